//
// Generated by NVIDIA NVVM Compiler
//
// Compiler Build ID: CL-36424714
// Cuda compilation tools, release 13.0, V13.0.88
// Based on NVVM 20.0.0
//

.version 9.0
.target sm_100
.address_size 64

	// .globl	_ZN3cub18CUB_300001_SM_10006detail11EmptyKernelIvEEvv
// _ZZN3cub18CUB_300001_SM_10006detail4scan16DeviceScanKernelINS2_10policy_hubIiiijN4cuda3__47maximumIiEEE10Policy1000EN6thrust24THRUST_300001_SM_1000_NS6detail15normal_iteratorINSC_10device_ptrIiEEEESH_NS0_13ScanTileStateIiLb1EEES8_NS0_8NullTypeEjiLb0ESK_EEvT0_T1_T2_iT3_T4_T5_E12temp_storage has been demoted
// _ZZN3cub18CUB_300001_SM_10006detail4scan16DeviceScanKernelINS2_10policy_hubIiiimN4cuda3__47maximumIiEEE10Policy1000EN6thrust24THRUST_300001_SM_1000_NS6detail15normal_iteratorINSC_10device_ptrIiEEEESH_NS0_13ScanTileStateIiLb1EEES8_NS0_8NullTypeEmiLb0ESK_EEvT0_T1_T2_iT3_T4_T5_E12temp_storage has been demoted
.global .align 1 .b8 _ZN34_INTERNAL_4622b00f_4_k_cu_99b2bb8c4cuda3std3__45__cpo5beginE[1];
.global .align 1 .b8 _ZN34_INTERNAL_4622b00f_4_k_cu_99b2bb8c4cuda3std3__45__cpo3endE[1];
.global .align 1 .b8 _ZN34_INTERNAL_4622b00f_4_k_cu_99b2bb8c4cuda3std3__45__cpo6cbeginE[1];
.global .align 1 .b8 _ZN34_INTERNAL_4622b00f_4_k_cu_99b2bb8c4cuda3std3__45__cpo4cendE[1];
.global .align 1 .b8 _ZN34_INTERNAL_4622b00f_4_k_cu_99b2bb8c4cuda3std3__45__cpo6rbeginE[1];
.global .align 1 .b8 _ZN34_INTERNAL_4622b00f_4_k_cu_99b2bb8c4cuda3std3__45__cpo4rendE[1];
.global .align 1 .b8 _ZN34_INTERNAL_4622b00f_4_k_cu_99b2bb8c4cuda3std3__45__cpo7crbeginE[1];
.global .align 1 .b8 _ZN34_INTERNAL_4622b00f_4_k_cu_99b2bb8c4cuda3std3__45__cpo5crendE[1];
.global .align 1 .b8 _ZN34_INTERNAL_4622b00f_4_k_cu_99b2bb8c4cuda3std3__436_GLOBAL__N__4622b00f_4_k_cu_99b2bb8c6ignoreE[1];
.global .align 1 .b8 _ZN34_INTERNAL_4622b00f_4_k_cu_99b2bb8c4cuda3std3__419piecewise_constructE[1];
.global .align 1 .b8 _ZN34_INTERNAL_4622b00f_4_k_cu_99b2bb8c4cuda3std3__48in_placeE[1];
.global .align 1 .b8 _ZN34_INTERNAL_4622b00f_4_k_cu_99b2bb8c4cuda3std3__420unreachable_sentinelE[1];
.global .align 1 .b8 _ZN34_INTERNAL_4622b00f_4_k_cu_99b2bb8c4cuda3std3__47nulloptE[1];
.global .align 1 .b8 _ZN34_INTERNAL_4622b00f_4_k_cu_99b2bb8c4cuda3std3__48unexpectE[1];
.global .align 1 .b8 _ZN34_INTERNAL_4622b00f_4_k_cu_99b2bb8c4cuda3std6ranges3__45__cpo4swapE[1];
.global .align 1 .b8 _ZN34_INTERNAL_4622b00f_4_k_cu_99b2bb8c4cuda3std6ranges3__45__cpo9iter_moveE[1];
.global .align 1 .b8 _ZN34_INTERNAL_4622b00f_4_k_cu_99b2bb8c4cuda3std6ranges3__45__cpo5beginE[1];
.global .align 1 .b8 _ZN34_INTERNAL_4622b00f_4_k_cu_99b2bb8c4cuda3std6ranges3__45__cpo3endE[1];
.global .align 1 .b8 _ZN34_INTERNAL_4622b00f_4_k_cu_99b2bb8c4cuda3std6ranges3__45__cpo6cbeginE[1];
.global .align 1 .b8 _ZN34_INTERNAL_4622b00f_4_k_cu_99b2bb8c4cuda3std6ranges3__45__cpo4cendE[1];
.global .align 1 .b8 _ZN34_INTERNAL_4622b00f_4_k_cu_99b2bb8c4cuda3std6ranges3__45__cpo7advanceE[1];
.global .align 1 .b8 _ZN34_INTERNAL_4622b00f_4_k_cu_99b2bb8c4cuda3std6ranges3__45__cpo9iter_swapE[1];
.global .align 1 .b8 _ZN34_INTERNAL_4622b00f_4_k_cu_99b2bb8c4cuda3std6ranges3__45__cpo4nextE[1];
.global .align 1 .b8 _ZN34_INTERNAL_4622b00f_4_k_cu_99b2bb8c4cuda3std6ranges3__45__cpo4prevE[1];
.global .align 1 .b8 _ZN34_INTERNAL_4622b00f_4_k_cu_99b2bb8c4cuda3std6ranges3__45__cpo4dataE[1];
.global .align 1 .b8 _ZN34_INTERNAL_4622b00f_4_k_cu_99b2bb8c4cuda3std6ranges3__45__cpo5cdataE[1];
.global .align 1 .b8 _ZN34_INTERNAL_4622b00f_4_k_cu_99b2bb8c4cuda3std6ranges3__45__cpo4sizeE[1];
.global .align 1 .b8 _ZN34_INTERNAL_4622b00f_4_k_cu_99b2bb8c4cuda3std6ranges3__45__cpo5ssizeE[1];
.global .align 1 .b8 _ZN34_INTERNAL_4622b00f_4_k_cu_99b2bb8c4cuda3std6ranges3__45__cpo8distanceE[1];
.global .align 1 .b8 _ZN34_INTERNAL_4622b00f_4_k_cu_99b2bb8c6thrust24THRUST_300001_SM_1000_NS8cuda_cub3parE[1];
.global .align 1 .b8 _ZN34_INTERNAL_4622b00f_4_k_cu_99b2bb8c6thrust24THRUST_300001_SM_1000_NS8cuda_cub10par_nosyncE[1];
.global .align 1 .b8 _ZN34_INTERNAL_4622b00f_4_k_cu_99b2bb8c6thrust24THRUST_300001_SM_1000_NS6system6detail10sequential3seqE[1];
.global .align 1 .b8 _ZN34_INTERNAL_4622b00f_4_k_cu_99b2bb8c6thrust24THRUST_300001_SM_1000_NS12placeholders2_1E[1];
.global .align 1 .b8 _ZN34_INTERNAL_4622b00f_4_k_cu_99b2bb8c6thrust24THRUST_300001_SM_1000_NS12placeholders2_2E[1];
.global .align 1 .b8 _ZN34_INTERNAL_4622b00f_4_k_cu_99b2bb8c6thrust24THRUST_300001_SM_1000_NS12placeholders2_3E[1];
.global .align 1 .b8 _ZN34_INTERNAL_4622b00f_4_k_cu_99b2bb8c6thrust24THRUST_300001_SM_1000_NS12placeholders2_4E[1];
.global .align 1 .b8 _ZN34_INTERNAL_4622b00f_4_k_cu_99b2bb8c6thrust24THRUST_300001_SM_1000_NS12placeholders2_5E[1];
.global .align 1 .b8 _ZN34_INTERNAL_4622b00f_4_k_cu_99b2bb8c6thrust24THRUST_300001_SM_1000_NS12placeholders2_6E[1];
.global .align 1 .b8 _ZN34_INTERNAL_4622b00f_4_k_cu_99b2bb8c6thrust24THRUST_300001_SM_1000_NS12placeholders2_7E[1];
.global .align 1 .b8 _ZN34_INTERNAL_4622b00f_4_k_cu_99b2bb8c6thrust24THRUST_300001_SM_1000_NS12placeholders2_8E[1];
.global .align 1 .b8 _ZN34_INTERNAL_4622b00f_4_k_cu_99b2bb8c6thrust24THRUST_300001_SM_1000_NS12placeholders2_9E[1];
.global .align 1 .b8 _ZN34_INTERNAL_4622b00f_4_k_cu_99b2bb8c6thrust24THRUST_300001_SM_1000_NS12placeholders3_10E[1];
.global .align 1 .b8 _ZN34_INTERNAL_4622b00f_4_k_cu_99b2bb8c6thrust24THRUST_300001_SM_1000_NS3seqE[1];

.visible .entry _ZN3cub18CUB_300001_SM_10006detail11EmptyKernelIvEEvv()
{


	ret;

}
	// .globl	_ZN3cub18CUB_300001_SM_10006detail8for_each13static_kernelINS2_12policy_hub_t12policy_500_tEmN6thrust24THRUST_300001_SM_1000_NS8cuda_cub20__uninitialized_fill7functorINS7_10device_ptrIiEEiEEEEvT0_T1_
.visible .entry _ZN3cub18CUB_300001_SM_10006detail8for_each13static_kernelINS2_12policy_hub_t12policy_500_tEmN6thrust24THRUST_300001_SM_1000_NS8cuda_cub20__uninitialized_fill7functorINS7_10device_ptrIiEEiEEEEvT0_T1_(
	.param .u64 _ZN3cub18CUB_300001_SM_10006detail8for_each13static_kernelINS2_12policy_hub_t12policy_500_tEmN6thrust24THRUST_300001_SM_1000_NS8cuda_cub20__uninitialized_fill7functorINS7_10device_ptrIiEEiEEEEvT0_T1__param_0,
	.param .align 8 .b8 _ZN3cub18CUB_300001_SM_10006detail8for_each13static_kernelINS2_12policy_hub_t12policy_500_tEmN6thrust24THRUST_300001_SM_1000_NS8cuda_cub20__uninitialized_fill7functorINS7_10device_ptrIiEEiEEEEvT0_T1__param_1[16]
)
.maxntid 256
{
	.reg .pred 	%p<4>;
	.reg .b16 	%rs<5>;
	.reg .b32 	%r<12>;
	.reg .b64 	%rd<16>;

	ld.param.u32 	%r3, [_ZN3cub18CUB_300001_SM_10006detail8for_each13static_kernelINS2_12policy_hub_t12policy_500_tEmN6thrust24THRUST_300001_SM_1000_NS8cuda_cub20__uninitialized_fill7functorINS7_10device_ptrIiEEiEEEEvT0_T1__param_1+8];
	ld.param.u64 	%rd4, [_ZN3cub18CUB_300001_SM_10006detail8for_each13static_kernelINS2_12policy_hub_t12policy_500_tEmN6thrust24THRUST_300001_SM_1000_NS8cuda_cub20__uninitialized_fill7functorINS7_10device_ptrIiEEiEEEEvT0_T1__param_1];
	ld.param.u64 	%rd5, [_ZN3cub18CUB_300001_SM_10006detail8for_each13static_kernelINS2_12policy_hub_t12policy_500_tEmN6thrust24THRUST_300001_SM_1000_NS8cuda_cub20__uninitialized_fill7functorINS7_10device_ptrIiEEiEEEEvT0_T1__param_0];
	mov.u32 	%r9, %ctaid.x;
	mul.wide.u32 	%rd1, %r9, 512;
	sub.s64 	%rd2, %rd5, %rd1;
	setp.lt.u64 	%p1, %rd2, 512;
	@%p1 bra 	$L__BB1_2;
	mov.u32 	%r11, %tid.x;
	cvta.to.global.u64 	%rd11, %rd4;
	cvt.u64.u32 	%rd12, %r11;
	add.s64 	%rd13, %rd1, %rd12;
	shl.b64 	%rd14, %rd13, 2;
	add.s64 	%rd15, %rd11, %rd14;
	st.global.u32 	[%rd15], %r3;
	st.global.u32 	[%rd15+1024], %r3;
	bra.uni 	$L__BB1_6;
$L__BB1_2:
	cvta.to.global.u64 	%rd6, %rd4;
	mov.u32 	%r2, %tid.x;
	cvt.u64.u32 	%rd7, %r2;
	setp.le.u64 	%p2, %rd2, %rd7;
	add.s64 	%rd8, %rd1, %rd7;
	shl.b64 	%rd9, %rd8, 2;
	add.s64 	%rd3, %rd6, %rd9;
	@%p2 bra 	$L__BB1_4;
	st.global.u32 	[%rd3], %r3;
$L__BB1_4:
	add.s32 	%r10, %r2, 256;
	cvt.u64.u32 	%rd10, %r10;
	setp.le.u64 	%p3, %rd2, %rd10;
	@%p3 bra 	$L__BB1_6;
	st.global.u32 	[%rd3+1024], %r3;
$L__BB1_6:
	ret;

}
	// .globl	_ZN3cub18CUB_300001_SM_10006detail8for_each13static_kernelINS2_12policy_hub_t12policy_500_tElN6thrust24THRUST_300001_SM_1000_NS8cuda_cub6__fill7functorINS7_6detail15normal_iteratorINS7_10device_ptrIiEEEEiEEEEvT0_T1_
.visible .entry _ZN3cub18CUB_300001_SM_10006detail8for_each13static_kernelINS2_12policy_hub_t12policy_500_tElN6thrust24THRUST_300001_SM_1000_NS8cuda_cub6__fill7functorINS7_6detail15normal_iteratorINS7_10device_ptrIiEEEEiEEEEvT0_T1_(
	.param .u64 _ZN3cub18CUB_300001_SM_10006detail8for_each13static_kernelINS2_12policy_hub_t12policy_500_tElN6thrust24THRUST_300001_SM_1000_NS8cuda_cub6__fill7functorINS7_6detail15normal_iteratorINS7_10device_ptrIiEEEEiEEEEvT0_T1__param_0,
	.param .align 8 .b8 _ZN3cub18CUB_300001_SM_10006detail8for_each13static_kernelINS2_12policy_hub_t12policy_500_tElN6thrust24THRUST_300001_SM_1000_NS8cuda_cub6__fill7functorINS7_6detail15normal_iteratorINS7_10device_ptrIiEEEEiEEEEvT0_T1__param_1[16]
)
.maxntid 256
{
	.reg .pred 	%p<4>;
	.reg .b16 	%rs<5>;
	.reg .b32 	%r<12>;
	.reg .b64 	%rd<17>;

	ld.param.u32 	%r3, [_ZN3cub18CUB_300001_SM_10006detail8for_each13static_kernelINS2_12policy_hub_t12policy_500_tElN6thrust24THRUST_300001_SM_1000_NS8cuda_cub6__fill7functorINS7_6detail15normal_iteratorINS7_10device_ptrIiEEEEiEEEEvT0_T1__param_1+8];
	ld.param.u64 	%rd5, [_ZN3cub18CUB_300001_SM_10006detail8for_each13static_kernelINS2_12policy_hub_t12policy_500_tElN6thrust24THRUST_300001_SM_1000_NS8cuda_cub6__fill7functorINS7_6detail15normal_iteratorINS7_10device_ptrIiEEEEiEEEEvT0_T1__param_1];
	ld.param.u64 	%rd6, [_ZN3cub18CUB_300001_SM_10006detail8for_each13static_kernelINS2_12policy_hub_t12policy_500_tElN6thrust24THRUST_300001_SM_1000_NS8cuda_cub6__fill7functorINS7_6detail15normal_iteratorINS7_10device_ptrIiEEEEiEEEEvT0_T1__param_0];
	mov.u32 	%r9, %ctaid.x;
	mul.wide.u32 	%rd1, %r9, 512;
	sub.s64 	%rd2, %rd6, %rd1;
	setp.lt.s64 	%p1, %rd2, 512;
	@%p1 bra 	$L__BB2_2;
	mov.u32 	%r11, %tid.x;
	cvta.to.global.u64 	%rd12, %rd5;
	cvt.u64.u32 	%rd13, %r11;
	add.s64 	%rd14, %rd1, %rd13;
	shl.b64 	%rd15, %rd14, 2;
	add.s64 	%rd16, %rd12, %rd15;
	st.global.u32 	[%rd16], %r3;
	st.global.u32 	[%rd16+1024], %r3;
	bra.uni 	$L__BB2_6;
$L__BB2_2:
	cvta.to.global.u64 	%rd7, %rd5;
	mov.u32 	%r2, %tid.x;
	cvt.s64.s32 	%rd3, %rd2;
	cvt.u64.u32 	%rd8, %r2;
	setp.le.s64 	%p2, %rd3, %rd8;
	add.s64 	%rd9, %rd1, %rd8;
	shl.b64 	%rd10, %rd9, 2;
	add.s64 	%rd4, %rd7, %rd10;
	@%p2 bra 	$L__BB2_4;
	st.global.u32 	[%rd4], %r3;
$L__BB2_4:
	add.s32 	%r10, %r2, 256;
	cvt.u64.u32 	%rd11, %r10;
	setp.le.s64 	%p3, %rd3, %rd11;
	@%p3 bra 	$L__BB2_6;
	st.global.u32 	[%rd4+1024], %r3;
$L__BB2_6:
	ret;

}
	// .globl	_ZN3cub18CUB_300001_SM_10006detail8for_each13static_kernelINS2_12policy_hub_t12policy_500_tEmN6thrust24THRUST_300001_SM_1000_NS8cuda_cub20__uninitialized_fill7functorINS7_10device_ptrIcEEcEEEEvT0_T1_
.visible .entry _ZN3cub18CUB_300001_SM_10006detail8for_each13static_kernelINS2_12policy_hub_t12policy_500_tEmN6thrust24THRUST_300001_SM_1000_NS8cuda_cub20__uninitialized_fill7functorINS7_10device_ptrIcEEcEEEEvT0_T1_(
	.param .u64 _ZN3cub18CUB_300001_SM_10006detail8for_each13static_kernelINS2_12policy_hub_t12policy_500_tEmN6thrust24THRUST_300001_SM_1000_NS8cuda_cub20__uninitialized_fill7functorINS7_10device_ptrIcEEcEEEEvT0_T1__param_0,
	.param .align 8 .b8 _ZN3cub18CUB_300001_SM_10006detail8for_each13static_kernelINS2_12policy_hub_t12policy_500_tEmN6thrust24THRUST_300001_SM_1000_NS8cuda_cub20__uninitialized_fill7functorINS7_10device_ptrIcEEcEEEEvT0_T1__param_1[16]
)
.maxntid 256
{
	.reg .pred 	%p<4>;
	.reg .b16 	%rs<10>;
	.reg .b32 	%r<15>;
	.reg .b64 	%rd<14>;

	ld.param.u32 	%r7, [_ZN3cub18CUB_300001_SM_10006detail8for_each13static_kernelINS2_12policy_hub_t12policy_500_tEmN6thrust24THRUST_300001_SM_1000_NS8cuda_cub20__uninitialized_fill7functorINS7_10device_ptrIcEEcEEEEvT0_T1__param_1+8];
	bfe.u32 	%r11, %r7, 0, 8;
	cvt.u16.u32 	%rs2, %r11;
	ld.param.u64 	%rd4, [_ZN3cub18CUB_300001_SM_10006detail8for_each13static_kernelINS2_12policy_hub_t12policy_500_tEmN6thrust24THRUST_300001_SM_1000_NS8cuda_cub20__uninitialized_fill7functorINS7_10device_ptrIcEEcEEEEvT0_T1__param_1];
	ld.param.u64 	%rd5, [_ZN3cub18CUB_300001_SM_10006detail8for_each13static_kernelINS2_12policy_hub_t12policy_500_tEmN6thrust24THRUST_300001_SM_1000_NS8cuda_cub20__uninitialized_fill7functorINS7_10device_ptrIcEEcEEEEvT0_T1__param_0];
	mov.u32 	%r12, %ctaid.x;
	mul.wide.u32 	%rd1, %r12, 512;
	sub.s64 	%rd2, %rd5, %rd1;
	setp.lt.u64 	%p1, %rd2, 512;
	@%p1 bra 	$L__BB3_2;
	mov.u32 	%r14, %tid.x;
	cvta.to.global.u64 	%rd10, %rd4;
	cvt.u64.u32 	%rd11, %r14;
	add.s64 	%rd12, %rd1, %rd11;
	add.s64 	%rd13, %rd10, %rd12;
	st.global.u8 	[%rd13], %rs2;
	st.global.u8 	[%rd13+256], %rs2;
	bra.uni 	$L__BB3_6;
$L__BB3_2:
	cvta.to.global.u64 	%rd6, %rd4;
	mov.u32 	%r1, %tid.x;
	cvt.u64.u32 	%rd7, %r1;
	setp.le.u64 	%p2, %rd2, %rd7;
	add.s64 	%rd8, %rd1, %rd7;
	add.s64 	%rd3, %rd6, %rd8;
	@%p2 bra 	$L__BB3_4;
	st.global.u8 	[%rd3], %rs2;
$L__BB3_4:
	add.s32 	%r13, %r1, 256;
	cvt.u64.u32 	%rd9, %r13;
	setp.le.u64 	%p3, %rd2, %rd9;
	@%p3 bra 	$L__BB3_6;
	st.global.u8 	[%rd3+256], %rs2;
$L__BB3_6:
	ret;

}
	// .globl	_ZN3cub18CUB_300001_SM_10006detail9transform16transform_kernelINS2_10policy_hubILb1EN4cuda3std3__45tupleIJN6thrust24THRUST_300001_SM_1000_NS17counting_iteratorIiNSA_11use_defaultESC_SC_EEEEEE10policy1000Ei11meu_functorNSA_6detail15normal_iteratorINSA_10device_ptrIiEEEEJSD_EEEvT0_iT1_T2_DpNS2_10kernel_argIT3_EE
.visible .entry _ZN3cub18CUB_300001_SM_10006detail9transform16transform_kernelINS2_10policy_hubILb1EN4cuda3std3__45tupleIJN6thrust24THRUST_300001_SM_1000_NS17counting_iteratorIiNSA_11use_defaultESC_SC_EEEEEE10policy1000Ei11meu_functorNSA_6detail15normal_iteratorINSA_10device_ptrIiEEEEJSD_EEEvT0_iT1_T2_DpNS2_10kernel_argIT3_EE(
	.param .u32 _ZN3cub18CUB_300001_SM_10006detail9transform16transform_kernelINS2_10policy_hubILb1EN4cuda3std3__45tupleIJN6thrust24THRUST_300001_SM_1000_NS17counting_iteratorIiNSA_11use_defaultESC_SC_EEEEEE10policy1000Ei11meu_functorNSA_6detail15normal_iteratorINSA_10device_ptrIiEEEEJSD_EEEvT0_iT1_T2_DpNS2_10kernel_argIT3_EE_param_0,
	.param .u32 _ZN3cub18CUB_300001_SM_10006detail9transform16transform_kernelINS2_10policy_hubILb1EN4cuda3std3__45tupleIJN6thrust24THRUST_300001_SM_1000_NS17counting_iteratorIiNSA_11use_defaultESC_SC_EEEEEE10policy1000Ei11meu_functorNSA_6detail15normal_iteratorINSA_10device_ptrIiEEEEJSD_EEEvT0_iT1_T2_DpNS2_10kernel_argIT3_EE_param_1,
	.param .align 8 .b8 _ZN3cub18CUB_300001_SM_10006detail9transform16transform_kernelINS2_10policy_hubILb1EN4cuda3std3__45tupleIJN6thrust24THRUST_300001_SM_1000_NS17counting_iteratorIiNSA_11use_defaultESC_SC_EEEEEE10policy1000Ei11meu_functorNSA_6detail15normal_iteratorINSA_10device_ptrIiEEEEJSD_EEEvT0_iT1_T2_DpNS2_10kernel_argIT3_EE_param_2[24],
	.param .align 8 .b8 _ZN3cub18CUB_300001_SM_10006detail9transform16transform_kernelINS2_10policy_hubILb1EN4cuda3std3__45tupleIJN6thrust24THRUST_300001_SM_1000_NS17counting_iteratorIiNSA_11use_defaultESC_SC_EEEEEE10policy1000Ei11meu_functorNSA_6detail15normal_iteratorINSA_10device_ptrIiEEEEJSD_EEEvT0_iT1_T2_DpNS2_10kernel_argIT3_EE_param_3[8],
	.param .align 8 .b8 _ZN3cub18CUB_300001_SM_10006detail9transform16transform_kernelINS2_10policy_hubILb1EN4cuda3std3__45tupleIJN6thrust24THRUST_300001_SM_1000_NS17counting_iteratorIiNSA_11use_defaultESC_SC_EEEEEE10policy1000Ei11meu_functorNSA_6detail15normal_iteratorINSA_10device_ptrIiEEEEJSD_EEEvT0_iT1_T2_DpNS2_10kernel_argIT3_EE_param_4[16]
)
.maxntid 128
{
	.reg .pred 	%p<31>;
	.reg .b16 	%rs<26>;
	.reg .b32 	%r<194>;
	.reg .b64 	%rd<59>;

	ld.param.u32 	%r89, [_ZN3cub18CUB_300001_SM_10006detail9transform16transform_kernelINS2_10policy_hubILb1EN4cuda3std3__45tupleIJN6thrust24THRUST_300001_SM_1000_NS17counting_iteratorIiNSA_11use_defaultESC_SC_EEEEEE10policy1000Ei11meu_functorNSA_6detail15normal_iteratorINSA_10device_ptrIiEEEEJSD_EEEvT0_iT1_T2_DpNS2_10kernel_argIT3_EE_param_2+16];
	bfe.u32 	%r90, %r89, 0, 8;
	cvt.u16.u32 	%rs1, %r90;
	ld.param.u32 	%r1, [_ZN3cub18CUB_300001_SM_10006detail9transform16transform_kernelINS2_10policy_hubILb1EN4cuda3std3__45tupleIJN6thrust24THRUST_300001_SM_1000_NS17counting_iteratorIiNSA_11use_defaultESC_SC_EEEEEE10policy1000Ei11meu_functorNSA_6detail15normal_iteratorINSA_10device_ptrIiEEEEJSD_EEEvT0_iT1_T2_DpNS2_10kernel_argIT3_EE_param_4];
	ld.param.u32 	%r91, [_ZN3cub18CUB_300001_SM_10006detail9transform16transform_kernelINS2_10policy_hubILb1EN4cuda3std3__45tupleIJN6thrust24THRUST_300001_SM_1000_NS17counting_iteratorIiNSA_11use_defaultESC_SC_EEEEEE10policy1000Ei11meu_functorNSA_6detail15normal_iteratorINSA_10device_ptrIiEEEEJSD_EEEvT0_iT1_T2_DpNS2_10kernel_argIT3_EE_param_0];
	ld.param.u64 	%rd23, [_ZN3cub18CUB_300001_SM_10006detail9transform16transform_kernelINS2_10policy_hubILb1EN4cuda3std3__45tupleIJN6thrust24THRUST_300001_SM_1000_NS17counting_iteratorIiNSA_11use_defaultESC_SC_EEEEEE10policy1000Ei11meu_functorNSA_6detail15normal_iteratorINSA_10device_ptrIiEEEEJSD_EEEvT0_iT1_T2_DpNS2_10kernel_argIT3_EE_param_3];
	ld.param.u64 	%rd24, [_ZN3cub18CUB_300001_SM_10006detail9transform16transform_kernelINS2_10policy_hubILb1EN4cuda3std3__45tupleIJN6thrust24THRUST_300001_SM_1000_NS17counting_iteratorIiNSA_11use_defaultESC_SC_EEEEEE10policy1000Ei11meu_functorNSA_6detail15normal_iteratorINSA_10device_ptrIiEEEEJSD_EEEvT0_iT1_T2_DpNS2_10kernel_argIT3_EE_param_2+8];
	ld.param.u64 	%rd25, [_ZN3cub18CUB_300001_SM_10006detail9transform16transform_kernelINS2_10policy_hubILb1EN4cuda3std3__45tupleIJN6thrust24THRUST_300001_SM_1000_NS17counting_iteratorIiNSA_11use_defaultESC_SC_EEEEEE10policy1000Ei11meu_functorNSA_6detail15normal_iteratorINSA_10device_ptrIiEEEEJSD_EEEvT0_iT1_T2_DpNS2_10kernel_argIT3_EE_param_2];
	ld.param.u32 	%r88, [_ZN3cub18CUB_300001_SM_10006detail9transform16transform_kernelINS2_10policy_hubILb1EN4cuda3std3__45tupleIJN6thrust24THRUST_300001_SM_1000_NS17counting_iteratorIiNSA_11use_defaultESC_SC_EEEEEE10policy1000Ei11meu_functorNSA_6detail15normal_iteratorINSA_10device_ptrIiEEEEJSD_EEEvT0_iT1_T2_DpNS2_10kernel_argIT3_EE_param_1];
	cvta.to.global.u64 	%rd1, %rd25;
	cvta.to.global.u64 	%rd2, %rd24;
	cvta.to.global.u64 	%rd3, %rd23;
	shl.b32 	%r92, %r88, 7;
	mov.u32 	%r93, %ctaid.x;
	mul.lo.s32 	%r2, %r92, %r93;
	sub.s32 	%r94, %r91, %r2;
	min.s32 	%r3, %r92, %r94;
	add.s32 	%r4, %r1, %r2;
	mul.wide.s32 	%rd26, %r2, 4;
	add.s64 	%rd4, %rd3, %rd26;
	setp.gt.s32 	%p1, %r92, %r94;
	@%p1 bra 	$L__BB4_6;
	setp.lt.s32 	%p2, %r88, 1;
	@%p2 bra 	$L__BB4_63;
	mov.u32 	%r5, %tid.x;
	and.b32  	%r6, %r88, 3;
	setp.lt.u32 	%p3, %r88, 4;
	mov.b32 	%r189, 0;
	@%p3 bra 	$L__BB4_23;
	and.b32  	%r189, %r88, 2147483644;
	neg.s32 	%r174, %r189;
	add.s64 	%rd5, %rd2, 1020;
	add.s32 	%r96, %r1, %r5;
	add.s32 	%r173, %r96, %r2;
	add.s64 	%rd6, %rd1, 256;
	add.s64 	%rd28, %rd26, %rd3;
	add.s64 	%rd7, %rd28, 1024;
	and.b16  	%rs3, %rs1, 255;
	mov.u32 	%r172, %r5;
$L__BB4_4:
	.pragma "nounroll";
	cvt.s64.s32 	%rd29, %r173;
	mul.wide.s32 	%rd30, %r173, 4;
	add.s64 	%rd8, %rd5, %rd30;
	add.s64 	%rd9, %rd6, %rd29;
	ld.global.u32 	%r16, [%rd8+-1020];
	ld.global.u8 	%rs2, [%rd9+-256];
	setp.ne.s16 	%p4, %rs2, %rs3;
	@%p4 bra 	$L__BB4_12;
	ld.global.u32 	%r98, [%rd8+-1024];
	add.s32 	%r175, %r98, 2;
	bra.uni 	$L__BB4_13;
$L__BB4_6:
	setp.lt.s32 	%p16, %r88, 1;
	@%p16 bra 	$L__BB4_63;
	mov.u32 	%r10, %tid.x;
	and.b32  	%r11, %r88, 3;
	setp.lt.u32 	%p17, %r88, 4;
	mov.b32 	%r184, 0;
	@%p17 bra 	$L__BB4_45;
	and.b32  	%r184, %r88, 2147483644;
	mov.b32 	%r179, 0;
	and.b16  	%rs17, %rs1, 255;
$L__BB4_9:
	shl.b32 	%r139, %r179, 7;
	add.s32 	%r36, %r139, %r10;
	setp.ge.s32 	%p18, %r36, %r3;
	mul.wide.s32 	%rd40, %r36, 4;
	add.s64 	%rd11, %rd4, %rd40;
	@%p18 bra 	$L__BB4_29;
	add.s32 	%r140, %r36, %r4;
	cvt.s64.s32 	%rd41, %r140;
	mul.wide.s32 	%rd42, %r140, 4;
	add.s64 	%rd12, %rd2, %rd42;
	ld.global.u32 	%r37, [%rd12];
	add.s64 	%rd43, %rd1, %rd41;
	ld.global.u8 	%rs16, [%rd43];
	setp.ne.s16 	%p19, %rs16, %rs17;
	@%p19 bra 	$L__BB4_27;
	ld.global.u32 	%r142, [%rd12+-4];
	add.s32 	%r180, %r142, 2;
	bra.uni 	$L__BB4_28;
$L__BB4_12:
	ld.global.u32 	%r97, [%rd8+-1024];
	add.s32 	%r175, %r97, -1;
$L__BB4_13:
	mul.wide.s32 	%rd31, %r172, 4;
	add.s64 	%rd10, %rd7, %rd31;
	add.s32 	%r99, %r16, -1;
	max.s32 	%r100, %r175, %r99;
	max.s32 	%r101, %r100, 0;
	st.global.u32 	[%rd10+-1024], %r101;
	ld.global.u32 	%r20, [%rd8+-508];
	ld.global.u8 	%rs4, [%rd9+-128];
	setp.eq.s16 	%p5, %rs4, %rs3;
	@%p5 bra 	$L__BB4_15;
	ld.global.u32 	%r102, [%rd8+-512];
	add.s32 	%r176, %r102, -1;
	bra.uni 	$L__BB4_16;
$L__BB4_15:
	ld.global.u32 	%r103, [%rd8+-512];
	add.s32 	%r176, %r103, 2;
$L__BB4_16:
	add.s32 	%r104, %r20, -1;
	max.s32 	%r105, %r176, %r104;
	max.s32 	%r106, %r105, 0;
	st.global.u32 	[%rd10+-512], %r106;
	ld.global.u32 	%r24, [%rd8+4];
	ld.global.u8 	%rs6, [%rd9];
	setp.eq.s16 	%p6, %rs6, %rs3;
	@%p6 bra 	$L__BB4_18;
	ld.global.u32 	%r107, [%rd8];
	add.s32 	%r177, %r107, -1;
	bra.uni 	$L__BB4_19;
$L__BB4_18:
	ld.global.u32 	%r108, [%rd8];
	add.s32 	%r177, %r108, 2;
$L__BB4_19:
	add.s32 	%r109, %r24, -1;
	max.s32 	%r110, %r177, %r109;
	max.s32 	%r111, %r110, 0;
	st.global.u32 	[%rd10], %r111;
	ld.global.u32 	%r28, [%rd8+516];
	ld.global.u8 	%rs8, [%rd9+128];
	setp.eq.s16 	%p7, %rs8, %rs3;
	@%p7 bra 	$L__BB4_21;
	ld.global.u32 	%r112, [%rd8+512];
	add.s32 	%r178, %r112, -1;
	bra.uni 	$L__BB4_22;
$L__BB4_21:
	ld.global.u32 	%r113, [%rd8+512];
	add.s32 	%r178, %r113, 2;
$L__BB4_22:
	add.s32 	%r114, %r28, -1;
	max.s32 	%r115, %r178, %r114;
	max.s32 	%r116, %r115, 0;
	st.global.u32 	[%rd10+512], %r116;
	add.s32 	%r174, %r174, 4;
	add.s32 	%r173, %r173, 512;
	add.s32 	%r172, %r172, 512;
	setp.eq.s32 	%p8, %r174, 0;
	@%p8 bra 	$L__BB4_23;
	bra.uni 	$L__BB4_4;
$L__BB4_23:
	setp.eq.s32 	%p9, %r6, 0;
	@%p9 bra 	$L__BB4_63;
	setp.eq.s32 	%p10, %r6, 1;
	@%p10 bra 	$L__BB4_58;
	shl.b32 	%r117, %r189, 7;
	add.s32 	%r72, %r117, %r5;
	add.s32 	%r118, %r72, %r4;
	cvt.s64.s32 	%rd32, %r118;
	mul.wide.s32 	%rd33, %r118, 4;
	add.s64 	%rd19, %rd2, %rd33;
	ld.global.u32 	%r73, [%rd19];
	add.s64 	%rd20, %rd1, %rd32;
	ld.global.u8 	%rs10, [%rd20];
	and.b16  	%rs11, %rs1, 255;
	setp.eq.s16 	%p11, %rs10, %rs11;
	@%p11 bra 	$L__BB4_53;
	ld.global.u32 	%r119, [%rd19+-4];
	add.s32 	%r190, %r119, -1;
	bra.uni 	$L__BB4_54;
$L__BB4_27:
	ld.global.u32 	%r141, [%rd12+-4];
	add.s32 	%r180, %r141, -1;
$L__BB4_28:
	add.s32 	%r143, %r37, -1;
	max.s32 	%r144, %r180, %r143;
	max.s32 	%r145, %r144, 0;
	st.global.u32 	[%rd11], %r145;
$L__BB4_29:
	add.s32 	%r41, %r36, 128;
	setp.ge.s32 	%p20, %r41, %r3;
	@%p20 bra 	$L__BB4_34;
	add.s32 	%r146, %r41, %r4;
	cvt.s64.s32 	%rd44, %r146;
	mul.wide.s32 	%rd45, %r146, 4;
	add.s64 	%rd13, %rd2, %rd45;
	ld.global.u32 	%r42, [%rd13];
	add.s64 	%rd46, %rd1, %rd44;
	ld.global.u8 	%rs18, [%rd46];
	setp.eq.s16 	%p21, %rs18, %rs17;
	@%p21 bra 	$L__BB4_32;
	ld.global.u32 	%r147, [%rd13+-4];
	add.s32 	%r181, %r147, -1;
	bra.uni 	$L__BB4_33;
$L__BB4_32:
	ld.global.u32 	%r148, [%rd13+-4];
	add.s32 	%r181, %r148, 2;
$L__BB4_33:
	add.s32 	%r149, %r42, -1;
	max.s32 	%r150, %r181, %r149;
	max.s32 	%r151, %r150, 0;
	st.global.u32 	[%rd11+512], %r151;
$L__BB4_34:
	add.s32 	%r46, %r36, 256;
	setp.ge.s32 	%p22, %r46, %r3;
	@%p22 bra 	$L__BB4_39;
	add.s32 	%r152, %r46, %r4;
	cvt.s64.s32 	%rd47, %r152;
	mul.wide.s32 	%rd48, %r152, 4;
	add.s64 	%rd14, %rd2, %rd48;
	ld.global.u32 	%r47, [%rd14];
	add.s64 	%rd49, %rd1, %rd47;
	ld.global.u8 	%rs20, [%rd49];
	setp.eq.s16 	%p23, %rs20, %rs17;
	@%p23 bra 	$L__BB4_37;
	ld.global.u32 	%r153, [%rd14+-4];
	add.s32 	%r182, %r153, -1;
	bra.uni 	$L__BB4_38;
$L__BB4_37:
	ld.global.u32 	%r154, [%rd14+-4];
	add.s32 	%r182, %r154, 2;
$L__BB4_38:
	add.s32 	%r155, %r47, -1;
	max.s32 	%r156, %r182, %r155;
	max.s32 	%r157, %r156, 0;
	st.global.u32 	[%rd11+1024], %r157;
$L__BB4_39:
	add.s32 	%r51, %r36, 384;
	setp.ge.s32 	%p24, %r51, %r3;
	@%p24 bra 	$L__BB4_44;
	add.s32 	%r158, %r51, %r4;
	cvt.s64.s32 	%rd50, %r158;
	mul.wide.s32 	%rd51, %r158, 4;
	add.s64 	%rd15, %rd2, %rd51;
	ld.global.u32 	%r52, [%rd15];
	add.s64 	%rd52, %rd1, %rd50;
	ld.global.u8 	%rs22, [%rd52];
	setp.eq.s16 	%p25, %rs22, %rs17;
	@%p25 bra 	$L__BB4_42;
	ld.global.u32 	%r159, [%rd15+-4];
	add.s32 	%r183, %r159, -1;
	bra.uni 	$L__BB4_43;
$L__BB4_42:
	ld.global.u32 	%r160, [%rd15+-4];
	add.s32 	%r183, %r160, 2;
$L__BB4_43:
	add.s32 	%r161, %r52, -1;
	max.s32 	%r162, %r183, %r161;
	max.s32 	%r163, %r162, 0;
	st.global.u32 	[%rd11+1536], %r163;
$L__BB4_44:
	add.s32 	%r179, %r179, 4;
	setp.ne.s32 	%p26, %r179, %r184;
	@%p26 bra 	$L__BB4_9;
$L__BB4_45:
	setp.eq.s32 	%p27, %r11, 0;
	@%p27 bra 	$L__BB4_63;
	shl.b32 	%r164, %r184, 7;
	add.s32 	%r187, %r10, %r164;
	add.s32 	%r165, %r1, %r10;
	add.s32 	%r166, %r165, %r2;
	add.s32 	%r186, %r166, %r164;
	add.s64 	%rd17, %rd2, -4;
	neg.s32 	%r185, %r11;
	and.b16  	%rs25, %rs1, 255;
$L__BB4_47:
	.pragma "nounroll";
	setp.ge.s32 	%p28, %r187, %r3;
	@%p28 bra 	$L__BB4_52;
	cvt.s64.s32 	%rd54, %r186;
	mul.wide.s32 	%rd55, %r186, 4;
	add.s64 	%rd18, %rd17, %rd55;
	ld.global.u32 	%r64, [%rd18+4];
	add.s64 	%rd56, %rd1, %rd54;
	ld.global.u8 	%rs24, [%rd56];
	setp.eq.s16 	%p29, %rs24, %rs25;
	@%p29 bra 	$L__BB4_50;
	ld.global.u32 	%r167, [%rd18];
	add.s32 	%r188, %r167, -1;
	bra.uni 	$L__BB4_51;
$L__BB4_50:
	ld.global.u32 	%r168, [%rd18];
	add.s32 	%r188, %r168, 2;
$L__BB4_51:
	add.s32 	%r169, %r64, -1;
	max.s32 	%r170, %r188, %r169;
	max.s32 	%r171, %r170, 0;
	mul.wide.s32 	%rd57, %r187, 4;
	add.s64 	%rd58, %rd4, %rd57;
	st.global.u32 	[%rd58], %r171;
$L__BB4_52:
	add.s32 	%r187, %r187, 128;
	add.s32 	%r186, %r186, 128;
	add.s32 	%r185, %r185, 1;
	setp.eq.s32 	%p30, %r185, 0;
	@%p30 bra 	$L__BB4_63;
	bra.uni 	$L__BB4_47;
$L__BB4_53:
	ld.global.u32 	%r120, [%rd19+-4];
	add.s32 	%r190, %r120, 2;
$L__BB4_54:
	add.s32 	%r121, %r73, -1;
	max.s32 	%r122, %r190, %r121;
	max.s32 	%r123, %r122, 0;
	mul.wide.s32 	%rd34, %r72, 4;
	add.s64 	%rd21, %rd4, %rd34;
	st.global.u32 	[%rd21], %r123;
	ld.global.u32 	%r77, [%rd19+512];
	ld.global.u8 	%rs12, [%rd20+128];
	setp.eq.s16 	%p12, %rs12, %rs11;
	@%p12 bra 	$L__BB4_56;
	ld.global.u32 	%r124, [%rd19+508];
	add.s32 	%r191, %r124, -1;
	bra.uni 	$L__BB4_57;
$L__BB4_56:
	ld.global.u32 	%r125, [%rd19+508];
	add.s32 	%r191, %r125, 2;
$L__BB4_57:
	add.s32 	%r126, %r77, -1;
	max.s32 	%r127, %r191, %r126;
	max.s32 	%r128, %r127, 0;
	st.global.u32 	[%rd21+512], %r128;
	add.s32 	%r189, %r189, 2;
$L__BB4_58:
	and.b32  	%r129, %r88, 1;
	setp.eq.b32 	%p13, %r129, 1;
	not.pred 	%p14, %p13;
	@%p14 bra 	$L__BB4_63;
	shl.b32 	%r130, %r189, 7;
	add.s32 	%r83, %r130, %r5;
	add.s32 	%r131, %r83, %r4;
	cvt.s64.s32 	%rd35, %r131;
	mul.wide.s32 	%rd36, %r131, 4;
	add.s64 	%rd22, %rd2, %rd36;
	ld.global.u32 	%r84, [%rd22];
	add.s64 	%rd37, %rd1, %rd35;
	ld.global.u8 	%rs14, [%rd37];
	and.b16  	%rs15, %rs1, 255;
	setp.eq.s16 	%p15, %rs14, %rs15;
	@%p15 bra 	$L__BB4_61;
	ld.global.u32 	%r132, [%rd22+-4];
	add.s32 	%r193, %r132, -1;
	bra.uni 	$L__BB4_62;
$L__BB4_61:
	ld.global.u32 	%r133, [%rd22+-4];
	add.s32 	%r193, %r133, 2;
$L__BB4_62:
	add.s32 	%r134, %r84, -1;
	max.s32 	%r135, %r193, %r134;
	max.s32 	%r136, %r135, 0;
	mul.wide.s32 	%rd38, %r83, 4;
	add.s64 	%rd39, %rd4, %rd38;
	st.global.u32 	[%rd39], %r136;
$L__BB4_63:
	ret;

}
	// .globl	_ZN3cub18CUB_300001_SM_10006detail9transform16transform_kernelINS2_10policy_hubILb1EN4cuda3std3__45tupleIJN6thrust24THRUST_300001_SM_1000_NS17counting_iteratorIiNSA_11use_defaultESC_SC_EEEEEE10policy1000El11meu_functorNSA_6detail15normal_iteratorINSA_10device_ptrIiEEEEJSD_EEEvT0_iT1_T2_DpNS2_10kernel_argIT3_EE
.visible .entry _ZN3cub18CUB_300001_SM_10006detail9transform16transform_kernelINS2_10policy_hubILb1EN4cuda3std3__45tupleIJN6thrust24THRUST_300001_SM_1000_NS17counting_iteratorIiNSA_11use_defaultESC_SC_EEEEEE10policy1000El11meu_functorNSA_6detail15normal_iteratorINSA_10device_ptrIiEEEEJSD_EEEvT0_iT1_T2_DpNS2_10kernel_argIT3_EE(
	.param .u64 _ZN3cub18CUB_300001_SM_10006detail9transform16transform_kernelINS2_10policy_hubILb1EN4cuda3std3__45tupleIJN6thrust24THRUST_300001_SM_1000_NS17counting_iteratorIiNSA_11use_defaultESC_SC_EEEEEE10policy1000El11meu_functorNSA_6detail15normal_iteratorINSA_10device_ptrIiEEEEJSD_EEEvT0_iT1_T2_DpNS2_10kernel_argIT3_EE_param_0,
	.param .u32 _ZN3cub18CUB_300001_SM_10006detail9transform16transform_kernelINS2_10policy_hubILb1EN4cuda3std3__45tupleIJN6thrust24THRUST_300001_SM_1000_NS17counting_iteratorIiNSA_11use_defaultESC_SC_EEEEEE10policy1000El11meu_functorNSA_6detail15normal_iteratorINSA_10device_ptrIiEEEEJSD_EEEvT0_iT1_T2_DpNS2_10kernel_argIT3_EE_param_1,
	.param .align 8 .b8 _ZN3cub18CUB_300001_SM_10006detail9transform16transform_kernelINS2_10policy_hubILb1EN4cuda3std3__45tupleIJN6thrust24THRUST_300001_SM_1000_NS17counting_iteratorIiNSA_11use_defaultESC_SC_EEEEEE10policy1000El11meu_functorNSA_6detail15normal_iteratorINSA_10device_ptrIiEEEEJSD_EEEvT0_iT1_T2_DpNS2_10kernel_argIT3_EE_param_2[24],
	.param .align 8 .b8 _ZN3cub18CUB_300001_SM_10006detail9transform16transform_kernelINS2_10policy_hubILb1EN4cuda3std3__45tupleIJN6thrust24THRUST_300001_SM_1000_NS17counting_iteratorIiNSA_11use_defaultESC_SC_EEEEEE10policy1000El11meu_functorNSA_6detail15normal_iteratorINSA_10device_ptrIiEEEEJSD_EEEvT0_iT1_T2_DpNS2_10kernel_argIT3_EE_param_3[8],
	.param .align 8 .b8 _ZN3cub18CUB_300001_SM_10006detail9transform16transform_kernelINS2_10policy_hubILb1EN4cuda3std3__45tupleIJN6thrust24THRUST_300001_SM_1000_NS17counting_iteratorIiNSA_11use_defaultESC_SC_EEEEEE10policy1000El11meu_functorNSA_6detail15normal_iteratorINSA_10device_ptrIiEEEEJSD_EEEvT0_iT1_T2_DpNS2_10kernel_argIT3_EE_param_4[16]
)
.maxntid 128
{
	.reg .pred 	%p<31>;
	.reg .b16 	%rs<26>;
	.reg .b32 	%r<192>;
	.reg .b64 	%rd<65>;

	ld.param.u32 	%r89, [_ZN3cub18CUB_300001_SM_10006detail9transform16transform_kernelINS2_10policy_hubILb1EN4cuda3std3__45tupleIJN6thrust24THRUST_300001_SM_1000_NS17counting_iteratorIiNSA_11use_defaultESC_SC_EEEEEE10policy1000El11meu_functorNSA_6detail15normal_iteratorINSA_10device_ptrIiEEEEJSD_EEEvT0_iT1_T2_DpNS2_10kernel_argIT3_EE_param_2+16];
	bfe.u32 	%r90, %r89, 0, 8;
	cvt.u16.u32 	%rs1, %r90;
	ld.param.u32 	%r1, [_ZN3cub18CUB_300001_SM_10006detail9transform16transform_kernelINS2_10policy_hubILb1EN4cuda3std3__45tupleIJN6thrust24THRUST_300001_SM_1000_NS17counting_iteratorIiNSA_11use_defaultESC_SC_EEEEEE10policy1000El11meu_functorNSA_6detail15normal_iteratorINSA_10device_ptrIiEEEEJSD_EEEvT0_iT1_T2_DpNS2_10kernel_argIT3_EE_param_4];
	ld.param.u64 	%rd24, [_ZN3cub18CUB_300001_SM_10006detail9transform16transform_kernelINS2_10policy_hubILb1EN4cuda3std3__45tupleIJN6thrust24THRUST_300001_SM_1000_NS17counting_iteratorIiNSA_11use_defaultESC_SC_EEEEEE10policy1000El11meu_functorNSA_6detail15normal_iteratorINSA_10device_ptrIiEEEEJSD_EEEvT0_iT1_T2_DpNS2_10kernel_argIT3_EE_param_0];
	ld.param.u64 	%rd25, [_ZN3cub18CUB_300001_SM_10006detail9transform16transform_kernelINS2_10policy_hubILb1EN4cuda3std3__45tupleIJN6thrust24THRUST_300001_SM_1000_NS17counting_iteratorIiNSA_11use_defaultESC_SC_EEEEEE10policy1000El11meu_functorNSA_6detail15normal_iteratorINSA_10device_ptrIiEEEEJSD_EEEvT0_iT1_T2_DpNS2_10kernel_argIT3_EE_param_3];
	ld.param.u64 	%rd26, [_ZN3cub18CUB_300001_SM_10006detail9transform16transform_kernelINS2_10policy_hubILb1EN4cuda3std3__45tupleIJN6thrust24THRUST_300001_SM_1000_NS17counting_iteratorIiNSA_11use_defaultESC_SC_EEEEEE10policy1000El11meu_functorNSA_6detail15normal_iteratorINSA_10device_ptrIiEEEEJSD_EEEvT0_iT1_T2_DpNS2_10kernel_argIT3_EE_param_2+8];
	ld.param.u64 	%rd27, [_ZN3cub18CUB_300001_SM_10006detail9transform16transform_kernelINS2_10policy_hubILb1EN4cuda3std3__45tupleIJN6thrust24THRUST_300001_SM_1000_NS17counting_iteratorIiNSA_11use_defaultESC_SC_EEEEEE10policy1000El11meu_functorNSA_6detail15normal_iteratorINSA_10device_ptrIiEEEEJSD_EEEvT0_iT1_T2_DpNS2_10kernel_argIT3_EE_param_2];
	ld.param.u32 	%r88, [_ZN3cub18CUB_300001_SM_10006detail9transform16transform_kernelINS2_10policy_hubILb1EN4cuda3std3__45tupleIJN6thrust24THRUST_300001_SM_1000_NS17counting_iteratorIiNSA_11use_defaultESC_SC_EEEEEE10policy1000El11meu_functorNSA_6detail15normal_iteratorINSA_10device_ptrIiEEEEJSD_EEEvT0_iT1_T2_DpNS2_10kernel_argIT3_EE_param_1];
	cvta.to.global.u64 	%rd1, %rd27;
	cvta.to.global.u64 	%rd2, %rd26;
	cvta.to.global.u64 	%rd3, %rd25;
	shl.b32 	%r91, %r88, 7;
	mov.u32 	%r92, %ctaid.x;
	cvt.u64.u32 	%rd28, %r92;
	cvt.s64.s32 	%rd29, %r91;
	mul.lo.s64 	%rd4, %rd29, %rd28;
	sub.s64 	%rd30, %rd24, %rd4;
	min.s64 	%rd31, %rd30, %rd29;
	cvt.u32.u64 	%r2, %rd31;
	cvt.u32.u64 	%r3, %rd4;
	add.s32 	%r4, %r1, %r3;
	shl.b64 	%rd32, %rd4, 2;
	add.s64 	%rd5, %rd3, %rd32;
	setp.eq.s32 	%p1, %r91, %r2;
	@%p1 bra 	$L__BB5_7;
	setp.lt.s32 	%p2, %r88, 1;
	@%p2 bra 	$L__BB5_63;
	mov.u32 	%r5, %tid.x;
	and.b32  	%r6, %r88, 3;
	setp.lt.u32 	%p3, %r88, 4;
	mov.b32 	%r187, 0;
	@%p3 bra 	$L__BB5_45;
	and.b32  	%r187, %r88, 2147483644;
	mov.b32 	%r177, 0;
	and.b16  	%rs3, %rs1, 255;
$L__BB5_4:
	shl.b32 	%r95, %r177, 7;
	add.s32 	%r36, %r95, %r5;
	setp.ge.s32 	%p4, %r36, %r2;
	mul.wide.s32 	%rd33, %r36, 4;
	add.s64 	%rd12, %rd5, %rd33;
	@%p4 bra 	$L__BB5_29;
	add.s32 	%r96, %r36, %r4;
	cvt.s64.s32 	%rd34, %r96;
	mul.wide.s32 	%rd35, %r96, 4;
	add.s64 	%rd13, %rd2, %rd35;
	ld.global.u32 	%r37, [%rd13];
	add.s64 	%rd36, %rd1, %rd34;
	ld.global.u8 	%rs2, [%rd36];
	setp.ne.s16 	%p5, %rs2, %rs3;
	@%p5 bra 	$L__BB5_27;
	ld.global.u32 	%r98, [%rd13+-4];
	add.s32 	%r178, %r98, 2;
	bra.uni 	$L__BB5_28;
$L__BB5_7:
	setp.lt.s32 	%p17, %r88, 1;
	@%p17 bra 	$L__BB5_63;
	mov.u32 	%r8, %tid.x;
	and.b32  	%r9, %r88, 3;
	setp.lt.u32 	%p18, %r88, 4;
	mov.b32 	%r185, 0;
	@%p18 bra 	$L__BB5_23;
	and.b32  	%r185, %r88, 2147483644;
	neg.s32 	%r172, %r185;
	add.s64 	%rd6, %rd2, 1020;
	add.s32 	%r129, %r1, %r8;
	add.s32 	%r171, %r129, %r3;
	add.s64 	%rd7, %rd1, 256;
	add.s64 	%rd53, %rd32, %rd3;
	add.s64 	%rd8, %rd53, 1024;
	and.b16  	%rs13, %rs1, 255;
	mov.u32 	%r170, %r8;
$L__BB5_10:
	.pragma "nounroll";
	cvt.s64.s32 	%rd54, %r171;
	mul.wide.s32 	%rd55, %r171, 4;
	add.s64 	%rd9, %rd6, %rd55;
	add.s64 	%rd10, %rd7, %rd54;
	ld.global.u32 	%r16, [%rd9+-1020];
	ld.global.u8 	%rs12, [%rd10+-256];
	setp.ne.s16 	%p19, %rs12, %rs13;
	@%p19 bra 	$L__BB5_12;
	ld.global.u32 	%r131, [%rd9+-1024];
	add.s32 	%r173, %r131, 2;
	bra.uni 	$L__BB5_13;
$L__BB5_12:
	ld.global.u32 	%r130, [%rd9+-1024];
	add.s32 	%r173, %r130, -1;
$L__BB5_13:
	mul.wide.s32 	%rd56, %r170, 4;
	add.s64 	%rd11, %rd8, %rd56;
	add.s32 	%r132, %r16, -1;
	max.s32 	%r133, %r173, %r132;
	max.s32 	%r134, %r133, 0;
	st.global.u32 	[%rd11+-1024], %r134;
	ld.global.u32 	%r20, [%rd9+-508];
	ld.global.u8 	%rs14, [%rd10+-128];
	setp.eq.s16 	%p20, %rs14, %rs13;
	@%p20 bra 	$L__BB5_15;
	ld.global.u32 	%r135, [%rd9+-512];
	add.s32 	%r174, %r135, -1;
	bra.uni 	$L__BB5_16;
$L__BB5_15:
	ld.global.u32 	%r136, [%rd9+-512];
	add.s32 	%r174, %r136, 2;
$L__BB5_16:
	add.s32 	%r137, %r20, -1;
	max.s32 	%r138, %r174, %r137;
	max.s32 	%r139, %r138, 0;
	st.global.u32 	[%rd11+-512], %r139;
	ld.global.u32 	%r24, [%rd9+4];
	ld.global.u8 	%rs16, [%rd10];
	setp.eq.s16 	%p21, %rs16, %rs13;
	@%p21 bra 	$L__BB5_18;
	ld.global.u32 	%r140, [%rd9];
	add.s32 	%r175, %r140, -1;
	bra.uni 	$L__BB5_19;
$L__BB5_18:
	ld.global.u32 	%r141, [%rd9];
	add.s32 	%r175, %r141, 2;
$L__BB5_19:
	add.s32 	%r142, %r24, -1;
	max.s32 	%r143, %r175, %r142;
	max.s32 	%r144, %r143, 0;
	st.global.u32 	[%rd11], %r144;
	ld.global.u32 	%r28, [%rd9+516];
	ld.global.u8 	%rs18, [%rd10+128];
	setp.eq.s16 	%p22, %rs18, %rs13;
	@%p22 bra 	$L__BB5_21;
	ld.global.u32 	%r145, [%rd9+512];
	add.s32 	%r176, %r145, -1;
	bra.uni 	$L__BB5_22;
$L__BB5_21:
	ld.global.u32 	%r146, [%rd9+512];
	add.s32 	%r176, %r146, 2;
$L__BB5_22:
	add.s32 	%r147, %r28, -1;
	max.s32 	%r148, %r176, %r147;
	max.s32 	%r149, %r148, 0;
	st.global.u32 	[%rd11+512], %r149;
	add.s32 	%r172, %r172, 4;
	add.s32 	%r171, %r171, 512;
	add.s32 	%r170, %r170, 512;
	setp.eq.s32 	%p23, %r172, 0;
	@%p23 bra 	$L__BB5_23;
	bra.uni 	$L__BB5_10;
$L__BB5_23:
	setp.eq.s32 	%p24, %r9, 0;
	@%p24 bra 	$L__BB5_63;
	setp.eq.s32 	%p25, %r9, 1;
	@%p25 bra 	$L__BB5_55;
	shl.b32 	%r150, %r185, 7;
	add.s32 	%r58, %r150, %r8;
	add.s32 	%r151, %r58, %r4;
	cvt.s64.s32 	%rd57, %r151;
	mul.wide.s32 	%rd58, %r151, 4;
	add.s64 	%rd17, %rd2, %rd58;
	ld.global.u32 	%r59, [%rd17];
	add.s64 	%rd18, %rd1, %rd57;
	ld.global.u8 	%rs20, [%rd18];
	and.b16  	%rs21, %rs1, 255;
	setp.eq.s16 	%p26, %rs20, %rs21;
	@%p26 bra 	$L__BB5_50;
	ld.global.u32 	%r152, [%rd17+-4];
	add.s32 	%r183, %r152, -1;
	bra.uni 	$L__BB5_51;
$L__BB5_27:
	ld.global.u32 	%r97, [%rd13+-4];
	add.s32 	%r178, %r97, -1;
$L__BB5_28:
	add.s32 	%r99, %r37, -1;
	max.s32 	%r100, %r178, %r99;
	max.s32 	%r101, %r100, 0;
	st.global.u32 	[%rd12], %r101;
$L__BB5_29:
	add.s32 	%r41, %r36, 128;
	setp.ge.s32 	%p6, %r41, %r2;
	@%p6 bra 	$L__BB5_34;
	add.s32 	%r102, %r41, %r4;
	cvt.s64.s32 	%rd37, %r102;
	mul.wide.s32 	%rd38, %r102, 4;
	add.s64 	%rd14, %rd2, %rd38;
	ld.global.u32 	%r42, [%rd14];
	add.s64 	%rd39, %rd1, %rd37;
	ld.global.u8 	%rs4, [%rd39];
	setp.eq.s16 	%p7, %rs4, %rs3;
	@%p7 bra 	$L__BB5_32;
	ld.global.u32 	%r103, [%rd14+-4];
	add.s32 	%r179, %r103, -1;
	bra.uni 	$L__BB5_33;
$L__BB5_32:
	ld.global.u32 	%r104, [%rd14+-4];
	add.s32 	%r179, %r104, 2;
$L__BB5_33:
	add.s32 	%r105, %r42, -1;
	max.s32 	%r106, %r179, %r105;
	max.s32 	%r107, %r106, 0;
	st.global.u32 	[%rd12+512], %r107;
$L__BB5_34:
	add.s32 	%r46, %r36, 256;
	setp.ge.s32 	%p8, %r46, %r2;
	@%p8 bra 	$L__BB5_39;
	add.s32 	%r108, %r46, %r4;
	cvt.s64.s32 	%rd40, %r108;
	mul.wide.s32 	%rd41, %r108, 4;
	add.s64 	%rd15, %rd2, %rd41;
	ld.global.u32 	%r47, [%rd15];
	add.s64 	%rd42, %rd1, %rd40;
	ld.global.u8 	%rs6, [%rd42];
	setp.eq.s16 	%p9, %rs6, %rs3;
	@%p9 bra 	$L__BB5_37;
	ld.global.u32 	%r109, [%rd15+-4];
	add.s32 	%r180, %r109, -1;
	bra.uni 	$L__BB5_38;
$L__BB5_37:
	ld.global.u32 	%r110, [%rd15+-4];
	add.s32 	%r180, %r110, 2;
$L__BB5_38:
	add.s32 	%r111, %r47, -1;
	max.s32 	%r112, %r180, %r111;
	max.s32 	%r113, %r112, 0;
	st.global.u32 	[%rd12+1024], %r113;
$L__BB5_39:
	add.s32 	%r51, %r36, 384;
	setp.ge.s32 	%p10, %r51, %r2;
	@%p10 bra 	$L__BB5_44;
	add.s32 	%r114, %r51, %r4;
	cvt.s64.s32 	%rd43, %r114;
	mul.wide.s32 	%rd44, %r114, 4;
	add.s64 	%rd16, %rd2, %rd44;
	ld.global.u32 	%r52, [%rd16];
	add.s64 	%rd45, %rd1, %rd43;
	ld.global.u8 	%rs8, [%rd45];
	setp.eq.s16 	%p11, %rs8, %rs3;
	@%p11 bra 	$L__BB5_42;
	ld.global.u32 	%r115, [%rd16+-4];
	add.s32 	%r181, %r115, -1;
	bra.uni 	$L__BB5_43;
$L__BB5_42:
	ld.global.u32 	%r116, [%rd16+-4];
	add.s32 	%r181, %r116, 2;
$L__BB5_43:
	add.s32 	%r117, %r52, -1;
	max.s32 	%r118, %r181, %r117;
	max.s32 	%r119, %r118, 0;
	st.global.u32 	[%rd12+1536], %r119;
$L__BB5_44:
	add.s32 	%r177, %r177, 4;
	setp.eq.s32 	%p12, %r177, %r187;
	@%p12 bra 	$L__BB5_45;
	bra.uni 	$L__BB5_4;
$L__BB5_45:
	setp.eq.s32 	%p13, %r6, 0;
	@%p13 bra 	$L__BB5_63;
	shl.b32 	%r120, %r187, 7;
	add.s32 	%r190, %r5, %r120;
	add.s32 	%r121, %r1, %r5;
	add.s32 	%r122, %r121, %r3;
	add.s32 	%r189, %r122, %r120;
	add.s64 	%rd22, %rd2, -4;
	neg.s32 	%r188, %r6;
	and.b16  	%rs11, %rs1, 255;
$L__BB5_47:
	.pragma "nounroll";
	setp.ge.s32 	%p14, %r190, %r2;
	@%p14 bra 	$L__BB5_62;
	cvt.s64.s32 	%rd47, %r189;
	mul.wide.s32 	%rd48, %r189, 4;
	add.s64 	%rd23, %rd22, %rd48;
	ld.global.u32 	%r81, [%rd23+4];
	add.s64 	%rd49, %rd1, %rd47;
	ld.global.u8 	%rs10, [%rd49];
	setp.eq.s16 	%p15, %rs10, %rs11;
	@%p15 bra 	$L__BB5_60;
	ld.global.u32 	%r123, [%rd23];
	add.s32 	%r191, %r123, -1;
	bra.uni 	$L__BB5_61;
$L__BB5_50:
	ld.global.u32 	%r153, [%rd17+-4];
	add.s32 	%r183, %r153, 2;
$L__BB5_51:
	add.s32 	%r154, %r59, -1;
	max.s32 	%r155, %r183, %r154;
	max.s32 	%r156, %r155, 0;
	mul.wide.s32 	%rd59, %r58, 4;
	add.s64 	%rd19, %rd5, %rd59;
	st.global.u32 	[%rd19], %r156;
	ld.global.u32 	%r63, [%rd17+512];
	ld.global.u8 	%rs22, [%rd18+128];
	setp.eq.s16 	%p27, %rs22, %rs21;
	@%p27 bra 	$L__BB5_53;
	ld.global.u32 	%r157, [%rd17+508];
	add.s32 	%r184, %r157, -1;
	bra.uni 	$L__BB5_54;
$L__BB5_53:
	ld.global.u32 	%r158, [%rd17+508];
	add.s32 	%r184, %r158, 2;
$L__BB5_54:
	add.s32 	%r159, %r63, -1;
	max.s32 	%r160, %r184, %r159;
	max.s32 	%r161, %r160, 0;
	st.global.u32 	[%rd19+512], %r161;
	add.s32 	%r185, %r185, 2;
$L__BB5_55:
	and.b32  	%r162, %r88, 1;
	setp.eq.b32 	%p28, %r162, 1;
	not.pred 	%p29, %p28;
	@%p29 bra 	$L__BB5_63;
	shl.b32 	%r163, %r185, 7;
	add.s32 	%r69, %r163, %r8;
	add.s32 	%r164, %r69, %r4;
	cvt.s64.s32 	%rd60, %r164;
	mul.wide.s32 	%rd61, %r164, 4;
	add.s64 	%rd20, %rd2, %rd61;
	ld.global.u32 	%r70, [%rd20];
	add.s64 	%rd62, %rd1, %rd60;
	ld.global.u8 	%rs24, [%rd62];
	and.b16  	%rs25, %rs1, 255;
	setp.eq.s16 	%p30, %rs24, %rs25;
	@%p30 bra 	$L__BB5_58;
	ld.global.u32 	%r165, [%rd20+-4];
	add.s32 	%r186, %r165, -1;
	bra.uni 	$L__BB5_59;
$L__BB5_58:
	ld.global.u32 	%r166, [%rd20+-4];
	add.s32 	%r186, %r166, 2;
$L__BB5_59:
	add.s32 	%r167, %r70, -1;
	max.s32 	%r168, %r186, %r167;
	max.s32 	%r169, %r168, 0;
	mul.wide.s32 	%rd63, %r69, 4;
	add.s64 	%rd64, %rd5, %rd63;
	st.global.u32 	[%rd64], %r169;
	bra.uni 	$L__BB5_63;
$L__BB5_60:
	ld.global.u32 	%r124, [%rd23];
	add.s32 	%r191, %r124, 2;
$L__BB5_61:
	add.s32 	%r125, %r81, -1;
	max.s32 	%r126, %r191, %r125;
	max.s32 	%r127, %r126, 0;
	mul.wide.s32 	%rd50, %r190, 4;
	add.s64 	%rd51, %rd5, %rd50;
	st.global.u32 	[%rd51], %r127;
$L__BB5_62:
	add.s32 	%r190, %r190, 128;
	add.s32 	%r189, %r189, 128;
	add.s32 	%r188, %r188, 1;
	setp.ne.s32 	%p16, %r188, 0;
	@%p16 bra 	$L__BB5_47;
$L__BB5_63:
	ret;

}
	// .globl	_ZN3cub18CUB_300001_SM_10006detail4scan20DeviceScanInitKernelINS0_13ScanTileStateIiLb1EEEEEvT_i
.visible .entry _ZN3cub18CUB_300001_SM_10006detail4scan20DeviceScanInitKernelINS0_13ScanTileStateIiLb1EEEEEvT_i(
	.param .align 8 .b8 _ZN3cub18CUB_300001_SM_10006detail4scan20DeviceScanInitKernelINS0_13ScanTileStateIiLb1EEEEEvT_i_param_0[8],
	.param .u32 _ZN3cub18CUB_300001_SM_10006detail4scan20DeviceScanInitKernelINS0_13ScanTileStateIiLb1EEEEEvT_i_param_1
)
{
	.reg .pred 	%p<5>;
	.reg .b32 	%r<10>;
	.reg .b64 	%rd<7>;

	ld.param.u64 	%rd2, [_ZN3cub18CUB_300001_SM_10006detail4scan20DeviceScanInitKernelINS0_13ScanTileStateIiLb1EEEEEvT_i_param_0];
	ld.param.u32 	%r4, [_ZN3cub18CUB_300001_SM_10006detail4scan20DeviceScanInitKernelINS0_13ScanTileStateIiLb1EEEEEvT_i_param_1];
	cvta.to.global.u64 	%rd1, %rd2;
	mov.u32 	%r1, %ctaid.x;
	mov.u32 	%r5, %ntid.x;
	mov.u32 	%r2, %tid.x;
	mad.lo.s32 	%r3, %r1, %r5, %r2;
	setp.ge.s32 	%p1, %r3, %r4;
	@%p1 bra 	$L__BB6_2;
	mul.wide.s32 	%rd3, %r3, 8;
	add.s64 	%rd4, %rd1, %rd3;
	mov.b32 	%r6, 0;
	mov.b32 	%r7, 99;
	st.global.v2.u32 	[%rd4+256], {%r7, %r6};
$L__BB6_2:
	setp.ne.s32 	%p2, %r1, 0;
	setp.gt.u32 	%p3, %r2, 31;
	or.pred  	%p4, %p2, %p3;
	@%p4 bra 	$L__BB6_4;
	mul.wide.u32 	%rd5, %r2, 8;
	add.s64 	%rd6, %rd1, %rd5;
	mov.b32 	%r9, 0;
	st.global.v2.u32 	[%rd6], {%r9, %r9};
$L__BB6_4:
	ret;

}
	// .globl	_ZN3cub18CUB_300001_SM_10006detail4scan16DeviceScanKernelINS2_10policy_hubIiiijN4cuda3__47maximumIiEEE10Policy1000EN6thrust24THRUST_300001_SM_1000_NS6detail15normal_iteratorINSC_10device_ptrIiEEEESH_NS0_13ScanTileStateIiLb1EEES8_NS0_8NullTypeEjiLb0ESK_EEvT0_T1_T2_iT3_T4_T5_
.visible .entry _ZN3cub18CUB_300001_SM_10006detail4scan16DeviceScanKernelINS2_10policy_hubIiiijN4cuda3__47maximumIiEEE10Policy1000EN6thrust24THRUST_300001_SM_1000_NS6detail15normal_iteratorINSC_10device_ptrIiEEEESH_NS0_13ScanTileStateIiLb1EEES8_NS0_8NullTypeEjiLb0ESK_EEvT0_T1_T2_iT3_T4_T5_(
	.param .align 8 .b8 _ZN3cub18CUB_300001_SM_10006detail4scan16DeviceScanKernelINS2_10policy_hubIiiijN4cuda3__47maximumIiEEE10Policy1000EN6thrust24THRUST_300001_SM_1000_NS6detail15normal_iteratorINSC_10device_ptrIiEEEESH_NS0_13ScanTileStateIiLb1EEES8_NS0_8NullTypeEjiLb0ESK_EEvT0_T1_T2_iT3_T4_T5__param_0[8],
	.param .align 8 .b8 _ZN3cub18CUB_300001_SM_10006detail4scan16DeviceScanKernelINS2_10policy_hubIiiijN4cuda3__47maximumIiEEE10Policy1000EN6thrust24THRUST_300001_SM_1000_NS6detail15normal_iteratorINSC_10device_ptrIiEEEESH_NS0_13ScanTileStateIiLb1EEES8_NS0_8NullTypeEjiLb0ESK_EEvT0_T1_T2_iT3_T4_T5__param_1[8],
	.param .align 8 .b8 _ZN3cub18CUB_300001_SM_10006detail4scan16DeviceScanKernelINS2_10policy_hubIiiijN4cuda3__47maximumIiEEE10Policy1000EN6thrust24THRUST_300001_SM_1000_NS6detail15normal_iteratorINSC_10device_ptrIiEEEESH_NS0_13ScanTileStateIiLb1EEES8_NS0_8NullTypeEjiLb0ESK_EEvT0_T1_T2_iT3_T4_T5__param_2[8],
	.param .u32 _ZN3cub18CUB_300001_SM_10006detail4scan16DeviceScanKernelINS2_10policy_hubIiiijN4cuda3__47maximumIiEEE10Policy1000EN6thrust24THRUST_300001_SM_1000_NS6detail15normal_iteratorINSC_10device_ptrIiEEEESH_NS0_13ScanTileStateIiLb1EEES8_NS0_8NullTypeEjiLb0ESK_EEvT0_T1_T2_iT3_T4_T5__param_3,
	.param .align 1 .b8 _ZN3cub18CUB_300001_SM_10006detail4scan16DeviceScanKernelINS2_10policy_hubIiiijN4cuda3__47maximumIiEEE10Policy1000EN6thrust24THRUST_300001_SM_1000_NS6detail15normal_iteratorINSC_10device_ptrIiEEEESH_NS0_13ScanTileStateIiLb1EEES8_NS0_8NullTypeEjiLb0ESK_EEvT0_T1_T2_iT3_T4_T5__param_4[1],
	.param .align 1 .b8 _ZN3cub18CUB_300001_SM_10006detail4scan16DeviceScanKernelINS2_10policy_hubIiiijN4cuda3__47maximumIiEEE10Policy1000EN6thrust24THRUST_300001_SM_1000_NS6detail15normal_iteratorINSC_10device_ptrIiEEEESH_NS0_13ScanTileStateIiLb1EEES8_NS0_8NullTypeEjiLb0ESK_EEvT0_T1_T2_iT3_T4_T5__param_5[1],
	.param .u32 _ZN3cub18CUB_300001_SM_10006detail4scan16DeviceScanKernelINS2_10policy_hubIiiijN4cuda3__47maximumIiEEE10Policy1000EN6thrust24THRUST_300001_SM_1000_NS6detail15normal_iteratorINSC_10device_ptrIiEEEESH_NS0_13ScanTileStateIiLb1EEES8_NS0_8NullTypeEjiLb0ESK_EEvT0_T1_T2_iT3_T4_T5__param_6
)
.maxntid 128
{
	.reg .pred 	%p<159>;
	.reg .b32 	%r<1028>;
	.reg .b64 	%rd<54>;
	// demoted variable
	.shared .align 16 .b8 _ZZN3cub18CUB_300001_SM_10006detail4scan16DeviceScanKernelINS2_10policy_hubIiiijN4cuda3__47maximumIiEEE10Policy1000EN6thrust24THRUST_300001_SM_1000_NS6detail15normal_iteratorINSC_10device_ptrIiEEEESH_NS0_13ScanTileStateIiLb1EEES8_NS0_8NullTypeEjiLb0ESK_EEvT0_T1_T2_iT3_T4_T5_E12temp_storage[12304];
	ld.param.u64 	%rd1, [_ZN3cub18CUB_300001_SM_10006detail4scan16DeviceScanKernelINS2_10policy_hubIiiijN4cuda3__47maximumIiEEE10Policy1000EN6thrust24THRUST_300001_SM_1000_NS6detail15normal_iteratorINSC_10device_ptrIiEEEESH_NS0_13ScanTileStateIiLb1EEES8_NS0_8NullTypeEjiLb0ESK_EEvT0_T1_T2_iT3_T4_T5__param_2];
	ld.param.u64 	%rd14, [_ZN3cub18CUB_300001_SM_10006detail4scan16DeviceScanKernelINS2_10policy_hubIiiijN4cuda3__47maximumIiEEE10Policy1000EN6thrust24THRUST_300001_SM_1000_NS6detail15normal_iteratorINSC_10device_ptrIiEEEESH_NS0_13ScanTileStateIiLb1EEES8_NS0_8NullTypeEjiLb0ESK_EEvT0_T1_T2_iT3_T4_T5__param_1];
	ld.param.u64 	%rd15, [_ZN3cub18CUB_300001_SM_10006detail4scan16DeviceScanKernelINS2_10policy_hubIiiijN4cuda3__47maximumIiEEE10Policy1000EN6thrust24THRUST_300001_SM_1000_NS6detail15normal_iteratorINSC_10device_ptrIiEEEESH_NS0_13ScanTileStateIiLb1EEES8_NS0_8NullTypeEjiLb0ESK_EEvT0_T1_T2_iT3_T4_T5__param_0];
	ld.param.u32 	%r375, [_ZN3cub18CUB_300001_SM_10006detail4scan16DeviceScanKernelINS2_10policy_hubIiiijN4cuda3__47maximumIiEEE10Policy1000EN6thrust24THRUST_300001_SM_1000_NS6detail15normal_iteratorINSC_10device_ptrIiEEEESH_NS0_13ScanTileStateIiLb1EEES8_NS0_8NullTypeEjiLb0ESK_EEvT0_T1_T2_iT3_T4_T5__param_3];
	ld.param.u32 	%r376, [_ZN3cub18CUB_300001_SM_10006detail4scan16DeviceScanKernelINS2_10policy_hubIiiijN4cuda3__47maximumIiEEE10Policy1000EN6thrust24THRUST_300001_SM_1000_NS6detail15normal_iteratorINSC_10device_ptrIiEEEESH_NS0_13ScanTileStateIiLb1EEES8_NS0_8NullTypeEjiLb0ESK_EEvT0_T1_T2_iT3_T4_T5__param_6];
	cvta.to.global.u64 	%rd2, %rd15;
	cvta.to.global.u64 	%rd3, %rd14;
	mov.u32 	%r377, %ctaid.x;
	add.s32 	%r1, %r375, %r377;
	mul.lo.s32 	%r2, %r1, 3072;
	sub.s32 	%r3, %r376, %r2;
	setp.lt.u32 	%p1, %r3, 3073;
	@%p1 bra 	$L__BB7_35;
	cvt.u64.u32 	%rd36, %r2;
	mov.u32 	%r4, %tid.x;
	and.b32  	%r642, %r4, 31;
	and.b32  	%r643, %r4, 992;
	mul.lo.s32 	%r644, %r643, 24;
	or.b32  	%r645, %r644, %r642;
	cvt.u64.u32 	%rd37, %r645;
	add.s64 	%rd4, %rd37, %rd36;
	shl.b64 	%rd38, %rd4, 2;
	add.s64 	%rd39, %rd2, %rd38;
	ld.global.u32 	%r646, [%rd39];
	ld.global.u32 	%r647, [%rd39+128];
	ld.global.u32 	%r648, [%rd39+256];
	ld.global.u32 	%r649, [%rd39+384];
	ld.global.u32 	%r650, [%rd39+512];
	ld.global.u32 	%r651, [%rd39+640];
	ld.global.u32 	%r652, [%rd39+768];
	ld.global.u32 	%r653, [%rd39+896];
	ld.global.u32 	%r654, [%rd39+1024];
	ld.global.u32 	%r655, [%rd39+1152];
	ld.global.u32 	%r656, [%rd39+1280];
	ld.global.u32 	%r657, [%rd39+1408];
	ld.global.u32 	%r658, [%rd39+1536];
	ld.global.u32 	%r659, [%rd39+1664];
	ld.global.u32 	%r660, [%rd39+1792];
	ld.global.u32 	%r661, [%rd39+1920];
	ld.global.u32 	%r662, [%rd39+2048];
	ld.global.u32 	%r663, [%rd39+2176];
	ld.global.u32 	%r664, [%rd39+2304];
	ld.global.u32 	%r665, [%rd39+2432];
	ld.global.u32 	%r666, [%rd39+2560];
	ld.global.u32 	%r667, [%rd39+2688];
	ld.global.u32 	%r668, [%rd39+2816];
	ld.global.u32 	%r669, [%rd39+2944];
	// begin inline asm
	mov.u32 %r641, %laneid;
	// end inline asm
	shr.u32 	%r6, %r4, 5;
	mad.lo.s32 	%r670, %r6, 768, %r641;
	shl.b32 	%r671, %r670, 2;
	mov.u32 	%r672, _ZZN3cub18CUB_300001_SM_10006detail4scan16DeviceScanKernelINS2_10policy_hubIiiijN4cuda3__47maximumIiEEE10Policy1000EN6thrust24THRUST_300001_SM_1000_NS6detail15normal_iteratorINSC_10device_ptrIiEEEESH_NS0_13ScanTileStateIiLb1EEES8_NS0_8NullTypeEjiLb0ESK_EEvT0_T1_T2_iT3_T4_T5_E12temp_storage;
	add.s32 	%r7, %r672, %r671;
	st.shared.u32 	[%r7], %r646;
	st.shared.u32 	[%r7+128], %r647;
	st.shared.u32 	[%r7+256], %r648;
	st.shared.u32 	[%r7+384], %r649;
	st.shared.u32 	[%r7+512], %r650;
	st.shared.u32 	[%r7+640], %r651;
	st.shared.u32 	[%r7+768], %r652;
	st.shared.u32 	[%r7+896], %r653;
	st.shared.u32 	[%r7+1024], %r654;
	st.shared.u32 	[%r7+1152], %r655;
	st.shared.u32 	[%r7+1280], %r656;
	st.shared.u32 	[%r7+1408], %r657;
	st.shared.u32 	[%r7+1536], %r658;
	st.shared.u32 	[%r7+1664], %r659;
	st.shared.u32 	[%r7+1792], %r660;
	st.shared.u32 	[%r7+1920], %r661;
	st.shared.u32 	[%r7+2048], %r662;
	st.shared.u32 	[%r7+2176], %r663;
	st.shared.u32 	[%r7+2304], %r664;
	st.shared.u32 	[%r7+2432], %r665;
	st.shared.u32 	[%r7+2560], %r666;
	st.shared.u32 	[%r7+2688], %r667;
	st.shared.u32 	[%r7+2816], %r668;
	st.shared.u32 	[%r7+2944], %r669;
	bar.warp.sync 	-1;
	mad.lo.s32 	%r8, %r641, 92, %r7;
	ld.shared.v4.u32 	{%r9, %r10, %r11, %r12}, [%r8];
	ld.shared.v4.u32 	{%r13, %r14, %r15, %r16}, [%r8+16];
	ld.shared.v4.u32 	{%r17, %r18, %r19, %r20}, [%r8+32];
	ld.shared.v4.u32 	{%r21, %r22, %r23, %r24}, [%r8+48];
	ld.shared.v4.u32 	{%r25, %r26, %r27, %r28}, [%r8+64];
	ld.shared.v4.u32 	{%r29, %r30, %r31, %r32}, [%r8+80];
	bar.sync 	0;
	setp.ne.s32 	%p105, %r1, 0;
	@%p105 bra 	$L__BB7_6;
	max.s32 	%r870, %r9, %r10;
	max.s32 	%r871, %r870, %r11;
	max.s32 	%r872, %r12, %r13;
	max.s32 	%r873, %r872, %r14;
	max.s32 	%r874, %r15, %r16;
	max.s32 	%r875, %r874, %r17;
	max.s32 	%r876, %r18, %r19;
	max.s32 	%r877, %r876, %r20;
	max.s32 	%r878, %r21, %r22;
	max.s32 	%r879, %r878, %r23;
	max.s32 	%r880, %r24, %r25;
	max.s32 	%r881, %r880, %r26;
	max.s32 	%r882, %r27, %r28;
	max.s32 	%r883, %r882, %r29;
	max.s32 	%r884, %r30, %r31;
	max.s32 	%r885, %r884, %r32;
	max.s32 	%r886, %r871, %r873;
	max.s32 	%r887, %r886, %r875;
	max.s32 	%r888, %r877, %r879;
	max.s32 	%r889, %r888, %r881;
	max.s32 	%r890, %r883, %r885;
	max.s32 	%r891, %r887, %r889;
	max.s32 	%r841, %r891, %r890;
	mov.b32 	%r867, 1;
	mov.b32 	%r868, 0;
	mov.b32 	%r869, -1;
	// begin inline asm
	shfl.sync.up.b32 %r840, %r841, %r867, %r868, %r869;
	// end inline asm
	max.s32 	%r892, %r840, %r841;
	setp.lt.s32 	%p147, %r641, 1;
	selp.b32 	%r846, %r841, %r892, %p147;
	mov.b32 	%r847, 2;
	// begin inline asm
	shfl.sync.up.b32 %r845, %r846, %r847, %r868, %r869;
	// end inline asm
	max.s32 	%r893, %r845, %r846;
	setp.lt.s32 	%p148, %r641, 2;
	selp.b32 	%r851, %r846, %r893, %p148;
	mov.b32 	%r852, 4;
	// begin inline asm
	shfl.sync.up.b32 %r850, %r851, %r852, %r868, %r869;
	// end inline asm
	max.s32 	%r894, %r850, %r851;
	setp.lt.s32 	%p149, %r641, 4;
	selp.b32 	%r856, %r851, %r894, %p149;
	mov.b32 	%r857, 8;
	// begin inline asm
	shfl.sync.up.b32 %r855, %r856, %r857, %r868, %r869;
	// end inline asm
	max.s32 	%r895, %r855, %r856;
	setp.lt.s32 	%p150, %r641, 8;
	selp.b32 	%r861, %r856, %r895, %p150;
	mov.b32 	%r862, 16;
	// begin inline asm
	shfl.sync.up.b32 %r860, %r861, %r862, %r868, %r869;
	// end inline asm
	max.s32 	%r33, %r860, %r861;
	setp.lt.s32 	%p151, %r641, 16;
	selp.b32 	%r866, %r861, %r33, %p151;
	// begin inline asm
	shfl.sync.up.b32 %r865, %r866, %r867, %r868, %r869;
	// end inline asm
	setp.ne.s32 	%p152, %r641, 31;
	@%p152 bra 	$L__BB7_4;
	shl.b32 	%r896, %r6, 2;
	add.s32 	%r898, %r672, %r896;
	st.shared.u32 	[%r898+16], %r33;
$L__BB7_4:
	bar.sync 	0;
	ld.shared.v4.u32 	{%r899, %r900, %r901, %r902}, [_ZZN3cub18CUB_300001_SM_10006detail4scan16DeviceScanKernelINS2_10policy_hubIiiijN4cuda3__47maximumIiEEE10Policy1000EN6thrust24THRUST_300001_SM_1000_NS6detail15normal_iteratorINSC_10device_ptrIiEEEESH_NS0_13ScanTileStateIiLb1EEES8_NS0_8NullTypeEjiLb0ESK_EEvT0_T1_T2_iT3_T4_T5_E12temp_storage+16];
	max.s32 	%r903, %r899, %r900;
	setp.eq.s32 	%p153, %r6, 2;
	selp.b32 	%r904, %r903, %r899, %p153;
	max.s32 	%r905, %r903, %r901;
	setp.eq.s32 	%p154, %r6, 3;
	selp.b32 	%r906, %r905, %r904, %p154;
	max.s32 	%r35, %r905, %r902;
	setp.lt.u32 	%p155, %r4, 32;
	max.s32 	%r907, %r906, %r865;
	setp.eq.s32 	%p156, %r641, 0;
	selp.b32 	%r908, %r906, %r907, %p156;
	selp.b32 	%r909, %r865, %r908, %p155;
	setp.ne.s32 	%p157, %r4, 0;
	setp.eq.s32 	%p158, %r4, 0;
	max.s32 	%r971, %r909, %r9;
	selp.b32 	%r910, %r9, %r971, %p158;
	max.s32 	%r970, %r910, %r10;
	max.s32 	%r969, %r970, %r11;
	max.s32 	%r968, %r969, %r12;
	max.s32 	%r967, %r968, %r13;
	max.s32 	%r966, %r967, %r14;
	max.s32 	%r965, %r966, %r15;
	max.s32 	%r964, %r965, %r16;
	max.s32 	%r963, %r964, %r17;
	max.s32 	%r962, %r963, %r18;
	max.s32 	%r961, %r962, %r19;
	max.s32 	%r960, %r961, %r20;
	max.s32 	%r959, %r960, %r21;
	max.s32 	%r958, %r959, %r22;
	max.s32 	%r957, %r958, %r23;
	max.s32 	%r956, %r957, %r24;
	max.s32 	%r955, %r956, %r25;
	max.s32 	%r954, %r955, %r26;
	max.s32 	%r953, %r954, %r27;
	max.s32 	%r952, %r953, %r28;
	max.s32 	%r951, %r952, %r29;
	max.s32 	%r950, %r951, %r30;
	max.s32 	%r949, %r950, %r31;
	max.s32 	%r948, %r949, %r32;
	@%p157 bra 	$L__BB7_34;
	add.s64 	%rd51, %rd1, 256;
	mov.b32 	%r911, 101;
	// begin inline asm
	st.relaxed.gpu.v2.u32 [%rd51], {%r911, %r35};
	// end inline asm
	mov.u32 	%r971, %r9;
	bra.uni 	$L__BB7_34;
$L__BB7_6:
	max.s32 	%r703, %r9, %r10;
	max.s32 	%r704, %r703, %r11;
	max.s32 	%r705, %r12, %r13;
	max.s32 	%r706, %r705, %r14;
	max.s32 	%r707, %r15, %r16;
	max.s32 	%r708, %r707, %r17;
	max.s32 	%r709, %r18, %r19;
	max.s32 	%r710, %r709, %r20;
	max.s32 	%r711, %r21, %r22;
	max.s32 	%r712, %r711, %r23;
	max.s32 	%r713, %r24, %r25;
	max.s32 	%r714, %r713, %r26;
	max.s32 	%r715, %r27, %r28;
	max.s32 	%r716, %r715, %r29;
	max.s32 	%r717, %r30, %r31;
	max.s32 	%r718, %r717, %r32;
	max.s32 	%r719, %r704, %r706;
	max.s32 	%r720, %r719, %r708;
	max.s32 	%r721, %r710, %r712;
	max.s32 	%r722, %r721, %r714;
	max.s32 	%r723, %r716, %r718;
	max.s32 	%r724, %r720, %r722;
	max.s32 	%r674, %r724, %r723;
	mov.b32 	%r700, 1;
	mov.b32 	%r701, 0;
	mov.b32 	%r702, -1;
	// begin inline asm
	shfl.sync.up.b32 %r673, %r674, %r700, %r701, %r702;
	// end inline asm
	max.s32 	%r725, %r673, %r674;
	setp.lt.s32 	%p106, %r641, 1;
	selp.b32 	%r679, %r674, %r725, %p106;
	mov.b32 	%r680, 2;
	// begin inline asm
	shfl.sync.up.b32 %r678, %r679, %r680, %r701, %r702;
	// end inline asm
	max.s32 	%r726, %r678, %r679;
	setp.lt.s32 	%p107, %r641, 2;
	selp.b32 	%r684, %r679, %r726, %p107;
	mov.b32 	%r685, 4;
	// begin inline asm
	shfl.sync.up.b32 %r683, %r684, %r685, %r701, %r702;
	// end inline asm
	max.s32 	%r727, %r683, %r684;
	setp.lt.s32 	%p108, %r641, 4;
	selp.b32 	%r689, %r684, %r727, %p108;
	mov.b32 	%r690, 8;
	// begin inline asm
	shfl.sync.up.b32 %r688, %r689, %r690, %r701, %r702;
	// end inline asm
	max.s32 	%r728, %r688, %r689;
	setp.lt.s32 	%p109, %r641, 8;
	selp.b32 	%r694, %r689, %r728, %p109;
	mov.b32 	%r695, 16;
	// begin inline asm
	shfl.sync.up.b32 %r693, %r694, %r695, %r701, %r702;
	// end inline asm
	max.s32 	%r60, %r693, %r694;
	setp.lt.s32 	%p110, %r641, 16;
	selp.b32 	%r699, %r694, %r60, %p110;
	// begin inline asm
	shfl.sync.up.b32 %r698, %r699, %r700, %r701, %r702;
	// end inline asm
	setp.ne.s32 	%p111, %r641, 31;
	@%p111 bra 	$L__BB7_8;
	shl.b32 	%r729, %r6, 2;
	add.s32 	%r731, %r672, %r729;
	st.shared.u32 	[%r731+16], %r60;
$L__BB7_8:
	bar.sync 	0;
	ld.shared.v4.u32 	{%r732, %r733, %r734, %r735}, [_ZZN3cub18CUB_300001_SM_10006detail4scan16DeviceScanKernelINS2_10policy_hubIiiijN4cuda3__47maximumIiEEE10Policy1000EN6thrust24THRUST_300001_SM_1000_NS6detail15normal_iteratorINSC_10device_ptrIiEEEESH_NS0_13ScanTileStateIiLb1EEES8_NS0_8NullTypeEjiLb0ESK_EEvT0_T1_T2_iT3_T4_T5_E12temp_storage+16];
	max.s32 	%r736, %r732, %r733;
	setp.eq.s32 	%p112, %r6, 2;
	selp.b32 	%r737, %r736, %r732, %p112;
	max.s32 	%r738, %r736, %r734;
	setp.eq.s32 	%p113, %r6, 3;
	selp.b32 	%r739, %r738, %r737, %p113;
	max.s32 	%r62, %r738, %r735;
	setp.gt.u32 	%p114, %r4, 31;
	setp.lt.u32 	%p115, %r4, 32;
	max.s32 	%r740, %r739, %r698;
	setp.eq.s32 	%p116, %r641, 0;
	selp.b32 	%r947, %r739, %r740, %p116;
	selp.b32 	%r64, %r698, %r947, %p115;
	@%p114 bra 	$L__BB7_33;
	setp.ne.s32 	%p117, %r4, 0;
	mul.wide.s32 	%rd40, %r1, 8;
	add.s64 	%rd5, %rd1, %rd40;
	@%p117 bra 	$L__BB7_11;
	st.shared.u32 	[_ZZN3cub18CUB_300001_SM_10006detail4scan16DeviceScanKernelINS2_10policy_hubIiiijN4cuda3__47maximumIiEEE10Policy1000EN6thrust24THRUST_300001_SM_1000_NS6detail15normal_iteratorINSC_10device_ptrIiEEEESH_NS0_13ScanTileStateIiLb1EEES8_NS0_8NullTypeEjiLb0ESK_EEvT0_T1_T2_iT3_T4_T5_E12temp_storage+12], %r62;
	add.s64 	%rd41, %rd5, 256;
	mov.b32 	%r741, 100;
	// begin inline asm
	st.relaxed.gpu.v2.u32 [%rd41], {%r741, %r62};
	// end inline asm
$L__BB7_11:
	not.b32 	%r743, %r4;
	add.s32 	%r944, %r1, %r743;
	mov.u32 	%r66, %nctaid.x;
	setp.gt.u32 	%p118, %r66, 499;
	@%p118 bra 	$L__BB7_13;
	membar.cta;
	bra.uni 	$L__BB7_14;
$L__BB7_13:
	mov.b32 	%r744, 1245;
	// begin inline asm
	nanosleep.u32 %r744;
	// end inline asm
$L__BB7_14:
	mul.wide.s32 	%rd43, %r944, 8;
	add.s64 	%rd44, %rd1, %rd43;
	add.s64 	%rd42, %rd44, 256;
	// begin inline asm
	ld.relaxed.gpu.v2.u32 {%r945, %r941}, [%rd42];
	// end inline asm
$L__BB7_15:
	setp.eq.s32 	%p119, %r945, 99;
	mov.b32 	%r747, -1;
	vote.sync.any.pred 	%p120, %p119, %r747;
	not.pred 	%p121, %p120;
	@%p121 bra 	$L__BB7_20;
	setp.gt.u32 	%p146, %r66, 499;
	@%p146 bra 	$L__BB7_18;
	membar.cta;
	bra.uni 	$L__BB7_19;
$L__BB7_18:
	mov.b32 	%r837, 648;
	// begin inline asm
	nanosleep.u32 %r837;
	// end inline asm
$L__BB7_19:
	// begin inline asm
	ld.relaxed.gpu.v2.u32 {%r945, %r941}, [%rd42];
	// end inline asm
	bra.uni 	$L__BB7_15;
$L__BB7_20:
	setp.eq.s32 	%p122, %r945, 101;
	mov.b32 	%r774, -1;
	vote.sync.ballot.b32 	%r775, %p122, %r774;
	// begin inline asm
	mov.u32 %r749, %lanemask_ge;
	// end inline asm
	and.b32  	%r776, %r775, %r749;
	or.b32  	%r777, %r776, -2147483648;
	add.s32 	%r778, %r777, -1;
	not.b32 	%r779, %r777;
	and.b32  	%r780, %r779, %r778;
	popc.b32 	%r753, %r780;
	mov.b32 	%r752, 1;
	// begin inline asm
	shfl.sync.down.b32 %r750, %r941, %r752, %r753, %r774;
	// end inline asm
	setp.lt.s32 	%p124, %r641, %r753;
	max.s32 	%r781, %r750, %r941;
	selp.b32 	%r756, %r781, %r941, %p124;
	mov.b32 	%r757, 2;
	// begin inline asm
	shfl.sync.down.b32 %r755, %r756, %r757, %r753, %r774;
	// end inline asm
	add.s32 	%r76, %r641, 2;
	setp.gt.s32 	%p125, %r76, %r753;
	max.s32 	%r782, %r755, %r756;
	selp.b32 	%r761, %r756, %r782, %p125;
	mov.b32 	%r762, 4;
	// begin inline asm
	shfl.sync.down.b32 %r760, %r761, %r762, %r753, %r774;
	// end inline asm
	add.s32 	%r77, %r641, 4;
	setp.gt.s32 	%p126, %r77, %r753;
	max.s32 	%r783, %r760, %r761;
	selp.b32 	%r766, %r761, %r783, %p126;
	mov.b32 	%r767, 8;
	// begin inline asm
	shfl.sync.down.b32 %r765, %r766, %r767, %r753, %r774;
	// end inline asm
	add.s32 	%r78, %r641, 8;
	setp.gt.s32 	%p127, %r78, %r753;
	max.s32 	%r784, %r765, %r766;
	selp.b32 	%r771, %r766, %r784, %p127;
	mov.b32 	%r772, 16;
	// begin inline asm
	shfl.sync.down.b32 %r770, %r771, %r772, %r753, %r774;
	// end inline asm
	add.s32 	%r79, %r641, 16;
	setp.gt.s32 	%p128, %r79, %r753;
	max.s32 	%r785, %r770, %r771;
	selp.b32 	%r943, %r771, %r785, %p128;
	add.s64 	%rd7, %rd1, 256;
$L__BB7_21:
	setp.ne.s32 	%p129, %r945, 101;
	mov.b32 	%r786, -1;
	vote.sync.all.pred 	%p130, %p129, %r786;
	not.pred 	%p131, %p130;
	@%p131 bra 	$L__BB7_29;
	mul.wide.s32 	%rd47, %r944, 8;
	add.s64 	%rd48, %rd7, %rd47;
	add.s64 	%rd46, %rd48, -256;
	// begin inline asm
	ld.relaxed.gpu.v2.u32 {%r945, %r946}, [%rd46];
	// end inline asm
$L__BB7_23:
	setp.eq.s32 	%p135, %r945, 99;
	mov.b32 	%r795, -1;
	vote.sync.any.pred 	%p136, %p135, %r795;
	not.pred 	%p137, %p136;
	@%p137 bra 	$L__BB7_28;
	setp.gt.u32 	%p145, %r66, 499;
	@%p145 bra 	$L__BB7_26;
	membar.cta;
	bra.uni 	$L__BB7_27;
$L__BB7_26:
	mov.b32 	%r834, 648;
	// begin inline asm
	nanosleep.u32 %r834;
	// end inline asm
$L__BB7_27:
	// begin inline asm
	ld.relaxed.gpu.v2.u32 {%r945, %r946}, [%rd46];
	// end inline asm
	bra.uni 	$L__BB7_23;
$L__BB7_28:
	setp.eq.s32 	%p138, %r945, 101;
	mov.b32 	%r821, -1;
	vote.sync.ballot.b32 	%r822, %p138, %r821;
	and.b32  	%r823, %r822, %r749;
	or.b32  	%r824, %r823, -2147483648;
	add.s32 	%r825, %r824, -1;
	not.b32 	%r826, %r824;
	and.b32  	%r827, %r826, %r825;
	popc.b32 	%r800, %r827;
	mov.b32 	%r799, 1;
	// begin inline asm
	shfl.sync.down.b32 %r797, %r946, %r799, %r800, %r821;
	// end inline asm
	setp.lt.s32 	%p140, %r641, %r800;
	max.s32 	%r828, %r797, %r946;
	selp.b32 	%r803, %r828, %r946, %p140;
	mov.b32 	%r804, 2;
	// begin inline asm
	shfl.sync.down.b32 %r802, %r803, %r804, %r800, %r821;
	// end inline asm
	setp.gt.s32 	%p141, %r76, %r800;
	max.s32 	%r829, %r802, %r803;
	selp.b32 	%r808, %r803, %r829, %p141;
	mov.b32 	%r809, 4;
	// begin inline asm
	shfl.sync.down.b32 %r807, %r808, %r809, %r800, %r821;
	// end inline asm
	setp.gt.s32 	%p142, %r77, %r800;
	max.s32 	%r830, %r807, %r808;
	selp.b32 	%r813, %r808, %r830, %p142;
	mov.b32 	%r814, 8;
	// begin inline asm
	shfl.sync.down.b32 %r812, %r813, %r814, %r800, %r821;
	// end inline asm
	setp.gt.s32 	%p143, %r78, %r800;
	max.s32 	%r831, %r812, %r813;
	selp.b32 	%r818, %r813, %r831, %p143;
	mov.b32 	%r819, 16;
	// begin inline asm
	shfl.sync.down.b32 %r817, %r818, %r819, %r800, %r821;
	// end inline asm
	setp.gt.s32 	%p144, %r79, %r800;
	max.s32 	%r832, %r817, %r818;
	selp.b32 	%r833, %r818, %r832, %p144;
	max.s32 	%r943, %r833, %r943;
	add.s32 	%r944, %r944, -32;
	bra.uni 	$L__BB7_21;
$L__BB7_29:
	setp.ne.s32 	%p132, %r4, 0;
	@%p132 bra 	$L__BB7_31;
	max.s32 	%r789, %r943, %r62;
	add.s64 	%rd45, %rd5, 256;
	mov.b32 	%r788, 101;
	// begin inline asm
	st.relaxed.gpu.v2.u32 [%rd45], {%r788, %r789};
	// end inline asm
	st.shared.u32 	[_ZZN3cub18CUB_300001_SM_10006detail4scan16DeviceScanKernelINS2_10policy_hubIiiijN4cuda3__47maximumIiEEE10Policy1000EN6thrust24THRUST_300001_SM_1000_NS6detail15normal_iteratorINSC_10device_ptrIiEEEESH_NS0_13ScanTileStateIiLb1EEES8_NS0_8NullTypeEjiLb0ESK_EEvT0_T1_T2_iT3_T4_T5_E12temp_storage+4], %r943;
	st.shared.u32 	[_ZZN3cub18CUB_300001_SM_10006detail4scan16DeviceScanKernelINS2_10policy_hubIiiijN4cuda3__47maximumIiEEE10Policy1000EN6thrust24THRUST_300001_SM_1000_NS6detail15normal_iteratorINSC_10device_ptrIiEEEESH_NS0_13ScanTileStateIiLb1EEES8_NS0_8NullTypeEjiLb0ESK_EEvT0_T1_T2_iT3_T4_T5_E12temp_storage+8], %r789;
$L__BB7_31:
	setp.ne.s32 	%p133, %r641, 0;
	mov.u32 	%r947, %r64;
	@%p133 bra 	$L__BB7_33;
	st.shared.u32 	[_ZZN3cub18CUB_300001_SM_10006detail4scan16DeviceScanKernelINS2_10policy_hubIiiijN4cuda3__47maximumIiEEE10Policy1000EN6thrust24THRUST_300001_SM_1000_NS6detail15normal_iteratorINSC_10device_ptrIiEEEESH_NS0_13ScanTileStateIiLb1EEES8_NS0_8NullTypeEjiLb0ESK_EEvT0_T1_T2_iT3_T4_T5_E12temp_storage+36], %r943;
	mov.u32 	%r947, %r943;
$L__BB7_33:
	bar.sync 	0;
	ld.shared.u32 	%r790, [_ZZN3cub18CUB_300001_SM_10006detail4scan16DeviceScanKernelINS2_10policy_hubIiiijN4cuda3__47maximumIiEEE10Policy1000EN6thrust24THRUST_300001_SM_1000_NS6detail15normal_iteratorINSC_10device_ptrIiEEEESH_NS0_13ScanTileStateIiLb1EEES8_NS0_8NullTypeEjiLb0ESK_EEvT0_T1_T2_iT3_T4_T5_E12temp_storage+36];
	setp.eq.s32 	%p134, %r4, 0;
	max.s32 	%r791, %r790, %r947;
	selp.b32 	%r792, %r947, %r791, %p134;
	max.s32 	%r971, %r792, %r9;
	max.s32 	%r970, %r971, %r10;
	max.s32 	%r969, %r970, %r11;
	max.s32 	%r968, %r969, %r12;
	max.s32 	%r967, %r968, %r13;
	max.s32 	%r966, %r967, %r14;
	max.s32 	%r965, %r966, %r15;
	max.s32 	%r964, %r965, %r16;
	max.s32 	%r963, %r964, %r17;
	max.s32 	%r962, %r963, %r18;
	max.s32 	%r961, %r962, %r19;
	max.s32 	%r960, %r961, %r20;
	max.s32 	%r959, %r960, %r21;
	max.s32 	%r958, %r959, %r22;
	max.s32 	%r957, %r958, %r23;
	max.s32 	%r956, %r957, %r24;
	max.s32 	%r955, %r956, %r25;
	max.s32 	%r954, %r955, %r26;
	max.s32 	%r953, %r954, %r27;
	max.s32 	%r952, %r953, %r28;
	max.s32 	%r951, %r952, %r29;
	max.s32 	%r950, %r951, %r30;
	max.s32 	%r949, %r950, %r31;
	max.s32 	%r948, %r949, %r32;
$L__BB7_34:
	bar.sync 	0;
	st.shared.v4.u32 	[%r8], {%r971, %r970, %r969, %r968};
	st.shared.v4.u32 	[%r8+16], {%r967, %r966, %r965, %r964};
	st.shared.v4.u32 	[%r8+32], {%r963, %r962, %r961, %r960};
	st.shared.v4.u32 	[%r8+48], {%r959, %r958, %r957, %r956};
	st.shared.v4.u32 	[%r8+64], {%r955, %r954, %r953, %r952};
	st.shared.v4.u32 	[%r8+80], {%r951, %r950, %r949, %r948};
	bar.warp.sync 	-1;
	ld.shared.u32 	%r913, [%r7];
	ld.shared.u32 	%r914, [%r7+128];
	ld.shared.u32 	%r915, [%r7+256];
	ld.shared.u32 	%r916, [%r7+384];
	ld.shared.u32 	%r917, [%r7+512];
	ld.shared.u32 	%r918, [%r7+640];
	ld.shared.u32 	%r919, [%r7+768];
	ld.shared.u32 	%r920, [%r7+896];
	ld.shared.u32 	%r921, [%r7+1024];
	ld.shared.u32 	%r922, [%r7+1152];
	ld.shared.u32 	%r923, [%r7+1280];
	ld.shared.u32 	%r924, [%r7+1408];
	ld.shared.u32 	%r925, [%r7+1536];
	ld.shared.u32 	%r926, [%r7+1664];
	ld.shared.u32 	%r927, [%r7+1792];
	ld.shared.u32 	%r928, [%r7+1920];
	ld.shared.u32 	%r929, [%r7+2048];
	ld.shared.u32 	%r930, [%r7+2176];
	ld.shared.u32 	%r931, [%r7+2304];
	ld.shared.u32 	%r932, [%r7+2432];
	ld.shared.u32 	%r933, [%r7+2560];
	ld.shared.u32 	%r934, [%r7+2688];
	ld.shared.u32 	%r935, [%r7+2816];
	ld.shared.u32 	%r936, [%r7+2944];
	add.s64 	%rd53, %rd3, %rd38;
	st.global.u32 	[%rd53], %r913;
	st.global.u32 	[%rd53+128], %r914;
	st.global.u32 	[%rd53+256], %r915;
	st.global.u32 	[%rd53+384], %r916;
	st.global.u32 	[%rd53+512], %r917;
	st.global.u32 	[%rd53+640], %r918;
	st.global.u32 	[%rd53+768], %r919;
	st.global.u32 	[%rd53+896], %r920;
	st.global.u32 	[%rd53+1024], %r921;
	st.global.u32 	[%rd53+1152], %r922;
	st.global.u32 	[%rd53+1280], %r923;
	st.global.u32 	[%rd53+1408], %r924;
	st.global.u32 	[%rd53+1536], %r925;
	st.global.u32 	[%rd53+1664], %r926;
	st.global.u32 	[%rd53+1792], %r927;
	st.global.u32 	[%rd53+1920], %r928;
	st.global.u32 	[%rd53+2048], %r929;
	st.global.u32 	[%rd53+2176], %r930;
	st.global.u32 	[%rd53+2304], %r931;
	st.global.u32 	[%rd53+2432], %r932;
	st.global.u32 	[%rd53+2560], %r933;
	st.global.u32 	[%rd53+2688], %r934;
	st.global.u32 	[%rd53+2816], %r935;
	st.global.u32 	[%rd53+2944], %r936;
	bra.uni 	$L__BB7_166;
$L__BB7_35:
	setp.eq.s32 	%p2, %r3, 0;
	@%p2 bra 	$L__BB7_166;
	mul.wide.u32 	%rd16, %r2, 4;
	add.s64 	%rd17, %rd2, %rd16;
	mov.u32 	%r143, %tid.x;
	ld.global.u32 	%r995, [%rd17];
	and.b32  	%r378, %r143, 31;
	and.b32  	%r379, %r143, 992;
	mul.lo.s32 	%r380, %r379, 24;
	or.b32  	%r145, %r380, %r378;
	setp.ge.u32 	%p3, %r145, %r3;
	shl.b32 	%r381, %r145, 2;
	cvt.u64.u32 	%rd18, %r381;
	add.s64 	%rd9, %rd17, %rd18;
	mov.u32 	%r972, %r995;
	@%p3 bra 	$L__BB7_38;
	ld.global.u32 	%r972, [%rd9];
$L__BB7_38:
	add.s32 	%r148, %r145, 32;
	setp.ge.u32 	%p4, %r148, %r3;
	mov.u32 	%r973, %r995;
	@%p4 bra 	$L__BB7_40;
	ld.global.u32 	%r973, [%rd9+128];
$L__BB7_40:
	add.s32 	%r151, %r145, 64;
	setp.ge.u32 	%p5, %r151, %r3;
	mov.u32 	%r974, %r995;
	@%p5 bra 	$L__BB7_42;
	ld.global.u32 	%r974, [%rd9+256];
$L__BB7_42:
	add.s32 	%r154, %r145, 96;
	setp.ge.u32 	%p6, %r154, %r3;
	mov.u32 	%r975, %r995;
	@%p6 bra 	$L__BB7_44;
	ld.global.u32 	%r975, [%rd9+384];
$L__BB7_44:
	add.s32 	%r157, %r145, 128;
	setp.ge.u32 	%p7, %r157, %r3;
	mov.u32 	%r976, %r995;
	@%p7 bra 	$L__BB7_46;
	ld.global.u32 	%r976, [%rd9+512];
$L__BB7_46:
	add.s32 	%r160, %r145, 160;
	setp.ge.u32 	%p8, %r160, %r3;
	mov.u32 	%r977, %r995;
	@%p8 bra 	$L__BB7_48;
	ld.global.u32 	%r977, [%rd9+640];
$L__BB7_48:
	add.s32 	%r163, %r145, 192;
	setp.ge.u32 	%p9, %r163, %r3;
	mov.u32 	%r978, %r995;
	@%p9 bra 	$L__BB7_50;
	ld.global.u32 	%r978, [%rd9+768];
$L__BB7_50:
	add.s32 	%r166, %r145, 224;
	setp.ge.u32 	%p10, %r166, %r3;
	mov.u32 	%r979, %r995;
	@%p10 bra 	$L__BB7_52;
	ld.global.u32 	%r979, [%rd9+896];
$L__BB7_52:
	add.s32 	%r169, %r145, 256;
	setp.ge.u32 	%p11, %r169, %r3;
	mov.u32 	%r980, %r995;
	@%p11 bra 	$L__BB7_54;
	ld.global.u32 	%r980, [%rd9+1024];
$L__BB7_54:
	add.s32 	%r172, %r145, 288;
	setp.ge.u32 	%p12, %r172, %r3;
	mov.u32 	%r981, %r995;
	@%p12 bra 	$L__BB7_56;
	ld.global.u32 	%r981, [%rd9+1152];
$L__BB7_56:
	add.s32 	%r175, %r145, 320;
	setp.ge.u32 	%p13, %r175, %r3;
	mov.u32 	%r982, %r995;
	@%p13 bra 	$L__BB7_58;
	ld.global.u32 	%r982, [%rd9+1280];
$L__BB7_58:
	add.s32 	%r178, %r145, 352;
	setp.ge.u32 	%p14, %r178, %r3;
	mov.u32 	%r983, %r995;
	@%p14 bra 	$L__BB7_60;
	ld.global.u32 	%r983, [%rd9+1408];
$L__BB7_60:
	add.s32 	%r181, %r145, 384;
	setp.ge.u32 	%p15, %r181, %r3;
	mov.u32 	%r984, %r995;
	@%p15 bra 	$L__BB7_62;
	ld.global.u32 	%r984, [%rd9+1536];
$L__BB7_62:
	add.s32 	%r184, %r145, 416;
	setp.ge.u32 	%p16, %r184, %r3;
	mov.u32 	%r985, %r995;
	@%p16 bra 	$L__BB7_64;
	ld.global.u32 	%r985, [%rd9+1664];
$L__BB7_64:
	add.s32 	%r187, %r145, 448;
	setp.ge.u32 	%p17, %r187, %r3;
	mov.u32 	%r986, %r995;
	@%p17 bra 	$L__BB7_66;
	ld.global.u32 	%r986, [%rd9+1792];
$L__BB7_66:
	add.s32 	%r190, %r145, 480;
	setp.ge.u32 	%p18, %r190, %r3;
	mov.u32 	%r987, %r995;
	@%p18 bra 	$L__BB7_68;
	ld.global.u32 	%r987, [%rd9+1920];
$L__BB7_68:
	add.s32 	%r193, %r145, 512;
	setp.ge.u32 	%p19, %r193, %r3;
	mov.u32 	%r988, %r995;
	@%p19 bra 	$L__BB7_70;
	ld.global.u32 	%r988, [%rd9+2048];
$L__BB7_70:
	add.s32 	%r196, %r145, 544;
	setp.ge.u32 	%p20, %r196, %r3;
	mov.u32 	%r989, %r995;
	@%p20 bra 	$L__BB7_72;
	ld.global.u32 	%r989, [%rd9+2176];
$L__BB7_72:
	add.s32 	%r199, %r145, 576;
	setp.ge.u32 	%p21, %r199, %r3;
	mov.u32 	%r990, %r995;
	@%p21 bra 	$L__BB7_74;
	ld.global.u32 	%r990, [%rd9+2304];
$L__BB7_74:
	add.s32 	%r202, %r145, 608;
	setp.ge.u32 	%p22, %r202, %r3;
	mov.u32 	%r991, %r995;
	@%p22 bra 	$L__BB7_76;
	ld.global.u32 	%r991, [%rd9+2432];
$L__BB7_76:
	add.s32 	%r205, %r145, 640;
	setp.ge.u32 	%p23, %r205, %r3;
	mov.u32 	%r992, %r995;
	@%p23 bra 	$L__BB7_78;
	ld.global.u32 	%r992, [%rd9+2560];
$L__BB7_78:
	add.s32 	%r208, %r145, 672;
	setp.ge.u32 	%p24, %r208, %r3;
	mov.u32 	%r993, %r995;
	@%p24 bra 	$L__BB7_80;
	ld.global.u32 	%r993, [%rd9+2688];
$L__BB7_80:
	add.s32 	%r211, %r145, 704;
	setp.ge.u32 	%p25, %r211, %r3;
	mov.u32 	%r994, %r995;
	@%p25 bra 	$L__BB7_82;
	ld.global.u32 	%r994, [%rd9+2816];
$L__BB7_82:
	add.s32 	%r214, %r145, 736;
	setp.ge.u32 	%p26, %r214, %r3;
	@%p26 bra 	$L__BB7_84;
	ld.global.u32 	%r995, [%rd9+2944];
$L__BB7_84:
	// begin inline asm
	mov.u32 %r382, %laneid;
	// end inline asm
	shr.u32 	%r218, %r143, 5;
	mad.lo.s32 	%r383, %r218, 768, %r382;
	shl.b32 	%r384, %r383, 2;
	mov.u32 	%r385, _ZZN3cub18CUB_300001_SM_10006detail4scan16DeviceScanKernelINS2_10policy_hubIiiijN4cuda3__47maximumIiEEE10Policy1000EN6thrust24THRUST_300001_SM_1000_NS6detail15normal_iteratorINSC_10device_ptrIiEEEESH_NS0_13ScanTileStateIiLb1EEES8_NS0_8NullTypeEjiLb0ESK_EEvT0_T1_T2_iT3_T4_T5_E12temp_storage;
	add.s32 	%r219, %r385, %r384;
	st.shared.u32 	[%r219], %r972;
	st.shared.u32 	[%r219+128], %r973;
	st.shared.u32 	[%r219+256], %r974;
	st.shared.u32 	[%r219+384], %r975;
	st.shared.u32 	[%r219+512], %r976;
	st.shared.u32 	[%r219+640], %r977;
	st.shared.u32 	[%r219+768], %r978;
	st.shared.u32 	[%r219+896], %r979;
	st.shared.u32 	[%r219+1024], %r980;
	st.shared.u32 	[%r219+1152], %r981;
	st.shared.u32 	[%r219+1280], %r982;
	st.shared.u32 	[%r219+1408], %r983;
	st.shared.u32 	[%r219+1536], %r984;
	st.shared.u32 	[%r219+1664], %r985;
	st.shared.u32 	[%r219+1792], %r986;
	st.shared.u32 	[%r219+1920], %r987;
	st.shared.u32 	[%r219+2048], %r988;
	st.shared.u32 	[%r219+2176], %r989;
	st.shared.u32 	[%r219+2304], %r990;
	st.shared.u32 	[%r219+2432], %r991;
	st.shared.u32 	[%r219+2560], %r992;
	st.shared.u32 	[%r219+2688], %r993;
	st.shared.u32 	[%r219+2816], %r994;
	st.shared.u32 	[%r219+2944], %r995;
	bar.warp.sync 	-1;
	mad.lo.s32 	%r220, %r382, 92, %r219;
	ld.shared.v4.u32 	{%r221, %r222, %r223, %r224}, [%r220];
	ld.shared.v4.u32 	{%r225, %r226, %r227, %r228}, [%r220+16];
	ld.shared.v4.u32 	{%r229, %r230, %r231, %r232}, [%r220+32];
	ld.shared.v4.u32 	{%r233, %r234, %r235, %r236}, [%r220+48];
	ld.shared.v4.u32 	{%r237, %r238, %r239, %r240}, [%r220+64];
	ld.shared.v4.u32 	{%r241, %r242, %r243, %r244}, [%r220+80];
	bar.sync 	0;
	setp.ne.s32 	%p27, %r1, 0;
	@%p27 bra 	$L__BB7_88;
	max.s32 	%r597, %r221, %r222;
	max.s32 	%r598, %r597, %r223;
	max.s32 	%r599, %r224, %r225;
	max.s32 	%r600, %r599, %r226;
	max.s32 	%r601, %r227, %r228;
	max.s32 	%r602, %r601, %r229;
	max.s32 	%r603, %r230, %r231;
	max.s32 	%r604, %r603, %r232;
	max.s32 	%r605, %r233, %r234;
	max.s32 	%r606, %r605, %r235;
	max.s32 	%r607, %r236, %r237;
	max.s32 	%r608, %r607, %r238;
	max.s32 	%r609, %r239, %r240;
	max.s32 	%r610, %r609, %r241;
	max.s32 	%r611, %r242, %r243;
	max.s32 	%r612, %r611, %r244;
	max.s32 	%r613, %r598, %r600;
	max.s32 	%r614, %r613, %r602;
	max.s32 	%r615, %r604, %r606;
	max.s32 	%r616, %r615, %r608;
	max.s32 	%r617, %r610, %r612;
	max.s32 	%r618, %r614, %r616;
	max.s32 	%r568, %r618, %r617;
	mov.b32 	%r594, 1;
	mov.b32 	%r595, 0;
	mov.b32 	%r596, -1;
	// begin inline asm
	shfl.sync.up.b32 %r567, %r568, %r594, %r595, %r596;
	// end inline asm
	max.s32 	%r619, %r567, %r568;
	setp.lt.s32 	%p69, %r382, 1;
	selp.b32 	%r573, %r568, %r619, %p69;
	mov.b32 	%r574, 2;
	// begin inline asm
	shfl.sync.up.b32 %r572, %r573, %r574, %r595, %r596;
	// end inline asm
	max.s32 	%r620, %r572, %r573;
	setp.lt.s32 	%p70, %r382, 2;
	selp.b32 	%r578, %r573, %r620, %p70;
	mov.b32 	%r579, 4;
	// begin inline asm
	shfl.sync.up.b32 %r577, %r578, %r579, %r595, %r596;
	// end inline asm
	max.s32 	%r621, %r577, %r578;
	setp.lt.s32 	%p71, %r382, 4;
	selp.b32 	%r583, %r578, %r621, %p71;
	mov.b32 	%r584, 8;
	// begin inline asm
	shfl.sync.up.b32 %r582, %r583, %r584, %r595, %r596;
	// end inline asm
	max.s32 	%r622, %r582, %r583;
	setp.lt.s32 	%p72, %r382, 8;
	selp.b32 	%r588, %r583, %r622, %p72;
	mov.b32 	%r589, 16;
	// begin inline asm
	shfl.sync.up.b32 %r587, %r588, %r589, %r595, %r596;
	// end inline asm
	max.s32 	%r245, %r587, %r588;
	setp.lt.s32 	%p73, %r382, 16;
	selp.b32 	%r593, %r588, %r245, %p73;
	// begin inline asm
	shfl.sync.up.b32 %r592, %r593, %r594, %r595, %r596;
	// end inline asm
	setp.ne.s32 	%p74, %r382, 31;
	@%p74 bra 	$L__BB7_87;
	shl.b32 	%r623, %r218, 2;
	mov.u32 	%r624, _ZZN3cub18CUB_300001_SM_10006detail4scan16DeviceScanKernelINS2_10policy_hubIiiijN4cuda3__47maximumIiEEE10Policy1000EN6thrust24THRUST_300001_SM_1000_NS6detail15normal_iteratorINSC_10device_ptrIiEEEESH_NS0_13ScanTileStateIiLb1EEES8_NS0_8NullTypeEjiLb0ESK_EEvT0_T1_T2_iT3_T4_T5_E12temp_storage;
	add.s32 	%r625, %r624, %r623;
	st.shared.u32 	[%r625+16], %r245;
$L__BB7_87:
	bar.sync 	0;
	.pragma "used_bytes_mask 4095";
	ld.shared.v4.u32 	{%r626, %r627, %r628, %r629}, [_ZZN3cub18CUB_300001_SM_10006detail4scan16DeviceScanKernelINS2_10policy_hubIiiijN4cuda3__47maximumIiEEE10Policy1000EN6thrust24THRUST_300001_SM_1000_NS6detail15normal_iteratorINSC_10device_ptrIiEEEESH_NS0_13ScanTileStateIiLb1EEES8_NS0_8NullTypeEjiLb0ESK_EEvT0_T1_T2_iT3_T4_T5_E12temp_storage+16];
	max.s32 	%r630, %r626, %r627;
	setp.eq.s32 	%p75, %r218, 2;
	selp.b32 	%r631, %r630, %r626, %p75;
	max.s32 	%r632, %r630, %r628;
	setp.eq.s32 	%p76, %r218, 3;
	selp.b32 	%r633, %r632, %r631, %p76;
	setp.lt.u32 	%p77, %r143, 32;
	max.s32 	%r634, %r633, %r592;
	setp.eq.s32 	%p78, %r382, 0;
	selp.b32 	%r635, %r633, %r634, %p78;
	selp.b32 	%r636, %r592, %r635, %p77;
	setp.eq.s32 	%p79, %r143, 0;
	max.s32 	%r637, %r636, %r221;
	selp.b32 	%r1004, %r221, %r637, %p79;
	max.s32 	%r1005, %r1004, %r222;
	max.s32 	%r1006, %r1005, %r223;
	max.s32 	%r1007, %r1006, %r224;
	max.s32 	%r1008, %r1007, %r225;
	max.s32 	%r1009, %r1008, %r226;
	max.s32 	%r1010, %r1009, %r227;
	max.s32 	%r1011, %r1010, %r228;
	max.s32 	%r1012, %r1011, %r229;
	max.s32 	%r1013, %r1012, %r230;
	max.s32 	%r1014, %r1013, %r231;
	max.s32 	%r1015, %r1014, %r232;
	max.s32 	%r1016, %r1015, %r233;
	max.s32 	%r1017, %r1016, %r234;
	max.s32 	%r1018, %r1017, %r235;
	max.s32 	%r1019, %r1018, %r236;
	max.s32 	%r1020, %r1019, %r237;
	max.s32 	%r1021, %r1020, %r238;
	max.s32 	%r1022, %r1021, %r239;
	max.s32 	%r1023, %r1022, %r240;
	max.s32 	%r1024, %r1023, %r241;
	max.s32 	%r1025, %r1024, %r242;
	max.s32 	%r1026, %r1025, %r243;
	max.s32 	%r1027, %r1026, %r244;
	bra.uni 	$L__BB7_116;
$L__BB7_88:
	max.s32 	%r416, %r221, %r222;
	max.s32 	%r417, %r416, %r223;
	max.s32 	%r418, %r224, %r225;
	max.s32 	%r419, %r418, %r226;
	max.s32 	%r420, %r227, %r228;
	max.s32 	%r421, %r420, %r229;
	max.s32 	%r422, %r230, %r231;
	max.s32 	%r423, %r422, %r232;
	max.s32 	%r424, %r233, %r234;
	max.s32 	%r425, %r424, %r235;
	max.s32 	%r426, %r236, %r237;
	max.s32 	%r427, %r426, %r238;
	max.s32 	%r428, %r239, %r240;
	max.s32 	%r429, %r428, %r241;
	max.s32 	%r430, %r242, %r243;
	max.s32 	%r431, %r430, %r244;
	max.s32 	%r432, %r417, %r419;
	max.s32 	%r433, %r432, %r421;
	max.s32 	%r434, %r423, %r425;
	max.s32 	%r435, %r434, %r427;
	max.s32 	%r436, %r429, %r431;
	max.s32 	%r437, %r433, %r435;
	max.s32 	%r387, %r437, %r436;
	mov.b32 	%r413, 1;
	mov.b32 	%r414, 0;
	mov.b32 	%r415, -1;
	// begin inline asm
	shfl.sync.up.b32 %r386, %r387, %r413, %r414, %r415;
	// end inline asm
	max.s32 	%r438, %r386, %r387;
	setp.lt.s32 	%p28, %r382, 1;
	selp.b32 	%r392, %r387, %r438, %p28;
	mov.b32 	%r393, 2;
	// begin inline asm
	shfl.sync.up.b32 %r391, %r392, %r393, %r414, %r415;
	// end inline asm
	max.s32 	%r439, %r391, %r392;
	setp.lt.s32 	%p29, %r382, 2;
	selp.b32 	%r397, %r392, %r439, %p29;
	mov.b32 	%r398, 4;
	// begin inline asm
	shfl.sync.up.b32 %r396, %r397, %r398, %r414, %r415;
	// end inline asm
	max.s32 	%r440, %r396, %r397;
	setp.lt.s32 	%p30, %r382, 4;
	selp.b32 	%r402, %r397, %r440, %p30;
	mov.b32 	%r403, 8;
	// begin inline asm
	shfl.sync.up.b32 %r401, %r402, %r403, %r414, %r415;
	// end inline asm
	max.s32 	%r441, %r401, %r402;
	setp.lt.s32 	%p31, %r382, 8;
	selp.b32 	%r407, %r402, %r441, %p31;
	mov.b32 	%r408, 16;
	// begin inline asm
	shfl.sync.up.b32 %r406, %r407, %r408, %r414, %r415;
	// end inline asm
	max.s32 	%r271, %r406, %r407;
	setp.lt.s32 	%p32, %r382, 16;
	selp.b32 	%r412, %r407, %r271, %p32;
	// begin inline asm
	shfl.sync.up.b32 %r411, %r412, %r413, %r414, %r415;
	// end inline asm
	setp.ne.s32 	%p33, %r382, 31;
	@%p33 bra 	$L__BB7_90;
	shl.b32 	%r442, %r218, 2;
	mov.u32 	%r443, _ZZN3cub18CUB_300001_SM_10006detail4scan16DeviceScanKernelINS2_10policy_hubIiiijN4cuda3__47maximumIiEEE10Policy1000EN6thrust24THRUST_300001_SM_1000_NS6detail15normal_iteratorINSC_10device_ptrIiEEEESH_NS0_13ScanTileStateIiLb1EEES8_NS0_8NullTypeEjiLb0ESK_EEvT0_T1_T2_iT3_T4_T5_E12temp_storage;
	add.s32 	%r444, %r443, %r442;
	st.shared.u32 	[%r444+16], %r271;
$L__BB7_90:
	bar.sync 	0;
	ld.shared.v4.u32 	{%r445, %r446, %r447, %r448}, [_ZZN3cub18CUB_300001_SM_10006detail4scan16DeviceScanKernelINS2_10policy_hubIiiijN4cuda3__47maximumIiEEE10Policy1000EN6thrust24THRUST_300001_SM_1000_NS6detail15normal_iteratorINSC_10device_ptrIiEEEESH_NS0_13ScanTileStateIiLb1EEES8_NS0_8NullTypeEjiLb0ESK_EEvT0_T1_T2_iT3_T4_T5_E12temp_storage+16];
	max.s32 	%r449, %r445, %r446;
	setp.eq.s32 	%p34, %r218, 2;
	selp.b32 	%r450, %r449, %r445, %p34;
	max.s32 	%r451, %r449, %r447;
	setp.eq.s32 	%p35, %r218, 3;
	selp.b32 	%r452, %r451, %r450, %p35;
	max.s32 	%r273, %r451, %r448;
	setp.gt.u32 	%p36, %r143, 31;
	setp.lt.u32 	%p37, %r143, 32;
	max.s32 	%r453, %r452, %r411;
	setp.eq.s32 	%p38, %r382, 0;
	selp.b32 	%r1003, %r452, %r453, %p38;
	selp.b32 	%r275, %r411, %r1003, %p37;
	@%p36 bra 	$L__BB7_115;
	setp.ne.s32 	%p39, %r143, 0;
	mul.wide.s32 	%rd19, %r1, 8;
	add.s64 	%rd10, %rd1, %rd19;
	@%p39 bra 	$L__BB7_93;
	st.shared.u32 	[_ZZN3cub18CUB_300001_SM_10006detail4scan16DeviceScanKernelINS2_10policy_hubIiiijN4cuda3__47maximumIiEEE10Policy1000EN6thrust24THRUST_300001_SM_1000_NS6detail15normal_iteratorINSC_10device_ptrIiEEEESH_NS0_13ScanTileStateIiLb1EEES8_NS0_8NullTypeEjiLb0ESK_EEvT0_T1_T2_iT3_T4_T5_E12temp_storage+12], %r273;
	add.s64 	%rd20, %rd10, 256;
	mov.b32 	%r454, 100;
	// begin inline asm
	st.relaxed.gpu.v2.u32 [%rd20], {%r454, %r273};
	// end inline asm
$L__BB7_93:
	mov.u32 	%r276, %nctaid.x;
	setp.gt.u32 	%p40, %r276, 499;
	@%p40 bra 	$L__BB7_95;
	membar.cta;
	bra.uni 	$L__BB7_96;
$L__BB7_95:
	mov.b32 	%r456, 1245;
	// begin inline asm
	nanosleep.u32 %r456;
	// end inline asm
$L__BB7_96:
	ld.param.u32 	%r937, [_ZN3cub18CUB_300001_SM_10006detail4scan16DeviceScanKernelINS2_10policy_hubIiiijN4cuda3__47maximumIiEEE10Policy1000EN6thrust24THRUST_300001_SM_1000_NS6detail15normal_iteratorINSC_10device_ptrIiEEEESH_NS0_13ScanTileStateIiLb1EEES8_NS0_8NullTypeEjiLb0ESK_EEvT0_T1_T2_iT3_T4_T5__param_3];
	mov.u32 	%r459, %ctaid.x;
	add.s32 	%r460, %r937, %r459;
	not.b32 	%r461, %r143;
	add.s32 	%r462, %r460, %r461;
	mul.wide.s32 	%rd22, %r462, 8;
	add.s64 	%rd23, %rd1, %rd22;
	add.s64 	%rd21, %rd23, 256;
	// begin inline asm
	ld.relaxed.gpu.v2.u32 {%r1001, %r997}, [%rd21];
	// end inline asm
$L__BB7_97:
	setp.eq.s32 	%p41, %r1001, 99;
	mov.b32 	%r463, -1;
	vote.sync.any.pred 	%p42, %p41, %r463;
	not.pred 	%p43, %p42;
	@%p43 bra 	$L__BB7_102;
	@%p40 bra 	$L__BB7_100;
	membar.cta;
	bra.uni 	$L__BB7_101;
$L__BB7_100:
	mov.b32 	%r564, 648;
	// begin inline asm
	nanosleep.u32 %r564;
	// end inline asm
$L__BB7_101:
	// begin inline asm
	ld.relaxed.gpu.v2.u32 {%r1001, %r997}, [%rd21];
	// end inline asm
	bra.uni 	$L__BB7_97;
$L__BB7_102:
	ld.param.u32 	%r938, [_ZN3cub18CUB_300001_SM_10006detail4scan16DeviceScanKernelINS2_10policy_hubIiiijN4cuda3__47maximumIiEEE10Policy1000EN6thrust24THRUST_300001_SM_1000_NS6detail15normal_iteratorINSC_10device_ptrIiEEEESH_NS0_13ScanTileStateIiLb1EEES8_NS0_8NullTypeEjiLb0ESK_EEvT0_T1_T2_iT3_T4_T5__param_3];
	mov.u32 	%r491, %ctaid.x;
	add.s32 	%r492, %r938, %r491;
	not.b32 	%r493, %r143;
	add.s32 	%r1000, %r492, %r493;
	setp.eq.s32 	%p44, %r1001, 101;
	mov.b32 	%r490, -1;
	vote.sync.ballot.b32 	%r494, %p44, %r490;
	// begin inline asm
	mov.u32 %r465, %lanemask_ge;
	// end inline asm
	and.b32  	%r495, %r494, %r465;
	or.b32  	%r496, %r495, -2147483648;
	add.s32 	%r497, %r496, -1;
	not.b32 	%r498, %r496;
	and.b32  	%r499, %r498, %r497;
	popc.b32 	%r469, %r499;
	mov.b32 	%r468, 1;
	// begin inline asm
	shfl.sync.down.b32 %r466, %r997, %r468, %r469, %r490;
	// end inline asm
	setp.lt.s32 	%p46, %r382, %r469;
	max.s32 	%r500, %r466, %r997;
	selp.b32 	%r472, %r500, %r997, %p46;
	mov.b32 	%r473, 2;
	// begin inline asm
	shfl.sync.down.b32 %r471, %r472, %r473, %r469, %r490;
	// end inline asm
	add.s32 	%r501, %r382, 2;
	setp.gt.s32 	%p47, %r501, %r469;
	max.s32 	%r502, %r471, %r472;
	selp.b32 	%r477, %r472, %r502, %p47;
	mov.b32 	%r478, 4;
	// begin inline asm
	shfl.sync.down.b32 %r476, %r477, %r478, %r469, %r490;
	// end inline asm
	add.s32 	%r503, %r382, 4;
	setp.gt.s32 	%p48, %r503, %r469;
	max.s32 	%r504, %r476, %r477;
	selp.b32 	%r482, %r477, %r504, %p48;
	mov.b32 	%r483, 8;
	// begin inline asm
	shfl.sync.down.b32 %r481, %r482, %r483, %r469, %r490;
	// end inline asm
	add.s32 	%r505, %r382, 8;
	setp.gt.s32 	%p49, %r505, %r469;
	max.s32 	%r506, %r481, %r482;
	selp.b32 	%r487, %r482, %r506, %p49;
	mov.b32 	%r488, 16;
	// begin inline asm
	shfl.sync.down.b32 %r486, %r487, %r488, %r469, %r490;
	// end inline asm
	add.s32 	%r507, %r382, 16;
	setp.gt.s32 	%p50, %r507, %r469;
	max.s32 	%r508, %r486, %r487;
	selp.b32 	%r998, %r487, %r508, %p50;
	add.s64 	%rd12, %rd1, 256;
$L__BB7_103:
	setp.ne.s32 	%p51, %r1001, 101;
	mov.b32 	%r509, -1;
	vote.sync.all.pred 	%p52, %p51, %r509;
	not.pred 	%p53, %p52;
	@%p53 bra 	$L__BB7_111;
	mul.wide.s32 	%rd26, %r1000, 8;
	add.s64 	%rd27, %rd12, %rd26;
	add.s64 	%rd25, %rd27, -256;
	// begin inline asm
	ld.relaxed.gpu.v2.u32 {%r1001, %r1002}, [%rd25];
	// end inline asm
$L__BB7_105:
	setp.eq.s32 	%p57, %r1001, 99;
	mov.b32 	%r518, -1;
	vote.sync.any.pred 	%p58, %p57, %r518;
	not.pred 	%p59, %p58;
	@%p59 bra 	$L__BB7_110;
	@%p40 bra 	$L__BB7_108;
	membar.cta;
	bra.uni 	$L__BB7_109;
$L__BB7_108:
	mov.b32 	%r561, 648;
	// begin inline asm
	nanosleep.u32 %r561;
	// end inline asm
$L__BB7_109:
	// begin inline asm
	ld.relaxed.gpu.v2.u32 {%r1001, %r1002}, [%rd25];
	// end inline asm
	bra.uni 	$L__BB7_105;
$L__BB7_110:
	setp.eq.s32 	%p60, %r1001, 101;
	mov.b32 	%r544, -1;
	vote.sync.ballot.b32 	%r545, %p60, %r544;
	and.b32  	%r546, %r545, %r465;
	or.b32  	%r547, %r546, -2147483648;
	add.s32 	%r548, %r547, -1;
	not.b32 	%r549, %r547;
	and.b32  	%r550, %r549, %r548;
	popc.b32 	%r523, %r550;
	mov.b32 	%r522, 1;
	// begin inline asm
	shfl.sync.down.b32 %r520, %r1002, %r522, %r523, %r544;
	// end inline asm
	setp.lt.s32 	%p62, %r382, %r523;
	max.s32 	%r551, %r520, %r1002;
	selp.b32 	%r526, %r551, %r1002, %p62;
	mov.b32 	%r527, 2;
	// begin inline asm
	shfl.sync.down.b32 %r525, %r526, %r527, %r523, %r544;
	// end inline asm
	add.s32 	%r552, %r382, 2;
	setp.gt.s32 	%p63, %r552, %r523;
	max.s32 	%r553, %r525, %r526;
	selp.b32 	%r531, %r526, %r553, %p63;
	mov.b32 	%r532, 4;
	// begin inline asm
	shfl.sync.down.b32 %r530, %r531, %r532, %r523, %r544;
	// end inline asm
	add.s32 	%r554, %r382, 4;
	setp.gt.s32 	%p64, %r554, %r523;
	max.s32 	%r555, %r530, %r531;
	selp.b32 	%r536, %r531, %r555, %p64;
	mov.b32 	%r537, 8;
	// begin inline asm
	shfl.sync.down.b32 %r535, %r536, %r537, %r523, %r544;
	// end inline asm
	add.s32 	%r556, %r382, 8;
	setp.gt.s32 	%p65, %r556, %r523;
	max.s32 	%r557, %r535, %r536;
	selp.b32 	%r541, %r536, %r557, %p65;
	mov.b32 	%r542, 16;
	// begin inline asm
	shfl.sync.down.b32 %r540, %r541, %r542, %r523, %r544;
	// end inline asm
	add.s32 	%r558, %r382, 16;
	setp.gt.s32 	%p66, %r558, %r523;
	max.s32 	%r559, %r540, %r541;
	selp.b32 	%r560, %r541, %r559, %p66;
	max.s32 	%r998, %r560, %r998;
	add.s32 	%r1000, %r1000, -32;
	bra.uni 	$L__BB7_103;
$L__BB7_111:
	@%p39 bra 	$L__BB7_113;
	max.s32 	%r512, %r998, %r273;
	add.s64 	%rd24, %rd10, 256;
	mov.b32 	%r511, 101;
	// begin inline asm
	st.relaxed.gpu.v2.u32 [%rd24], {%r511, %r512};
	// end inline asm
	st.shared.u32 	[_ZZN3cub18CUB_300001_SM_10006detail4scan16DeviceScanKernelINS2_10policy_hubIiiijN4cuda3__47maximumIiEEE10Policy1000EN6thrust24THRUST_300001_SM_1000_NS6detail15normal_iteratorINSC_10device_ptrIiEEEESH_NS0_13ScanTileStateIiLb1EEES8_NS0_8NullTypeEjiLb0ESK_EEvT0_T1_T2_iT3_T4_T5_E12temp_storage+4], %r998;
	st.shared.u32 	[_ZZN3cub18CUB_300001_SM_10006detail4scan16DeviceScanKernelINS2_10policy_hubIiiijN4cuda3__47maximumIiEEE10Policy1000EN6thrust24THRUST_300001_SM_1000_NS6detail15normal_iteratorINSC_10device_ptrIiEEEESH_NS0_13ScanTileStateIiLb1EEES8_NS0_8NullTypeEjiLb0ESK_EEvT0_T1_T2_iT3_T4_T5_E12temp_storage+8], %r512;
$L__BB7_113:
	setp.ne.s32 	%p55, %r382, 0;
	mov.u32 	%r1003, %r275;
	@%p55 bra 	$L__BB7_115;
	st.shared.u32 	[_ZZN3cub18CUB_300001_SM_10006detail4scan16DeviceScanKernelINS2_10policy_hubIiiijN4cuda3__47maximumIiEEE10Policy1000EN6thrust24THRUST_300001_SM_1000_NS6detail15normal_iteratorINSC_10device_ptrIiEEEESH_NS0_13ScanTileStateIiLb1EEES8_NS0_8NullTypeEjiLb0ESK_EEvT0_T1_T2_iT3_T4_T5_E12temp_storage+36], %r998;
	mov.u32 	%r1003, %r998;
$L__BB7_115:
	bar.sync 	0;
	ld.shared.u32 	%r513, [_ZZN3cub18CUB_300001_SM_10006detail4scan16DeviceScanKernelINS2_10policy_hubIiiijN4cuda3__47maximumIiEEE10Policy1000EN6thrust24THRUST_300001_SM_1000_NS6detail15normal_iteratorINSC_10device_ptrIiEEEESH_NS0_13ScanTileStateIiLb1EEES8_NS0_8NullTypeEjiLb0ESK_EEvT0_T1_T2_iT3_T4_T5_E12temp_storage+36];
	setp.eq.s32 	%p56, %r143, 0;
	max.s32 	%r514, %r513, %r1003;
	selp.b32 	%r515, %r1003, %r514, %p56;
	max.s32 	%r1004, %r515, %r221;
	max.s32 	%r1005, %r1004, %r222;
	max.s32 	%r1006, %r1005, %r223;
	max.s32 	%r1007, %r1006, %r224;
	max.s32 	%r1008, %r1007, %r225;
	max.s32 	%r1009, %r1008, %r226;
	max.s32 	%r1010, %r1009, %r227;
	max.s32 	%r1011, %r1010, %r228;
	max.s32 	%r1012, %r1011, %r229;
	max.s32 	%r1013, %r1012, %r230;
	max.s32 	%r1014, %r1013, %r231;
	max.s32 	%r1015, %r1014, %r232;
	max.s32 	%r1016, %r1015, %r233;
	max.s32 	%r1017, %r1016, %r234;
	max.s32 	%r1018, %r1017, %r235;
	max.s32 	%r1019, %r1018, %r236;
	max.s32 	%r1020, %r1019, %r237;
	max.s32 	%r1021, %r1020, %r238;
	max.s32 	%r1022, %r1021, %r239;
	max.s32 	%r1023, %r1022, %r240;
	max.s32 	%r1024, %r1023, %r241;
	max.s32 	%r1025, %r1024, %r242;
	max.s32 	%r1026, %r1025, %r243;
	max.s32 	%r1027, %r1026, %r244;
$L__BB7_116:
	bar.sync 	0;
	st.shared.v4.u32 	[%r220], {%r1004, %r1005, %r1006, %r1007};
	st.shared.v4.u32 	[%r220+16], {%r1008, %r1009, %r1010, %r1011};
	st.shared.v4.u32 	[%r220+32], {%r1012, %r1013, %r1014, %r1015};
	st.shared.v4.u32 	[%r220+48], {%r1016, %r1017, %r1018, %r1019};
	st.shared.v4.u32 	[%r220+64], {%r1020, %r1021, %r1022, %r1023};
	st.shared.v4.u32 	[%r220+80], {%r1024, %r1025, %r1026, %r1027};
	bar.warp.sync 	-1;
	ld.shared.u32 	%r350, [%r219];
	ld.shared.u32 	%r351, [%r219+128];
	ld.shared.u32 	%r352, [%r219+256];
	ld.shared.u32 	%r353, [%r219+384];
	ld.shared.u32 	%r354, [%r219+512];
	ld.shared.u32 	%r355, [%r219+640];
	ld.shared.u32 	%r356, [%r219+768];
	ld.shared.u32 	%r357, [%r219+896];
	ld.shared.u32 	%r358, [%r219+1024];
	ld.shared.u32 	%r359, [%r219+1152];
	ld.shared.u32 	%r360, [%r219+1280];
	ld.shared.u32 	%r361, [%r219+1408];
	ld.shared.u32 	%r362, [%r219+1536];
	ld.shared.u32 	%r363, [%r219+1664];
	ld.shared.u32 	%r364, [%r219+1792];
	ld.shared.u32 	%r365, [%r219+1920];
	ld.shared.u32 	%r366, [%r219+2048];
	ld.shared.u32 	%r367, [%r219+2176];
	ld.shared.u32 	%r368, [%r219+2304];
	ld.shared.u32 	%r369, [%r219+2432];
	ld.shared.u32 	%r370, [%r219+2560];
	ld.shared.u32 	%r371, [%r219+2688];
	ld.shared.u32 	%r372, [%r219+2816];
	ld.shared.u32 	%r373, [%r219+2944];
	setp.ne.s32 	%p80, %r143, 0;
	@%p80 bra 	$L__BB7_118;
	st.volatile.shared.u32 	[_ZZN3cub18CUB_300001_SM_10006detail4scan16DeviceScanKernelINS2_10policy_hubIiiijN4cuda3__47maximumIiEEE10Policy1000EN6thrust24THRUST_300001_SM_1000_NS6detail15normal_iteratorINSC_10device_ptrIiEEEESH_NS0_13ScanTileStateIiLb1EEES8_NS0_8NullTypeEjiLb0ESK_EEvT0_T1_T2_iT3_T4_T5_E12temp_storage+12288], %r3;
$L__BB7_118:
	ld.param.u32 	%r939, [_ZN3cub18CUB_300001_SM_10006detail4scan16DeviceScanKernelINS2_10policy_hubIiiijN4cuda3__47maximumIiEEE10Policy1000EN6thrust24THRUST_300001_SM_1000_NS6detail15normal_iteratorINSC_10device_ptrIiEEEESH_NS0_13ScanTileStateIiLb1EEES8_NS0_8NullTypeEjiLb0ESK_EEvT0_T1_T2_iT3_T4_T5__param_3];
	bar.sync 	0;
	ld.volatile.shared.u32 	%r374, [_ZZN3cub18CUB_300001_SM_10006detail4scan16DeviceScanKernelINS2_10policy_hubIiiijN4cuda3__47maximumIiEEE10Policy1000EN6thrust24THRUST_300001_SM_1000_NS6detail15normal_iteratorINSC_10device_ptrIiEEEESH_NS0_13ScanTileStateIiLb1EEES8_NS0_8NullTypeEjiLb0ESK_EEvT0_T1_T2_iT3_T4_T5_E12temp_storage+12288];
	cvt.u64.u32 	%rd32, %r145;
	mov.u32 	%r638, %ctaid.x;
	add.s32 	%r639, %r939, %r638;
	mul.lo.s32 	%r640, %r639, 3072;
	cvt.u64.u32 	%rd33, %r640;
	add.s64 	%rd34, %rd32, %rd33;
	setp.ge.s32 	%p81, %r145, %r374;
	shl.b64 	%rd35, %rd34, 2;
	add.s64 	%rd13, %rd3, %rd35;
	@%p81 bra 	$L__BB7_120;
	st.global.u32 	[%rd13], %r350;
$L__BB7_120:
	setp.ge.s32 	%p82, %r148, %r374;
	@%p82 bra 	$L__BB7_122;
	st.global.u32 	[%rd13+128], %r351;
$L__BB7_122:
	setp.ge.s32 	%p83, %r151, %r374;
	@%p83 bra 	$L__BB7_124;
	st.global.u32 	[%rd13+256], %r352;
$L__BB7_124:
	setp.ge.s32 	%p84, %r154, %r374;
	@%p84 bra 	$L__BB7_126;
	st.global.u32 	[%rd13+384], %r353;
$L__BB7_126:
	setp.ge.s32 	%p85, %r157, %r374;
	@%p85 bra 	$L__BB7_128;
	st.global.u32 	[%rd13+512], %r354;
$L__BB7_128:
	setp.ge.s32 	%p86, %r160, %r374;
	@%p86 bra 	$L__BB7_130;
	st.global.u32 	[%rd13+640], %r355;
$L__BB7_130:
	setp.ge.s32 	%p87, %r163, %r374;
	@%p87 bra 	$L__BB7_132;
	st.global.u32 	[%rd13+768], %r356;
$L__BB7_132:
	setp.ge.s32 	%p88, %r166, %r374;
	@%p88 bra 	$L__BB7_134;
	st.global.u32 	[%rd13+896], %r357;
$L__BB7_134:
	setp.ge.s32 	%p89, %r169, %r374;
	@%p89 bra 	$L__BB7_136;
	st.global.u32 	[%rd13+1024], %r358;
$L__BB7_136:
	setp.ge.s32 	%p90, %r172, %r374;
	@%p90 bra 	$L__BB7_138;
	st.global.u32 	[%rd13+1152], %r359;
$L__BB7_138:
	setp.ge.s32 	%p91, %r175, %r374;
	@%p91 bra 	$L__BB7_140;
	st.global.u32 	[%rd13+1280], %r360;
$L__BB7_140:
	setp.ge.s32 	%p92, %r178, %r374;
	@%p92 bra 	$L__BB7_142;
	st.global.u32 	[%rd13+1408], %r361;
$L__BB7_142:
	setp.ge.s32 	%p93, %r181, %r374;
	@%p93 bra 	$L__BB7_144;
	st.global.u32 	[%rd13+1536], %r362;
$L__BB7_144:
	setp.ge.s32 	%p94, %r184, %r374;
	@%p94 bra 	$L__BB7_146;
	st.global.u32 	[%rd13+1664], %r363;
$L__BB7_146:
	setp.ge.s32 	%p95, %r187, %r374;
	@%p95 bra 	$L__BB7_148;
	st.global.u32 	[%rd13+1792], %r364;
$L__BB7_148:
	setp.ge.s32 	%p96, %r190, %r374;
	@%p96 bra 	$L__BB7_150;
	st.global.u32 	[%rd13+1920], %r365;
$L__BB7_150:
	setp.ge.s32 	%p97, %r193, %r374;
	@%p97 bra 	$L__BB7_152;
	st.global.u32 	[%rd13+2048], %r366;
$L__BB7_152:
	setp.ge.s32 	%p98, %r196, %r374;
	@%p98 bra 	$L__BB7_154;
	st.global.u32 	[%rd13+2176], %r367;
$L__BB7_154:
	setp.ge.s32 	%p99, %r199, %r374;
	@%p99 bra 	$L__BB7_156;
	st.global.u32 	[%rd13+2304], %r368;
$L__BB7_156:
	setp.ge.s32 	%p100, %r202, %r374;
	@%p100 bra 	$L__BB7_158;
	st.global.u32 	[%rd13+2432], %r369;
$L__BB7_158:
	setp.ge.s32 	%p101, %r205, %r374;
	@%p101 bra 	$L__BB7_160;
	st.global.u32 	[%rd13+2560], %r370;
$L__BB7_160:
	setp.ge.s32 	%p102, %r208, %r374;
	@%p102 bra 	$L__BB7_162;
	st.global.u32 	[%rd13+2688], %r371;
$L__BB7_162:
	setp.ge.s32 	%p103, %r211, %r374;
	@%p103 bra 	$L__BB7_164;
	st.global.u32 	[%rd13+2816], %r372;
$L__BB7_164:
	setp.ge.s32 	%p104, %r214, %r374;
	@%p104 bra 	$L__BB7_166;
	st.global.u32 	[%rd13+2944], %r373;
$L__BB7_166:
	ret;

}
	// .globl	_ZN3cub18CUB_300001_SM_10006detail4scan16DeviceScanKernelINS2_10policy_hubIiiimN4cuda3__47maximumIiEEE10Policy1000EN6thrust24THRUST_300001_SM_1000_NS6detail15normal_iteratorINSC_10device_ptrIiEEEESH_NS0_13ScanTileStateIiLb1EEES8_NS0_8NullTypeEmiLb0ESK_EEvT0_T1_T2_iT3_T4_T5_
.visible .entry _ZN3cub18CUB_300001_SM_10006detail4scan16DeviceScanKernelINS2_10policy_hubIiiimN4cuda3__47maximumIiEEE10Policy1000EN6thrust24THRUST_300001_SM_1000_NS6detail15normal_iteratorINSC_10device_ptrIiEEEESH_NS0_13ScanTileStateIiLb1EEES8_NS0_8NullTypeEmiLb0ESK_EEvT0_T1_T2_iT3_T4_T5_(
	.param .align 8 .b8 _ZN3cub18CUB_300001_SM_10006detail4scan16DeviceScanKernelINS2_10policy_hubIiiimN4cuda3__47maximumIiEEE10Policy1000EN6thrust24THRUST_300001_SM_1000_NS6detail15normal_iteratorINSC_10device_ptrIiEEEESH_NS0_13ScanTileStateIiLb1EEES8_NS0_8NullTypeEmiLb0ESK_EEvT0_T1_T2_iT3_T4_T5__param_0[8],
	.param .align 8 .b8 _ZN3cub18CUB_300001_SM_10006detail4scan16DeviceScanKernelINS2_10policy_hubIiiimN4cuda3__47maximumIiEEE10Policy1000EN6thrust24THRUST_300001_SM_1000_NS6detail15normal_iteratorINSC_10device_ptrIiEEEESH_NS0_13ScanTileStateIiLb1EEES8_NS0_8NullTypeEmiLb0ESK_EEvT0_T1_T2_iT3_T4_T5__param_1[8],
	.param .align 8 .b8 _ZN3cub18CUB_300001_SM_10006detail4scan16DeviceScanKernelINS2_10policy_hubIiiimN4cuda3__47maximumIiEEE10Policy1000EN6thrust24THRUST_300001_SM_1000_NS6detail15normal_iteratorINSC_10device_ptrIiEEEESH_NS0_13ScanTileStateIiLb1EEES8_NS0_8NullTypeEmiLb0ESK_EEvT0_T1_T2_iT3_T4_T5__param_2[8],
	.param .u32 _ZN3cub18CUB_300001_SM_10006detail4scan16DeviceScanKernelINS2_10policy_hubIiiimN4cuda3__47maximumIiEEE10Policy1000EN6thrust24THRUST_300001_SM_1000_NS6detail15normal_iteratorINSC_10device_ptrIiEEEESH_NS0_13ScanTileStateIiLb1EEES8_NS0_8NullTypeEmiLb0ESK_EEvT0_T1_T2_iT3_T4_T5__param_3,
	.param .align 1 .b8 _ZN3cub18CUB_300001_SM_10006detail4scan16DeviceScanKernelINS2_10policy_hubIiiimN4cuda3__47maximumIiEEE10Policy1000EN6thrust24THRUST_300001_SM_1000_NS6detail15normal_iteratorINSC_10device_ptrIiEEEESH_NS0_13ScanTileStateIiLb1EEES8_NS0_8NullTypeEmiLb0ESK_EEvT0_T1_T2_iT3_T4_T5__param_4[1],
	.param .align 1 .b8 _ZN3cub18CUB_300001_SM_10006detail4scan16DeviceScanKernelINS2_10policy_hubIiiimN4cuda3__47maximumIiEEE10Policy1000EN6thrust24THRUST_300001_SM_1000_NS6detail15normal_iteratorINSC_10device_ptrIiEEEESH_NS0_13ScanTileStateIiLb1EEES8_NS0_8NullTypeEmiLb0ESK_EEvT0_T1_T2_iT3_T4_T5__param_5[1],
	.param .u64 _ZN3cub18CUB_300001_SM_10006detail4scan16DeviceScanKernelINS2_10policy_hubIiiimN4cuda3__47maximumIiEEE10Policy1000EN6thrust24THRUST_300001_SM_1000_NS6detail15normal_iteratorINSC_10device_ptrIiEEEESH_NS0_13ScanTileStateIiLb1EEES8_NS0_8NullTypeEmiLb0ESK_EEvT0_T1_T2_iT3_T4_T5__param_6
)
.maxntid 128
{
	.reg .pred 	%p<159>;
	.reg .b32 	%r<1028>;
	.reg .b64 	%rd<55>;
	// demoted variable
	.shared .align 16 .b8 _ZZN3cub18CUB_300001_SM_10006detail4scan16DeviceScanKernelINS2_10policy_hubIiiimN4cuda3__47maximumIiEEE10Policy1000EN6thrust24THRUST_300001_SM_1000_NS6detail15normal_iteratorINSC_10device_ptrIiEEEESH_NS0_13ScanTileStateIiLb1EEES8_NS0_8NullTypeEmiLb0ESK_EEvT0_T1_T2_iT3_T4_T5_E12temp_storage[12304];
	ld.param.u64 	%rd1, [_ZN3cub18CUB_300001_SM_10006detail4scan16DeviceScanKernelINS2_10policy_hubIiiimN4cuda3__47maximumIiEEE10Policy1000EN6thrust24THRUST_300001_SM_1000_NS6detail15normal_iteratorINSC_10device_ptrIiEEEESH_NS0_13ScanTileStateIiLb1EEES8_NS0_8NullTypeEmiLb0ESK_EEvT0_T1_T2_iT3_T4_T5__param_2];
	ld.param.u64 	%rd16, [_ZN3cub18CUB_300001_SM_10006detail4scan16DeviceScanKernelINS2_10policy_hubIiiimN4cuda3__47maximumIiEEE10Policy1000EN6thrust24THRUST_300001_SM_1000_NS6detail15normal_iteratorINSC_10device_ptrIiEEEESH_NS0_13ScanTileStateIiLb1EEES8_NS0_8NullTypeEmiLb0ESK_EEvT0_T1_T2_iT3_T4_T5__param_1];
	ld.param.u64 	%rd17, [_ZN3cub18CUB_300001_SM_10006detail4scan16DeviceScanKernelINS2_10policy_hubIiiimN4cuda3__47maximumIiEEE10Policy1000EN6thrust24THRUST_300001_SM_1000_NS6detail15normal_iteratorINSC_10device_ptrIiEEEESH_NS0_13ScanTileStateIiLb1EEES8_NS0_8NullTypeEmiLb0ESK_EEvT0_T1_T2_iT3_T4_T5__param_0];
	ld.param.u32 	%r373, [_ZN3cub18CUB_300001_SM_10006detail4scan16DeviceScanKernelINS2_10policy_hubIiiimN4cuda3__47maximumIiEEE10Policy1000EN6thrust24THRUST_300001_SM_1000_NS6detail15normal_iteratorINSC_10device_ptrIiEEEESH_NS0_13ScanTileStateIiLb1EEES8_NS0_8NullTypeEmiLb0ESK_EEvT0_T1_T2_iT3_T4_T5__param_3];
	ld.param.u64 	%rd18, [_ZN3cub18CUB_300001_SM_10006detail4scan16DeviceScanKernelINS2_10policy_hubIiiimN4cuda3__47maximumIiEEE10Policy1000EN6thrust24THRUST_300001_SM_1000_NS6detail15normal_iteratorINSC_10device_ptrIiEEEESH_NS0_13ScanTileStateIiLb1EEES8_NS0_8NullTypeEmiLb0ESK_EEvT0_T1_T2_iT3_T4_T5__param_6];
	cvta.to.global.u64 	%rd2, %rd17;
	cvta.to.global.u64 	%rd3, %rd16;
	mov.u32 	%r374, %ctaid.x;
	add.s32 	%r1, %r373, %r374;
	mul.wide.s32 	%rd4, %r1, 3072;
	sub.s64 	%rd5, %rd18, %rd4;
	setp.lt.u64 	%p1, %rd5, 3073;
	@%p1 bra 	$L__BB8_35;
	mov.u32 	%r2, %tid.x;
	and.b32  	%r643, %r2, 31;
	and.b32  	%r644, %r2, 992;
	mul.lo.s32 	%r645, %r644, 24;
	or.b32  	%r646, %r645, %r643;
	cvt.u64.u32 	%rd38, %r646;
	add.s64 	%rd6, %rd4, %rd38;
	shl.b64 	%rd39, %rd6, 2;
	add.s64 	%rd40, %rd2, %rd39;
	ld.global.u32 	%r647, [%rd40];
	ld.global.u32 	%r648, [%rd40+128];
	ld.global.u32 	%r649, [%rd40+256];
	ld.global.u32 	%r650, [%rd40+384];
	ld.global.u32 	%r651, [%rd40+512];
	ld.global.u32 	%r652, [%rd40+640];
	ld.global.u32 	%r653, [%rd40+768];
	ld.global.u32 	%r654, [%rd40+896];
	ld.global.u32 	%r655, [%rd40+1024];
	ld.global.u32 	%r656, [%rd40+1152];
	ld.global.u32 	%r657, [%rd40+1280];
	ld.global.u32 	%r658, [%rd40+1408];
	ld.global.u32 	%r659, [%rd40+1536];
	ld.global.u32 	%r660, [%rd40+1664];
	ld.global.u32 	%r661, [%rd40+1792];
	ld.global.u32 	%r662, [%rd40+1920];
	ld.global.u32 	%r663, [%rd40+2048];
	ld.global.u32 	%r664, [%rd40+2176];
	ld.global.u32 	%r665, [%rd40+2304];
	ld.global.u32 	%r666, [%rd40+2432];
	ld.global.u32 	%r667, [%rd40+2560];
	ld.global.u32 	%r668, [%rd40+2688];
	ld.global.u32 	%r669, [%rd40+2816];
	ld.global.u32 	%r670, [%rd40+2944];
	// begin inline asm
	mov.u32 %r642, %laneid;
	// end inline asm
	shr.u32 	%r4, %r2, 5;
	mad.lo.s32 	%r671, %r4, 768, %r642;
	shl.b32 	%r672, %r671, 2;
	mov.u32 	%r673, _ZZN3cub18CUB_300001_SM_10006detail4scan16DeviceScanKernelINS2_10policy_hubIiiimN4cuda3__47maximumIiEEE10Policy1000EN6thrust24THRUST_300001_SM_1000_NS6detail15normal_iteratorINSC_10device_ptrIiEEEESH_NS0_13ScanTileStateIiLb1EEES8_NS0_8NullTypeEmiLb0ESK_EEvT0_T1_T2_iT3_T4_T5_E12temp_storage;
	add.s32 	%r5, %r673, %r672;
	st.shared.u32 	[%r5], %r647;
	st.shared.u32 	[%r5+128], %r648;
	st.shared.u32 	[%r5+256], %r649;
	st.shared.u32 	[%r5+384], %r650;
	st.shared.u32 	[%r5+512], %r651;
	st.shared.u32 	[%r5+640], %r652;
	st.shared.u32 	[%r5+768], %r653;
	st.shared.u32 	[%r5+896], %r654;
	st.shared.u32 	[%r5+1024], %r655;
	st.shared.u32 	[%r5+1152], %r656;
	st.shared.u32 	[%r5+1280], %r657;
	st.shared.u32 	[%r5+1408], %r658;
	st.shared.u32 	[%r5+1536], %r659;
	st.shared.u32 	[%r5+1664], %r660;
	st.shared.u32 	[%r5+1792], %r661;
	st.shared.u32 	[%r5+1920], %r662;
	st.shared.u32 	[%r5+2048], %r663;
	st.shared.u32 	[%r5+2176], %r664;
	st.shared.u32 	[%r5+2304], %r665;
	st.shared.u32 	[%r5+2432], %r666;
	st.shared.u32 	[%r5+2560], %r667;
	st.shared.u32 	[%r5+2688], %r668;
	st.shared.u32 	[%r5+2816], %r669;
	st.shared.u32 	[%r5+2944], %r670;
	bar.warp.sync 	-1;
	mad.lo.s32 	%r6, %r642, 92, %r5;
	ld.shared.v4.u32 	{%r7, %r8, %r9, %r10}, [%r6];
	ld.shared.v4.u32 	{%r11, %r12, %r13, %r14}, [%r6+16];
	ld.shared.v4.u32 	{%r15, %r16, %r17, %r18}, [%r6+32];
	ld.shared.v4.u32 	{%r19, %r20, %r21, %r22}, [%r6+48];
	ld.shared.v4.u32 	{%r23, %r24, %r25, %r26}, [%r6+64];
	ld.shared.v4.u32 	{%r27, %r28, %r29, %r30}, [%r6+80];
	bar.sync 	0;
	setp.ne.s32 	%p105, %r1, 0;
	@%p105 bra 	$L__BB8_6;
	max.s32 	%r871, %r7, %r8;
	max.s32 	%r872, %r871, %r9;
	max.s32 	%r873, %r10, %r11;
	max.s32 	%r874, %r873, %r12;
	max.s32 	%r875, %r13, %r14;
	max.s32 	%r876, %r875, %r15;
	max.s32 	%r877, %r16, %r17;
	max.s32 	%r878, %r877, %r18;
	max.s32 	%r879, %r19, %r20;
	max.s32 	%r880, %r879, %r21;
	max.s32 	%r881, %r22, %r23;
	max.s32 	%r882, %r881, %r24;
	max.s32 	%r883, %r25, %r26;
	max.s32 	%r884, %r883, %r27;
	max.s32 	%r885, %r28, %r29;
	max.s32 	%r886, %r885, %r30;
	max.s32 	%r887, %r872, %r874;
	max.s32 	%r888, %r887, %r876;
	max.s32 	%r889, %r878, %r880;
	max.s32 	%r890, %r889, %r882;
	max.s32 	%r891, %r884, %r886;
	max.s32 	%r892, %r888, %r890;
	max.s32 	%r842, %r892, %r891;
	mov.b32 	%r868, 1;
	mov.b32 	%r869, 0;
	mov.b32 	%r870, -1;
	// begin inline asm
	shfl.sync.up.b32 %r841, %r842, %r868, %r869, %r870;
	// end inline asm
	max.s32 	%r893, %r841, %r842;
	setp.lt.s32 	%p147, %r642, 1;
	selp.b32 	%r847, %r842, %r893, %p147;
	mov.b32 	%r848, 2;
	// begin inline asm
	shfl.sync.up.b32 %r846, %r847, %r848, %r869, %r870;
	// end inline asm
	max.s32 	%r894, %r846, %r847;
	setp.lt.s32 	%p148, %r642, 2;
	selp.b32 	%r852, %r847, %r894, %p148;
	mov.b32 	%r853, 4;
	// begin inline asm
	shfl.sync.up.b32 %r851, %r852, %r853, %r869, %r870;
	// end inline asm
	max.s32 	%r895, %r851, %r852;
	setp.lt.s32 	%p149, %r642, 4;
	selp.b32 	%r857, %r852, %r895, %p149;
	mov.b32 	%r858, 8;
	// begin inline asm
	shfl.sync.up.b32 %r856, %r857, %r858, %r869, %r870;
	// end inline asm
	max.s32 	%r896, %r856, %r857;
	setp.lt.s32 	%p150, %r642, 8;
	selp.b32 	%r862, %r857, %r896, %p150;
	mov.b32 	%r863, 16;
	// begin inline asm
	shfl.sync.up.b32 %r861, %r862, %r863, %r869, %r870;
	// end inline asm
	max.s32 	%r31, %r861, %r862;
	setp.lt.s32 	%p151, %r642, 16;
	selp.b32 	%r867, %r862, %r31, %p151;
	// begin inline asm
	shfl.sync.up.b32 %r866, %r867, %r868, %r869, %r870;
	// end inline asm
	setp.ne.s32 	%p152, %r642, 31;
	@%p152 bra 	$L__BB8_4;
	shl.b32 	%r897, %r4, 2;
	add.s32 	%r899, %r673, %r897;
	st.shared.u32 	[%r899+16], %r31;
$L__BB8_4:
	bar.sync 	0;
	ld.shared.v4.u32 	{%r900, %r901, %r902, %r903}, [_ZZN3cub18CUB_300001_SM_10006detail4scan16DeviceScanKernelINS2_10policy_hubIiiimN4cuda3__47maximumIiEEE10Policy1000EN6thrust24THRUST_300001_SM_1000_NS6detail15normal_iteratorINSC_10device_ptrIiEEEESH_NS0_13ScanTileStateIiLb1EEES8_NS0_8NullTypeEmiLb0ESK_EEvT0_T1_T2_iT3_T4_T5_E12temp_storage+16];
	max.s32 	%r904, %r900, %r901;
	setp.eq.s32 	%p153, %r4, 2;
	selp.b32 	%r905, %r904, %r900, %p153;
	max.s32 	%r906, %r904, %r902;
	setp.eq.s32 	%p154, %r4, 3;
	selp.b32 	%r907, %r906, %r905, %p154;
	max.s32 	%r33, %r906, %r903;
	setp.lt.u32 	%p155, %r2, 32;
	max.s32 	%r908, %r907, %r866;
	setp.eq.s32 	%p156, %r642, 0;
	selp.b32 	%r909, %r907, %r908, %p156;
	selp.b32 	%r910, %r866, %r909, %p155;
	setp.ne.s32 	%p157, %r2, 0;
	setp.eq.s32 	%p158, %r2, 0;
	max.s32 	%r971, %r910, %r7;
	selp.b32 	%r911, %r7, %r971, %p158;
	max.s32 	%r970, %r911, %r8;
	max.s32 	%r969, %r970, %r9;
	max.s32 	%r968, %r969, %r10;
	max.s32 	%r967, %r968, %r11;
	max.s32 	%r966, %r967, %r12;
	max.s32 	%r965, %r966, %r13;
	max.s32 	%r964, %r965, %r14;
	max.s32 	%r963, %r964, %r15;
	max.s32 	%r962, %r963, %r16;
	max.s32 	%r961, %r962, %r17;
	max.s32 	%r960, %r961, %r18;
	max.s32 	%r959, %r960, %r19;
	max.s32 	%r958, %r959, %r20;
	max.s32 	%r957, %r958, %r21;
	max.s32 	%r956, %r957, %r22;
	max.s32 	%r955, %r956, %r23;
	max.s32 	%r954, %r955, %r24;
	max.s32 	%r953, %r954, %r25;
	max.s32 	%r952, %r953, %r26;
	max.s32 	%r951, %r952, %r27;
	max.s32 	%r950, %r951, %r28;
	max.s32 	%r949, %r950, %r29;
	max.s32 	%r948, %r949, %r30;
	@%p157 bra 	$L__BB8_34;
	add.s64 	%rd52, %rd1, 256;
	mov.b32 	%r912, 101;
	// begin inline asm
	st.relaxed.gpu.v2.u32 [%rd52], {%r912, %r33};
	// end inline asm
	mov.u32 	%r971, %r7;
	bra.uni 	$L__BB8_34;
$L__BB8_6:
	max.s32 	%r704, %r7, %r8;
	max.s32 	%r705, %r704, %r9;
	max.s32 	%r706, %r10, %r11;
	max.s32 	%r707, %r706, %r12;
	max.s32 	%r708, %r13, %r14;
	max.s32 	%r709, %r708, %r15;
	max.s32 	%r710, %r16, %r17;
	max.s32 	%r711, %r710, %r18;
	max.s32 	%r712, %r19, %r20;
	max.s32 	%r713, %r712, %r21;
	max.s32 	%r714, %r22, %r23;
	max.s32 	%r715, %r714, %r24;
	max.s32 	%r716, %r25, %r26;
	max.s32 	%r717, %r716, %r27;
	max.s32 	%r718, %r28, %r29;
	max.s32 	%r719, %r718, %r30;
	max.s32 	%r720, %r705, %r707;
	max.s32 	%r721, %r720, %r709;
	max.s32 	%r722, %r711, %r713;
	max.s32 	%r723, %r722, %r715;
	max.s32 	%r724, %r717, %r719;
	max.s32 	%r725, %r721, %r723;
	max.s32 	%r675, %r725, %r724;
	mov.b32 	%r701, 1;
	mov.b32 	%r702, 0;
	mov.b32 	%r703, -1;
	// begin inline asm
	shfl.sync.up.b32 %r674, %r675, %r701, %r702, %r703;
	// end inline asm
	max.s32 	%r726, %r674, %r675;
	setp.lt.s32 	%p106, %r642, 1;
	selp.b32 	%r680, %r675, %r726, %p106;
	mov.b32 	%r681, 2;
	// begin inline asm
	shfl.sync.up.b32 %r679, %r680, %r681, %r702, %r703;
	// end inline asm
	max.s32 	%r727, %r679, %r680;
	setp.lt.s32 	%p107, %r642, 2;
	selp.b32 	%r685, %r680, %r727, %p107;
	mov.b32 	%r686, 4;
	// begin inline asm
	shfl.sync.up.b32 %r684, %r685, %r686, %r702, %r703;
	// end inline asm
	max.s32 	%r728, %r684, %r685;
	setp.lt.s32 	%p108, %r642, 4;
	selp.b32 	%r690, %r685, %r728, %p108;
	mov.b32 	%r691, 8;
	// begin inline asm
	shfl.sync.up.b32 %r689, %r690, %r691, %r702, %r703;
	// end inline asm
	max.s32 	%r729, %r689, %r690;
	setp.lt.s32 	%p109, %r642, 8;
	selp.b32 	%r695, %r690, %r729, %p109;
	mov.b32 	%r696, 16;
	// begin inline asm
	shfl.sync.up.b32 %r694, %r695, %r696, %r702, %r703;
	// end inline asm
	max.s32 	%r58, %r694, %r695;
	setp.lt.s32 	%p110, %r642, 16;
	selp.b32 	%r700, %r695, %r58, %p110;
	// begin inline asm
	shfl.sync.up.b32 %r699, %r700, %r701, %r702, %r703;
	// end inline asm
	setp.ne.s32 	%p111, %r642, 31;
	@%p111 bra 	$L__BB8_8;
	shl.b32 	%r730, %r4, 2;
	add.s32 	%r732, %r673, %r730;
	st.shared.u32 	[%r732+16], %r58;
$L__BB8_8:
	bar.sync 	0;
	ld.shared.v4.u32 	{%r733, %r734, %r735, %r736}, [_ZZN3cub18CUB_300001_SM_10006detail4scan16DeviceScanKernelINS2_10policy_hubIiiimN4cuda3__47maximumIiEEE10Policy1000EN6thrust24THRUST_300001_SM_1000_NS6detail15normal_iteratorINSC_10device_ptrIiEEEESH_NS0_13ScanTileStateIiLb1EEES8_NS0_8NullTypeEmiLb0ESK_EEvT0_T1_T2_iT3_T4_T5_E12temp_storage+16];
	max.s32 	%r737, %r733, %r734;
	setp.eq.s32 	%p112, %r4, 2;
	selp.b32 	%r738, %r737, %r733, %p112;
	max.s32 	%r739, %r737, %r735;
	setp.eq.s32 	%p113, %r4, 3;
	selp.b32 	%r740, %r739, %r738, %p113;
	max.s32 	%r60, %r739, %r736;
	setp.gt.u32 	%p114, %r2, 31;
	setp.lt.u32 	%p115, %r2, 32;
	max.s32 	%r741, %r740, %r699;
	setp.eq.s32 	%p116, %r642, 0;
	selp.b32 	%r947, %r740, %r741, %p116;
	selp.b32 	%r62, %r699, %r947, %p115;
	@%p114 bra 	$L__BB8_33;
	setp.ne.s32 	%p117, %r2, 0;
	mul.wide.s32 	%rd41, %r1, 8;
	add.s64 	%rd7, %rd1, %rd41;
	@%p117 bra 	$L__BB8_11;
	st.shared.u32 	[_ZZN3cub18CUB_300001_SM_10006detail4scan16DeviceScanKernelINS2_10policy_hubIiiimN4cuda3__47maximumIiEEE10Policy1000EN6thrust24THRUST_300001_SM_1000_NS6detail15normal_iteratorINSC_10device_ptrIiEEEESH_NS0_13ScanTileStateIiLb1EEES8_NS0_8NullTypeEmiLb0ESK_EEvT0_T1_T2_iT3_T4_T5_E12temp_storage+12], %r60;
	add.s64 	%rd42, %rd7, 256;
	mov.b32 	%r742, 100;
	// begin inline asm
	st.relaxed.gpu.v2.u32 [%rd42], {%r742, %r60};
	// end inline asm
$L__BB8_11:
	not.b32 	%r744, %r2;
	add.s32 	%r944, %r1, %r744;
	mov.u32 	%r64, %nctaid.x;
	setp.gt.u32 	%p118, %r64, 499;
	@%p118 bra 	$L__BB8_13;
	membar.cta;
	bra.uni 	$L__BB8_14;
$L__BB8_13:
	mov.b32 	%r745, 1245;
	// begin inline asm
	nanosleep.u32 %r745;
	// end inline asm
$L__BB8_14:
	mul.wide.s32 	%rd44, %r944, 8;
	add.s64 	%rd45, %rd1, %rd44;
	add.s64 	%rd43, %rd45, 256;
	// begin inline asm
	ld.relaxed.gpu.v2.u32 {%r945, %r941}, [%rd43];
	// end inline asm
$L__BB8_15:
	setp.eq.s32 	%p119, %r945, 99;
	mov.b32 	%r748, -1;
	vote.sync.any.pred 	%p120, %p119, %r748;
	not.pred 	%p121, %p120;
	@%p121 bra 	$L__BB8_20;
	setp.gt.u32 	%p146, %r64, 499;
	@%p146 bra 	$L__BB8_18;
	membar.cta;
	bra.uni 	$L__BB8_19;
$L__BB8_18:
	mov.b32 	%r838, 648;
	// begin inline asm
	nanosleep.u32 %r838;
	// end inline asm
$L__BB8_19:
	// begin inline asm
	ld.relaxed.gpu.v2.u32 {%r945, %r941}, [%rd43];
	// end inline asm
	bra.uni 	$L__BB8_15;
$L__BB8_20:
	setp.eq.s32 	%p122, %r945, 101;
	mov.b32 	%r775, -1;
	vote.sync.ballot.b32 	%r776, %p122, %r775;
	// begin inline asm
	mov.u32 %r750, %lanemask_ge;
	// end inline asm
	and.b32  	%r777, %r776, %r750;
	or.b32  	%r778, %r777, -2147483648;
	add.s32 	%r779, %r778, -1;
	not.b32 	%r780, %r778;
	and.b32  	%r781, %r780, %r779;
	popc.b32 	%r754, %r781;
	mov.b32 	%r753, 1;
	// begin inline asm
	shfl.sync.down.b32 %r751, %r941, %r753, %r754, %r775;
	// end inline asm
	setp.lt.s32 	%p124, %r642, %r754;
	max.s32 	%r782, %r751, %r941;
	selp.b32 	%r757, %r782, %r941, %p124;
	mov.b32 	%r758, 2;
	// begin inline asm
	shfl.sync.down.b32 %r756, %r757, %r758, %r754, %r775;
	// end inline asm
	add.s32 	%r74, %r642, 2;
	setp.gt.s32 	%p125, %r74, %r754;
	max.s32 	%r783, %r756, %r757;
	selp.b32 	%r762, %r757, %r783, %p125;
	mov.b32 	%r763, 4;
	// begin inline asm
	shfl.sync.down.b32 %r761, %r762, %r763, %r754, %r775;
	// end inline asm
	add.s32 	%r75, %r642, 4;
	setp.gt.s32 	%p126, %r75, %r754;
	max.s32 	%r784, %r761, %r762;
	selp.b32 	%r767, %r762, %r784, %p126;
	mov.b32 	%r768, 8;
	// begin inline asm
	shfl.sync.down.b32 %r766, %r767, %r768, %r754, %r775;
	// end inline asm
	add.s32 	%r76, %r642, 8;
	setp.gt.s32 	%p127, %r76, %r754;
	max.s32 	%r785, %r766, %r767;
	selp.b32 	%r772, %r767, %r785, %p127;
	mov.b32 	%r773, 16;
	// begin inline asm
	shfl.sync.down.b32 %r771, %r772, %r773, %r754, %r775;
	// end inline asm
	add.s32 	%r77, %r642, 16;
	setp.gt.s32 	%p128, %r77, %r754;
	max.s32 	%r786, %r771, %r772;
	selp.b32 	%r943, %r772, %r786, %p128;
	add.s64 	%rd9, %rd1, 256;
$L__BB8_21:
	setp.ne.s32 	%p129, %r945, 101;
	mov.b32 	%r787, -1;
	vote.sync.all.pred 	%p130, %p129, %r787;
	not.pred 	%p131, %p130;
	@%p131 bra 	$L__BB8_29;
	mul.wide.s32 	%rd48, %r944, 8;
	add.s64 	%rd49, %rd9, %rd48;
	add.s64 	%rd47, %rd49, -256;
	// begin inline asm
	ld.relaxed.gpu.v2.u32 {%r945, %r946}, [%rd47];
	// end inline asm
$L__BB8_23:
	setp.eq.s32 	%p135, %r945, 99;
	mov.b32 	%r796, -1;
	vote.sync.any.pred 	%p136, %p135, %r796;
	not.pred 	%p137, %p136;
	@%p137 bra 	$L__BB8_28;
	setp.gt.u32 	%p145, %r64, 499;
	@%p145 bra 	$L__BB8_26;
	membar.cta;
	bra.uni 	$L__BB8_27;
$L__BB8_26:
	mov.b32 	%r835, 648;
	// begin inline asm
	nanosleep.u32 %r835;
	// end inline asm
$L__BB8_27:
	// begin inline asm
	ld.relaxed.gpu.v2.u32 {%r945, %r946}, [%rd47];
	// end inline asm
	bra.uni 	$L__BB8_23;
$L__BB8_28:
	setp.eq.s32 	%p138, %r945, 101;
	mov.b32 	%r822, -1;
	vote.sync.ballot.b32 	%r823, %p138, %r822;
	and.b32  	%r824, %r823, %r750;
	or.b32  	%r825, %r824, -2147483648;
	add.s32 	%r826, %r825, -1;
	not.b32 	%r827, %r825;
	and.b32  	%r828, %r827, %r826;
	popc.b32 	%r801, %r828;
	mov.b32 	%r800, 1;
	// begin inline asm
	shfl.sync.down.b32 %r798, %r946, %r800, %r801, %r822;
	// end inline asm
	setp.lt.s32 	%p140, %r642, %r801;
	max.s32 	%r829, %r798, %r946;
	selp.b32 	%r804, %r829, %r946, %p140;
	mov.b32 	%r805, 2;
	// begin inline asm
	shfl.sync.down.b32 %r803, %r804, %r805, %r801, %r822;
	// end inline asm
	setp.gt.s32 	%p141, %r74, %r801;
	max.s32 	%r830, %r803, %r804;
	selp.b32 	%r809, %r804, %r830, %p141;
	mov.b32 	%r810, 4;
	// begin inline asm
	shfl.sync.down.b32 %r808, %r809, %r810, %r801, %r822;
	// end inline asm
	setp.gt.s32 	%p142, %r75, %r801;
	max.s32 	%r831, %r808, %r809;
	selp.b32 	%r814, %r809, %r831, %p142;
	mov.b32 	%r815, 8;
	// begin inline asm
	shfl.sync.down.b32 %r813, %r814, %r815, %r801, %r822;
	// end inline asm
	setp.gt.s32 	%p143, %r76, %r801;
	max.s32 	%r832, %r813, %r814;
	selp.b32 	%r819, %r814, %r832, %p143;
	mov.b32 	%r820, 16;
	// begin inline asm
	shfl.sync.down.b32 %r818, %r819, %r820, %r801, %r822;
	// end inline asm
	setp.gt.s32 	%p144, %r77, %r801;
	max.s32 	%r833, %r818, %r819;
	selp.b32 	%r834, %r819, %r833, %p144;
	max.s32 	%r943, %r834, %r943;
	add.s32 	%r944, %r944, -32;
	bra.uni 	$L__BB8_21;
$L__BB8_29:
	setp.ne.s32 	%p132, %r2, 0;
	@%p132 bra 	$L__BB8_31;
	max.s32 	%r790, %r943, %r60;
	add.s64 	%rd46, %rd7, 256;
	mov.b32 	%r789, 101;
	// begin inline asm
	st.relaxed.gpu.v2.u32 [%rd46], {%r789, %r790};
	// end inline asm
	st.shared.u32 	[_ZZN3cub18CUB_300001_SM_10006detail4scan16DeviceScanKernelINS2_10policy_hubIiiimN4cuda3__47maximumIiEEE10Policy1000EN6thrust24THRUST_300001_SM_1000_NS6detail15normal_iteratorINSC_10device_ptrIiEEEESH_NS0_13ScanTileStateIiLb1EEES8_NS0_8NullTypeEmiLb0ESK_EEvT0_T1_T2_iT3_T4_T5_E12temp_storage+4], %r943;
	st.shared.u32 	[_ZZN3cub18CUB_300001_SM_10006detail4scan16DeviceScanKernelINS2_10policy_hubIiiimN4cuda3__47maximumIiEEE10Policy1000EN6thrust24THRUST_300001_SM_1000_NS6detail15normal_iteratorINSC_10device_ptrIiEEEESH_NS0_13ScanTileStateIiLb1EEES8_NS0_8NullTypeEmiLb0ESK_EEvT0_T1_T2_iT3_T4_T5_E12temp_storage+8], %r790;
$L__BB8_31:
	setp.ne.s32 	%p133, %r642, 0;
	mov.u32 	%r947, %r62;
	@%p133 bra 	$L__BB8_33;
	st.shared.u32 	[_ZZN3cub18CUB_300001_SM_10006detail4scan16DeviceScanKernelINS2_10policy_hubIiiimN4cuda3__47maximumIiEEE10Policy1000EN6thrust24THRUST_300001_SM_1000_NS6detail15normal_iteratorINSC_10device_ptrIiEEEESH_NS0_13ScanTileStateIiLb1EEES8_NS0_8NullTypeEmiLb0ESK_EEvT0_T1_T2_iT3_T4_T5_E12temp_storage+36], %r943;
	mov.u32 	%r947, %r943;
$L__BB8_33:
	bar.sync 	0;
	ld.shared.u32 	%r791, [_ZZN3cub18CUB_300001_SM_10006detail4scan16DeviceScanKernelINS2_10policy_hubIiiimN4cuda3__47maximumIiEEE10Policy1000EN6thrust24THRUST_300001_SM_1000_NS6detail15normal_iteratorINSC_10device_ptrIiEEEESH_NS0_13ScanTileStateIiLb1EEES8_NS0_8NullTypeEmiLb0ESK_EEvT0_T1_T2_iT3_T4_T5_E12temp_storage+36];
	setp.eq.s32 	%p134, %r2, 0;
	max.s32 	%r792, %r791, %r947;
	selp.b32 	%r793, %r947, %r792, %p134;
	max.s32 	%r971, %r793, %r7;
	max.s32 	%r970, %r971, %r8;
	max.s32 	%r969, %r970, %r9;
	max.s32 	%r968, %r969, %r10;
	max.s32 	%r967, %r968, %r11;
	max.s32 	%r966, %r967, %r12;
	max.s32 	%r965, %r966, %r13;
	max.s32 	%r964, %r965, %r14;
	max.s32 	%r963, %r964, %r15;
	max.s32 	%r962, %r963, %r16;
	max.s32 	%r961, %r962, %r17;
	max.s32 	%r960, %r961, %r18;
	max.s32 	%r959, %r960, %r19;
	max.s32 	%r958, %r959, %r20;
	max.s32 	%r957, %r958, %r21;
	max.s32 	%r956, %r957, %r22;
	max.s32 	%r955, %r956, %r23;
	max.s32 	%r954, %r955, %r24;
	max.s32 	%r953, %r954, %r25;
	max.s32 	%r952, %r953, %r26;
	max.s32 	%r951, %r952, %r27;
	max.s32 	%r950, %r951, %r28;
	max.s32 	%r949, %r950, %r29;
	max.s32 	%r948, %r949, %r30;
$L__BB8_34:
	bar.sync 	0;
	st.shared.v4.u32 	[%r6], {%r971, %r970, %r969, %r968};
	st.shared.v4.u32 	[%r6+16], {%r967, %r966, %r965, %r964};
	st.shared.v4.u32 	[%r6+32], {%r963, %r962, %r961, %r960};
	st.shared.v4.u32 	[%r6+48], {%r959, %r958, %r957, %r956};
	st.shared.v4.u32 	[%r6+64], {%r955, %r954, %r953, %r952};
	st.shared.v4.u32 	[%r6+80], {%r951, %r950, %r949, %r948};
	bar.warp.sync 	-1;
	ld.shared.u32 	%r914, [%r5];
	ld.shared.u32 	%r915, [%r5+128];
	ld.shared.u32 	%r916, [%r5+256];
	ld.shared.u32 	%r917, [%r5+384];
	ld.shared.u32 	%r918, [%r5+512];
	ld.shared.u32 	%r919, [%r5+640];
	ld.shared.u32 	%r920, [%r5+768];
	ld.shared.u32 	%r921, [%r5+896];
	ld.shared.u32 	%r922, [%r5+1024];
	ld.shared.u32 	%r923, [%r5+1152];
	ld.shared.u32 	%r924, [%r5+1280];
	ld.shared.u32 	%r925, [%r5+1408];
	ld.shared.u32 	%r926, [%r5+1536];
	ld.shared.u32 	%r927, [%r5+1664];
	ld.shared.u32 	%r928, [%r5+1792];
	ld.shared.u32 	%r929, [%r5+1920];
	ld.shared.u32 	%r930, [%r5+2048];
	ld.shared.u32 	%r931, [%r5+2176];
	ld.shared.u32 	%r932, [%r5+2304];
	ld.shared.u32 	%r933, [%r5+2432];
	ld.shared.u32 	%r934, [%r5+2560];
	ld.shared.u32 	%r935, [%r5+2688];
	ld.shared.u32 	%r936, [%r5+2816];
	ld.shared.u32 	%r937, [%r5+2944];
	add.s64 	%rd54, %rd3, %rd39;
	st.global.u32 	[%rd54], %r914;
	st.global.u32 	[%rd54+128], %r915;
	st.global.u32 	[%rd54+256], %r916;
	st.global.u32 	[%rd54+384], %r917;
	st.global.u32 	[%rd54+512], %r918;
	st.global.u32 	[%rd54+640], %r919;
	st.global.u32 	[%rd54+768], %r920;
	st.global.u32 	[%rd54+896], %r921;
	st.global.u32 	[%rd54+1024], %r922;
	st.global.u32 	[%rd54+1152], %r923;
	st.global.u32 	[%rd54+1280], %r924;
	st.global.u32 	[%rd54+1408], %r925;
	st.global.u32 	[%rd54+1536], %r926;
	st.global.u32 	[%rd54+1664], %r927;
	st.global.u32 	[%rd54+1792], %r928;
	st.global.u32 	[%rd54+1920], %r929;
	st.global.u32 	[%rd54+2048], %r930;
	st.global.u32 	[%rd54+2176], %r931;
	st.global.u32 	[%rd54+2304], %r932;
	st.global.u32 	[%rd54+2432], %r933;
	st.global.u32 	[%rd54+2560], %r934;
	st.global.u32 	[%rd54+2688], %r935;
	st.global.u32 	[%rd54+2816], %r936;
	st.global.u32 	[%rd54+2944], %r937;
	bra.uni 	$L__BB8_166;
$L__BB8_35:
	setp.eq.s64 	%p2, %rd5, 0;
	@%p2 bra 	$L__BB8_166;
	cvt.u32.u64 	%r141, %rd5;
	shl.b64 	%rd19, %rd4, 2;
	add.s64 	%rd20, %rd2, %rd19;
	mov.u32 	%r142, %tid.x;
	ld.global.u32 	%r995, [%rd20];
	and.b32  	%r375, %r142, 31;
	and.b32  	%r376, %r142, 992;
	mul.lo.s32 	%r377, %r376, 24;
	or.b32  	%r144, %r377, %r375;
	setp.ge.u32 	%p3, %r144, %r141;
	shl.b32 	%r378, %r144, 2;
	cvt.u64.u32 	%rd21, %r378;
	add.s64 	%rd11, %rd20, %rd21;
	mov.u32 	%r972, %r995;
	@%p3 bra 	$L__BB8_38;
	ld.global.u32 	%r972, [%rd11];
$L__BB8_38:
	add.s32 	%r147, %r144, 32;
	setp.ge.u32 	%p4, %r147, %r141;
	mov.u32 	%r973, %r995;
	@%p4 bra 	$L__BB8_40;
	ld.global.u32 	%r973, [%rd11+128];
$L__BB8_40:
	add.s32 	%r150, %r144, 64;
	setp.ge.u32 	%p5, %r150, %r141;
	mov.u32 	%r974, %r995;
	@%p5 bra 	$L__BB8_42;
	ld.global.u32 	%r974, [%rd11+256];
$L__BB8_42:
	add.s32 	%r153, %r144, 96;
	setp.ge.u32 	%p6, %r153, %r141;
	mov.u32 	%r975, %r995;
	@%p6 bra 	$L__BB8_44;
	ld.global.u32 	%r975, [%rd11+384];
$L__BB8_44:
	add.s32 	%r156, %r144, 128;
	setp.ge.u32 	%p7, %r156, %r141;
	mov.u32 	%r976, %r995;
	@%p7 bra 	$L__BB8_46;
	ld.global.u32 	%r976, [%rd11+512];
$L__BB8_46:
	add.s32 	%r159, %r144, 160;
	setp.ge.u32 	%p8, %r159, %r141;
	mov.u32 	%r977, %r995;
	@%p8 bra 	$L__BB8_48;
	ld.global.u32 	%r977, [%rd11+640];
$L__BB8_48:
	add.s32 	%r162, %r144, 192;
	setp.ge.u32 	%p9, %r162, %r141;
	mov.u32 	%r978, %r995;
	@%p9 bra 	$L__BB8_50;
	ld.global.u32 	%r978, [%rd11+768];
$L__BB8_50:
	add.s32 	%r165, %r144, 224;
	setp.ge.u32 	%p10, %r165, %r141;
	mov.u32 	%r979, %r995;
	@%p10 bra 	$L__BB8_52;
	ld.global.u32 	%r979, [%rd11+896];
$L__BB8_52:
	add.s32 	%r168, %r144, 256;
	setp.ge.u32 	%p11, %r168, %r141;
	mov.u32 	%r980, %r995;
	@%p11 bra 	$L__BB8_54;
	ld.global.u32 	%r980, [%rd11+1024];
$L__BB8_54:
	add.s32 	%r171, %r144, 288;
	setp.ge.u32 	%p12, %r171, %r141;
	mov.u32 	%r981, %r995;
	@%p12 bra 	$L__BB8_56;
	ld.global.u32 	%r981, [%rd11+1152];
$L__BB8_56:
	add.s32 	%r174, %r144, 320;
	setp.ge.u32 	%p13, %r174, %r141;
	mov.u32 	%r982, %r995;
	@%p13 bra 	$L__BB8_58;
	ld.global.u32 	%r982, [%rd11+1280];
$L__BB8_58:
	add.s32 	%r177, %r144, 352;
	setp.ge.u32 	%p14, %r177, %r141;
	mov.u32 	%r983, %r995;
	@%p14 bra 	$L__BB8_60;
	ld.global.u32 	%r983, [%rd11+1408];
$L__BB8_60:
	add.s32 	%r180, %r144, 384;
	setp.ge.u32 	%p15, %r180, %r141;
	mov.u32 	%r984, %r995;
	@%p15 bra 	$L__BB8_62;
	ld.global.u32 	%r984, [%rd11+1536];
$L__BB8_62:
	add.s32 	%r183, %r144, 416;
	setp.ge.u32 	%p16, %r183, %r141;
	mov.u32 	%r985, %r995;
	@%p16 bra 	$L__BB8_64;
	ld.global.u32 	%r985, [%rd11+1664];
$L__BB8_64:
	add.s32 	%r186, %r144, 448;
	setp.ge.u32 	%p17, %r186, %r141;
	mov.u32 	%r986, %r995;
	@%p17 bra 	$L__BB8_66;
	ld.global.u32 	%r986, [%rd11+1792];
$L__BB8_66:
	add.s32 	%r189, %r144, 480;
	setp.ge.u32 	%p18, %r189, %r141;
	mov.u32 	%r987, %r995;
	@%p18 bra 	$L__BB8_68;
	ld.global.u32 	%r987, [%rd11+1920];
$L__BB8_68:
	add.s32 	%r192, %r144, 512;
	setp.ge.u32 	%p19, %r192, %r141;
	mov.u32 	%r988, %r995;
	@%p19 bra 	$L__BB8_70;
	ld.global.u32 	%r988, [%rd11+2048];
$L__BB8_70:
	add.s32 	%r195, %r144, 544;
	setp.ge.u32 	%p20, %r195, %r141;
	mov.u32 	%r989, %r995;
	@%p20 bra 	$L__BB8_72;
	ld.global.u32 	%r989, [%rd11+2176];
$L__BB8_72:
	add.s32 	%r198, %r144, 576;
	setp.ge.u32 	%p21, %r198, %r141;
	mov.u32 	%r990, %r995;
	@%p21 bra 	$L__BB8_74;
	ld.global.u32 	%r990, [%rd11+2304];
$L__BB8_74:
	add.s32 	%r201, %r144, 608;
	setp.ge.u32 	%p22, %r201, %r141;
	mov.u32 	%r991, %r995;
	@%p22 bra 	$L__BB8_76;
	ld.global.u32 	%r991, [%rd11+2432];
$L__BB8_76:
	add.s32 	%r204, %r144, 640;
	setp.ge.u32 	%p23, %r204, %r141;
	mov.u32 	%r992, %r995;
	@%p23 bra 	$L__BB8_78;
	ld.global.u32 	%r992, [%rd11+2560];
$L__BB8_78:
	add.s32 	%r207, %r144, 672;
	setp.ge.u32 	%p24, %r207, %r141;
	mov.u32 	%r993, %r995;
	@%p24 bra 	$L__BB8_80;
	ld.global.u32 	%r993, [%rd11+2688];
$L__BB8_80:
	add.s32 	%r210, %r144, 704;
	setp.ge.u32 	%p25, %r210, %r141;
	mov.u32 	%r994, %r995;
	@%p25 bra 	$L__BB8_82;
	ld.global.u32 	%r994, [%rd11+2816];
$L__BB8_82:
	add.s32 	%r379, %r144, 736;
	setp.ge.u32 	%p26, %r379, %r141;
	@%p26 bra 	$L__BB8_84;
	ld.global.u32 	%r995, [%rd11+2944];
$L__BB8_84:
	// begin inline asm
	mov.u32 %r380, %laneid;
	// end inline asm
	shr.u32 	%r216, %r142, 5;
	mad.lo.s32 	%r381, %r216, 768, %r380;
	shl.b32 	%r382, %r381, 2;
	mov.u32 	%r383, _ZZN3cub18CUB_300001_SM_10006detail4scan16DeviceScanKernelINS2_10policy_hubIiiimN4cuda3__47maximumIiEEE10Policy1000EN6thrust24THRUST_300001_SM_1000_NS6detail15normal_iteratorINSC_10device_ptrIiEEEESH_NS0_13ScanTileStateIiLb1EEES8_NS0_8NullTypeEmiLb0ESK_EEvT0_T1_T2_iT3_T4_T5_E12temp_storage;
	add.s32 	%r217, %r383, %r382;
	st.shared.u32 	[%r217], %r972;
	st.shared.u32 	[%r217+128], %r973;
	st.shared.u32 	[%r217+256], %r974;
	st.shared.u32 	[%r217+384], %r975;
	st.shared.u32 	[%r217+512], %r976;
	st.shared.u32 	[%r217+640], %r977;
	st.shared.u32 	[%r217+768], %r978;
	st.shared.u32 	[%r217+896], %r979;
	st.shared.u32 	[%r217+1024], %r980;
	st.shared.u32 	[%r217+1152], %r981;
	st.shared.u32 	[%r217+1280], %r982;
	st.shared.u32 	[%r217+1408], %r983;
	st.shared.u32 	[%r217+1536], %r984;
	st.shared.u32 	[%r217+1664], %r985;
	st.shared.u32 	[%r217+1792], %r986;
	st.shared.u32 	[%r217+1920], %r987;
	st.shared.u32 	[%r217+2048], %r988;
	st.shared.u32 	[%r217+2176], %r989;
	st.shared.u32 	[%r217+2304], %r990;
	st.shared.u32 	[%r217+2432], %r991;
	st.shared.u32 	[%r217+2560], %r992;
	st.shared.u32 	[%r217+2688], %r993;
	st.shared.u32 	[%r217+2816], %r994;
	st.shared.u32 	[%r217+2944], %r995;
	bar.warp.sync 	-1;
	mad.lo.s32 	%r218, %r380, 92, %r217;
	ld.shared.v4.u32 	{%r219, %r220, %r221, %r222}, [%r218];
	ld.shared.v4.u32 	{%r223, %r224, %r225, %r226}, [%r218+16];
	ld.shared.v4.u32 	{%r227, %r228, %r229, %r230}, [%r218+32];
	ld.shared.v4.u32 	{%r231, %r232, %r233, %r234}, [%r218+48];
	ld.shared.v4.u32 	{%r235, %r236, %r237, %r238}, [%r218+64];
	ld.shared.v4.u32 	{%r239, %r240, %r241, %r242}, [%r218+80];
	bar.sync 	0;
	setp.ne.s32 	%p27, %r1, 0;
	@%p27 bra 	$L__BB8_88;
	max.s32 	%r595, %r219, %r220;
	max.s32 	%r596, %r595, %r221;
	max.s32 	%r597, %r222, %r223;
	max.s32 	%r598, %r597, %r224;
	max.s32 	%r599, %r225, %r226;
	max.s32 	%r600, %r599, %r227;
	max.s32 	%r601, %r228, %r229;
	max.s32 	%r602, %r601, %r230;
	max.s32 	%r603, %r231, %r232;
	max.s32 	%r604, %r603, %r233;
	max.s32 	%r605, %r234, %r235;
	max.s32 	%r606, %r605, %r236;
	max.s32 	%r607, %r237, %r238;
	max.s32 	%r608, %r607, %r239;
	max.s32 	%r609, %r240, %r241;
	max.s32 	%r610, %r609, %r242;
	max.s32 	%r611, %r596, %r598;
	max.s32 	%r612, %r611, %r600;
	max.s32 	%r613, %r602, %r604;
	max.s32 	%r614, %r613, %r606;
	max.s32 	%r615, %r608, %r610;
	max.s32 	%r616, %r612, %r614;
	max.s32 	%r566, %r616, %r615;
	mov.b32 	%r592, 1;
	mov.b32 	%r593, 0;
	mov.b32 	%r594, -1;
	// begin inline asm
	shfl.sync.up.b32 %r565, %r566, %r592, %r593, %r594;
	// end inline asm
	max.s32 	%r617, %r565, %r566;
	setp.lt.s32 	%p69, %r380, 1;
	selp.b32 	%r571, %r566, %r617, %p69;
	mov.b32 	%r572, 2;
	// begin inline asm
	shfl.sync.up.b32 %r570, %r571, %r572, %r593, %r594;
	// end inline asm
	max.s32 	%r618, %r570, %r571;
	setp.lt.s32 	%p70, %r380, 2;
	selp.b32 	%r576, %r571, %r618, %p70;
	mov.b32 	%r577, 4;
	// begin inline asm
	shfl.sync.up.b32 %r575, %r576, %r577, %r593, %r594;
	// end inline asm
	max.s32 	%r619, %r575, %r576;
	setp.lt.s32 	%p71, %r380, 4;
	selp.b32 	%r581, %r576, %r619, %p71;
	mov.b32 	%r582, 8;
	// begin inline asm
	shfl.sync.up.b32 %r580, %r581, %r582, %r593, %r594;
	// end inline asm
	max.s32 	%r620, %r580, %r581;
	setp.lt.s32 	%p72, %r380, 8;
	selp.b32 	%r586, %r581, %r620, %p72;
	mov.b32 	%r587, 16;
	// begin inline asm
	shfl.sync.up.b32 %r585, %r586, %r587, %r593, %r594;
	// end inline asm
	max.s32 	%r243, %r585, %r586;
	setp.lt.s32 	%p73, %r380, 16;
	selp.b32 	%r591, %r586, %r243, %p73;
	// begin inline asm
	shfl.sync.up.b32 %r590, %r591, %r592, %r593, %r594;
	// end inline asm
	setp.ne.s32 	%p74, %r380, 31;
	@%p74 bra 	$L__BB8_87;
	shl.b32 	%r621, %r216, 2;
	mov.u32 	%r622, _ZZN3cub18CUB_300001_SM_10006detail4scan16DeviceScanKernelINS2_10policy_hubIiiimN4cuda3__47maximumIiEEE10Policy1000EN6thrust24THRUST_300001_SM_1000_NS6detail15normal_iteratorINSC_10device_ptrIiEEEESH_NS0_13ScanTileStateIiLb1EEES8_NS0_8NullTypeEmiLb0ESK_EEvT0_T1_T2_iT3_T4_T5_E12temp_storage;
	add.s32 	%r623, %r622, %r621;
	st.shared.u32 	[%r623+16], %r243;
$L__BB8_87:
	bar.sync 	0;
	.pragma "used_bytes_mask 4095";
	ld.shared.v4.u32 	{%r624, %r625, %r626, %r627}, [_ZZN3cub18CUB_300001_SM_10006detail4scan16DeviceScanKernelINS2_10policy_hubIiiimN4cuda3__47maximumIiEEE10Policy1000EN6thrust24THRUST_300001_SM_1000_NS6detail15normal_iteratorINSC_10device_ptrIiEEEESH_NS0_13ScanTileStateIiLb1EEES8_NS0_8NullTypeEmiLb0ESK_EEvT0_T1_T2_iT3_T4_T5_E12temp_storage+16];
	max.s32 	%r628, %r624, %r625;
	setp.eq.s32 	%p75, %r216, 2;
	selp.b32 	%r629, %r628, %r624, %p75;
	max.s32 	%r630, %r628, %r626;
	setp.eq.s32 	%p76, %r216, 3;
	selp.b32 	%r631, %r630, %r629, %p76;
	setp.lt.u32 	%p77, %r142, 32;
	max.s32 	%r632, %r631, %r590;
	setp.eq.s32 	%p78, %r380, 0;
	selp.b32 	%r633, %r631, %r632, %p78;
	selp.b32 	%r634, %r590, %r633, %p77;
	setp.eq.s32 	%p79, %r142, 0;
	max.s32 	%r635, %r634, %r219;
	selp.b32 	%r1004, %r219, %r635, %p79;
	max.s32 	%r1005, %r1004, %r220;
	max.s32 	%r1006, %r1005, %r221;
	max.s32 	%r1007, %r1006, %r222;
	max.s32 	%r1008, %r1007, %r223;
	max.s32 	%r1009, %r1008, %r224;
	max.s32 	%r1010, %r1009, %r225;
	max.s32 	%r1011, %r1010, %r226;
	max.s32 	%r1012, %r1011, %r227;
	max.s32 	%r1013, %r1012, %r228;
	max.s32 	%r1014, %r1013, %r229;
	max.s32 	%r1015, %r1014, %r230;
	max.s32 	%r1016, %r1015, %r231;
	max.s32 	%r1017, %r1016, %r232;
	max.s32 	%r1018, %r1017, %r233;
	max.s32 	%r1019, %r1018, %r234;
	max.s32 	%r1020, %r1019, %r235;
	max.s32 	%r1021, %r1020, %r236;
	max.s32 	%r1022, %r1021, %r237;
	max.s32 	%r1023, %r1022, %r238;
	max.s32 	%r1024, %r1023, %r239;
	max.s32 	%r1025, %r1024, %r240;
	max.s32 	%r1026, %r1025, %r241;
	max.s32 	%r1027, %r1026, %r242;
	bra.uni 	$L__BB8_116;
$L__BB8_88:
	max.s32 	%r414, %r219, %r220;
	max.s32 	%r415, %r414, %r221;
	max.s32 	%r416, %r222, %r223;
	max.s32 	%r417, %r416, %r224;
	max.s32 	%r418, %r225, %r226;
	max.s32 	%r419, %r418, %r227;
	max.s32 	%r420, %r228, %r229;
	max.s32 	%r421, %r420, %r230;
	max.s32 	%r422, %r231, %r232;
	max.s32 	%r423, %r422, %r233;
	max.s32 	%r424, %r234, %r235;
	max.s32 	%r425, %r424, %r236;
	max.s32 	%r426, %r237, %r238;
	max.s32 	%r427, %r426, %r239;
	max.s32 	%r428, %r240, %r241;
	max.s32 	%r429, %r428, %r242;
	max.s32 	%r430, %r415, %r417;
	max.s32 	%r431, %r430, %r419;
	max.s32 	%r432, %r421, %r423;
	max.s32 	%r433, %r432, %r425;
	max.s32 	%r434, %r427, %r429;
	max.s32 	%r435, %r431, %r433;
	max.s32 	%r385, %r435, %r434;
	mov.b32 	%r411, 1;
	mov.b32 	%r412, 0;
	mov.b32 	%r413, -1;
	// begin inline asm
	shfl.sync.up.b32 %r384, %r385, %r411, %r412, %r413;
	// end inline asm
	max.s32 	%r436, %r384, %r385;
	setp.lt.s32 	%p28, %r380, 1;
	selp.b32 	%r390, %r385, %r436, %p28;
	mov.b32 	%r391, 2;
	// begin inline asm
	shfl.sync.up.b32 %r389, %r390, %r391, %r412, %r413;
	// end inline asm
	max.s32 	%r437, %r389, %r390;
	setp.lt.s32 	%p29, %r380, 2;
	selp.b32 	%r395, %r390, %r437, %p29;
	mov.b32 	%r396, 4;
	// begin inline asm
	shfl.sync.up.b32 %r394, %r395, %r396, %r412, %r413;
	// end inline asm
	max.s32 	%r438, %r394, %r395;
	setp.lt.s32 	%p30, %r380, 4;
	selp.b32 	%r400, %r395, %r438, %p30;
	mov.b32 	%r401, 8;
	// begin inline asm
	shfl.sync.up.b32 %r399, %r400, %r401, %r412, %r413;
	// end inline asm
	max.s32 	%r439, %r399, %r400;
	setp.lt.s32 	%p31, %r380, 8;
	selp.b32 	%r405, %r400, %r439, %p31;
	mov.b32 	%r406, 16;
	// begin inline asm
	shfl.sync.up.b32 %r404, %r405, %r406, %r412, %r413;
	// end inline asm
	max.s32 	%r269, %r404, %r405;
	setp.lt.s32 	%p32, %r380, 16;
	selp.b32 	%r410, %r405, %r269, %p32;
	// begin inline asm
	shfl.sync.up.b32 %r409, %r410, %r411, %r412, %r413;
	// end inline asm
	setp.ne.s32 	%p33, %r380, 31;
	@%p33 bra 	$L__BB8_90;
	shl.b32 	%r440, %r216, 2;
	mov.u32 	%r441, _ZZN3cub18CUB_300001_SM_10006detail4scan16DeviceScanKernelINS2_10policy_hubIiiimN4cuda3__47maximumIiEEE10Policy1000EN6thrust24THRUST_300001_SM_1000_NS6detail15normal_iteratorINSC_10device_ptrIiEEEESH_NS0_13ScanTileStateIiLb1EEES8_NS0_8NullTypeEmiLb0ESK_EEvT0_T1_T2_iT3_T4_T5_E12temp_storage;
	add.s32 	%r442, %r441, %r440;
	st.shared.u32 	[%r442+16], %r269;
$L__BB8_90:
	bar.sync 	0;
	ld.shared.v4.u32 	{%r443, %r444, %r445, %r446}, [_ZZN3cub18CUB_300001_SM_10006detail4scan16DeviceScanKernelINS2_10policy_hubIiiimN4cuda3__47maximumIiEEE10Policy1000EN6thrust24THRUST_300001_SM_1000_NS6detail15normal_iteratorINSC_10device_ptrIiEEEESH_NS0_13ScanTileStateIiLb1EEES8_NS0_8NullTypeEmiLb0ESK_EEvT0_T1_T2_iT3_T4_T5_E12temp_storage+16];
	max.s32 	%r447, %r443, %r444;
	setp.eq.s32 	%p34, %r216, 2;
	selp.b32 	%r448, %r447, %r443, %p34;
	max.s32 	%r449, %r447, %r445;
	setp.eq.s32 	%p35, %r216, 3;
	selp.b32 	%r450, %r449, %r448, %p35;
	max.s32 	%r271, %r449, %r446;
	setp.gt.u32 	%p36, %r142, 31;
	setp.lt.u32 	%p37, %r142, 32;
	max.s32 	%r451, %r450, %r409;
	setp.eq.s32 	%p38, %r380, 0;
	selp.b32 	%r1003, %r450, %r451, %p38;
	selp.b32 	%r273, %r409, %r1003, %p37;
	@%p36 bra 	$L__BB8_115;
	setp.ne.s32 	%p39, %r142, 0;
	mul.wide.s32 	%rd22, %r1, 8;
	add.s64 	%rd12, %rd1, %rd22;
	@%p39 bra 	$L__BB8_93;
	st.shared.u32 	[_ZZN3cub18CUB_300001_SM_10006detail4scan16DeviceScanKernelINS2_10policy_hubIiiimN4cuda3__47maximumIiEEE10Policy1000EN6thrust24THRUST_300001_SM_1000_NS6detail15normal_iteratorINSC_10device_ptrIiEEEESH_NS0_13ScanTileStateIiLb1EEES8_NS0_8NullTypeEmiLb0ESK_EEvT0_T1_T2_iT3_T4_T5_E12temp_storage+12], %r271;
	add.s64 	%rd23, %rd12, 256;
	mov.b32 	%r452, 100;
	// begin inline asm
	st.relaxed.gpu.v2.u32 [%rd23], {%r452, %r271};
	// end inline asm
$L__BB8_93:
	mov.u32 	%r274, %nctaid.x;
	setp.gt.u32 	%p40, %r274, 499;
	@%p40 bra 	$L__BB8_95;
	membar.cta;
	bra.uni 	$L__BB8_96;
$L__BB8_95:
	mov.b32 	%r454, 1245;
	// begin inline asm
	nanosleep.u32 %r454;
	// end inline asm
$L__BB8_96:
	ld.param.u32 	%r938, [_ZN3cub18CUB_300001_SM_10006detail4scan16DeviceScanKernelINS2_10policy_hubIiiimN4cuda3__47maximumIiEEE10Policy1000EN6thrust24THRUST_300001_SM_1000_NS6detail15normal_iteratorINSC_10device_ptrIiEEEESH_NS0_13ScanTileStateIiLb1EEES8_NS0_8NullTypeEmiLb0ESK_EEvT0_T1_T2_iT3_T4_T5__param_3];
	mov.u32 	%r457, %ctaid.x;
	add.s32 	%r458, %r938, %r457;
	not.b32 	%r459, %r142;
	add.s32 	%r460, %r458, %r459;
	mul.wide.s32 	%rd25, %r460, 8;
	add.s64 	%rd26, %rd1, %rd25;
	add.s64 	%rd24, %rd26, 256;
	// begin inline asm
	ld.relaxed.gpu.v2.u32 {%r1001, %r997}, [%rd24];
	// end inline asm
$L__BB8_97:
	setp.eq.s32 	%p41, %r1001, 99;
	mov.b32 	%r461, -1;
	vote.sync.any.pred 	%p42, %p41, %r461;
	not.pred 	%p43, %p42;
	@%p43 bra 	$L__BB8_102;
	@%p40 bra 	$L__BB8_100;
	membar.cta;
	bra.uni 	$L__BB8_101;
$L__BB8_100:
	mov.b32 	%r562, 648;
	// begin inline asm
	nanosleep.u32 %r562;
	// end inline asm
$L__BB8_101:
	// begin inline asm
	ld.relaxed.gpu.v2.u32 {%r1001, %r997}, [%rd24];
	// end inline asm
	bra.uni 	$L__BB8_97;
$L__BB8_102:
	ld.param.u32 	%r939, [_ZN3cub18CUB_300001_SM_10006detail4scan16DeviceScanKernelINS2_10policy_hubIiiimN4cuda3__47maximumIiEEE10Policy1000EN6thrust24THRUST_300001_SM_1000_NS6detail15normal_iteratorINSC_10device_ptrIiEEEESH_NS0_13ScanTileStateIiLb1EEES8_NS0_8NullTypeEmiLb0ESK_EEvT0_T1_T2_iT3_T4_T5__param_3];
	mov.u32 	%r489, %ctaid.x;
	add.s32 	%r490, %r939, %r489;
	not.b32 	%r491, %r142;
	add.s32 	%r1000, %r490, %r491;
	setp.eq.s32 	%p44, %r1001, 101;
	mov.b32 	%r488, -1;
	vote.sync.ballot.b32 	%r492, %p44, %r488;
	// begin inline asm
	mov.u32 %r463, %lanemask_ge;
	// end inline asm
	and.b32  	%r493, %r492, %r463;
	or.b32  	%r494, %r493, -2147483648;
	add.s32 	%r495, %r494, -1;
	not.b32 	%r496, %r494;
	and.b32  	%r497, %r496, %r495;
	popc.b32 	%r467, %r497;
	mov.b32 	%r466, 1;
	// begin inline asm
	shfl.sync.down.b32 %r464, %r997, %r466, %r467, %r488;
	// end inline asm
	setp.lt.s32 	%p46, %r380, %r467;
	max.s32 	%r498, %r464, %r997;
	selp.b32 	%r470, %r498, %r997, %p46;
	mov.b32 	%r471, 2;
	// begin inline asm
	shfl.sync.down.b32 %r469, %r470, %r471, %r467, %r488;
	// end inline asm
	add.s32 	%r499, %r380, 2;
	setp.gt.s32 	%p47, %r499, %r467;
	max.s32 	%r500, %r469, %r470;
	selp.b32 	%r475, %r470, %r500, %p47;
	mov.b32 	%r476, 4;
	// begin inline asm
	shfl.sync.down.b32 %r474, %r475, %r476, %r467, %r488;
	// end inline asm
	add.s32 	%r501, %r380, 4;
	setp.gt.s32 	%p48, %r501, %r467;
	max.s32 	%r502, %r474, %r475;
	selp.b32 	%r480, %r475, %r502, %p48;
	mov.b32 	%r481, 8;
	// begin inline asm
	shfl.sync.down.b32 %r479, %r480, %r481, %r467, %r488;
	// end inline asm
	add.s32 	%r503, %r380, 8;
	setp.gt.s32 	%p49, %r503, %r467;
	max.s32 	%r504, %r479, %r480;
	selp.b32 	%r485, %r480, %r504, %p49;
	mov.b32 	%r486, 16;
	// begin inline asm
	shfl.sync.down.b32 %r484, %r485, %r486, %r467, %r488;
	// end inline asm
	add.s32 	%r505, %r380, 16;
	setp.gt.s32 	%p50, %r505, %r467;
	max.s32 	%r506, %r484, %r485;
	selp.b32 	%r998, %r485, %r506, %p50;
	add.s64 	%rd14, %rd1, 256;
$L__BB8_103:
	setp.ne.s32 	%p51, %r1001, 101;
	mov.b32 	%r507, -1;
	vote.sync.all.pred 	%p52, %p51, %r507;
	not.pred 	%p53, %p52;
	@%p53 bra 	$L__BB8_111;
	mul.wide.s32 	%rd29, %r1000, 8;
	add.s64 	%rd30, %rd14, %rd29;
	add.s64 	%rd28, %rd30, -256;
	// begin inline asm
	ld.relaxed.gpu.v2.u32 {%r1001, %r1002}, [%rd28];
	// end inline asm
$L__BB8_105:
	setp.eq.s32 	%p57, %r1001, 99;
	mov.b32 	%r516, -1;
	vote.sync.any.pred 	%p58, %p57, %r516;
	not.pred 	%p59, %p58;
	@%p59 bra 	$L__BB8_110;
	@%p40 bra 	$L__BB8_108;
	membar.cta;
	bra.uni 	$L__BB8_109;
$L__BB8_108:
	mov.b32 	%r559, 648;
	// begin inline asm
	nanosleep.u32 %r559;
	// end inline asm
$L__BB8_109:
	// begin inline asm
	ld.relaxed.gpu.v2.u32 {%r1001, %r1002}, [%rd28];
	// end inline asm
	bra.uni 	$L__BB8_105;
$L__BB8_110:
	setp.eq.s32 	%p60, %r1001, 101;
	mov.b32 	%r542, -1;
	vote.sync.ballot.b32 	%r543, %p60, %r542;
	and.b32  	%r544, %r543, %r463;
	or.b32  	%r545, %r544, -2147483648;
	add.s32 	%r546, %r545, -1;
	not.b32 	%r547, %r545;
	and.b32  	%r548, %r547, %r546;
	popc.b32 	%r521, %r548;
	mov.b32 	%r520, 1;
	// begin inline asm
	shfl.sync.down.b32 %r518, %r1002, %r520, %r521, %r542;
	// end inline asm
	setp.lt.s32 	%p62, %r380, %r521;
	max.s32 	%r549, %r518, %r1002;
	selp.b32 	%r524, %r549, %r1002, %p62;
	mov.b32 	%r525, 2;
	// begin inline asm
	shfl.sync.down.b32 %r523, %r524, %r525, %r521, %r542;
	// end inline asm
	add.s32 	%r550, %r380, 2;
	setp.gt.s32 	%p63, %r550, %r521;
	max.s32 	%r551, %r523, %r524;
	selp.b32 	%r529, %r524, %r551, %p63;
	mov.b32 	%r530, 4;
	// begin inline asm
	shfl.sync.down.b32 %r528, %r529, %r530, %r521, %r542;
	// end inline asm
	add.s32 	%r552, %r380, 4;
	setp.gt.s32 	%p64, %r552, %r521;
	max.s32 	%r553, %r528, %r529;
	selp.b32 	%r534, %r529, %r553, %p64;
	mov.b32 	%r535, 8;
	// begin inline asm
	shfl.sync.down.b32 %r533, %r534, %r535, %r521, %r542;
	// end inline asm
	add.s32 	%r554, %r380, 8;
	setp.gt.s32 	%p65, %r554, %r521;
	max.s32 	%r555, %r533, %r534;
	selp.b32 	%r539, %r534, %r555, %p65;
	mov.b32 	%r540, 16;
	// begin inline asm
	shfl.sync.down.b32 %r538, %r539, %r540, %r521, %r542;
	// end inline asm
	add.s32 	%r556, %r380, 16;
	setp.gt.s32 	%p66, %r556, %r521;
	max.s32 	%r557, %r538, %r539;
	selp.b32 	%r558, %r539, %r557, %p66;
	max.s32 	%r998, %r558, %r998;
	add.s32 	%r1000, %r1000, -32;
	bra.uni 	$L__BB8_103;
$L__BB8_111:
	@%p39 bra 	$L__BB8_113;
	max.s32 	%r510, %r998, %r271;
	add.s64 	%rd27, %rd12, 256;
	mov.b32 	%r509, 101;
	// begin inline asm
	st.relaxed.gpu.v2.u32 [%rd27], {%r509, %r510};
	// end inline asm
	st.shared.u32 	[_ZZN3cub18CUB_300001_SM_10006detail4scan16DeviceScanKernelINS2_10policy_hubIiiimN4cuda3__47maximumIiEEE10Policy1000EN6thrust24THRUST_300001_SM_1000_NS6detail15normal_iteratorINSC_10device_ptrIiEEEESH_NS0_13ScanTileStateIiLb1EEES8_NS0_8NullTypeEmiLb0ESK_EEvT0_T1_T2_iT3_T4_T5_E12temp_storage+4], %r998;
	st.shared.u32 	[_ZZN3cub18CUB_300001_SM_10006detail4scan16DeviceScanKernelINS2_10policy_hubIiiimN4cuda3__47maximumIiEEE10Policy1000EN6thrust24THRUST_300001_SM_1000_NS6detail15normal_iteratorINSC_10device_ptrIiEEEESH_NS0_13ScanTileStateIiLb1EEES8_NS0_8NullTypeEmiLb0ESK_EEvT0_T1_T2_iT3_T4_T5_E12temp_storage+8], %r510;
$L__BB8_113:
	setp.ne.s32 	%p55, %r380, 0;
	mov.u32 	%r1003, %r273;
	@%p55 bra 	$L__BB8_115;
	st.shared.u32 	[_ZZN3cub18CUB_300001_SM_10006detail4scan16DeviceScanKernelINS2_10policy_hubIiiimN4cuda3__47maximumIiEEE10Policy1000EN6thrust24THRUST_300001_SM_1000_NS6detail15normal_iteratorINSC_10device_ptrIiEEEESH_NS0_13ScanTileStateIiLb1EEES8_NS0_8NullTypeEmiLb0ESK_EEvT0_T1_T2_iT3_T4_T5_E12temp_storage+36], %r998;
	mov.u32 	%r1003, %r998;
$L__BB8_115:
	bar.sync 	0;
	ld.shared.u32 	%r511, [_ZZN3cub18CUB_300001_SM_10006detail4scan16DeviceScanKernelINS2_10policy_hubIiiimN4cuda3__47maximumIiEEE10Policy1000EN6thrust24THRUST_300001_SM_1000_NS6detail15normal_iteratorINSC_10device_ptrIiEEEESH_NS0_13ScanTileStateIiLb1EEES8_NS0_8NullTypeEmiLb0ESK_EEvT0_T1_T2_iT3_T4_T5_E12temp_storage+36];
	setp.eq.s32 	%p56, %r142, 0;
	max.s32 	%r512, %r511, %r1003;
	selp.b32 	%r513, %r1003, %r512, %p56;
	max.s32 	%r1004, %r513, %r219;
	max.s32 	%r1005, %r1004, %r220;
	max.s32 	%r1006, %r1005, %r221;
	max.s32 	%r1007, %r1006, %r222;
	max.s32 	%r1008, %r1007, %r223;
	max.s32 	%r1009, %r1008, %r224;
	max.s32 	%r1010, %r1009, %r225;
	max.s32 	%r1011, %r1010, %r226;
	max.s32 	%r1012, %r1011, %r227;
	max.s32 	%r1013, %r1012, %r228;
	max.s32 	%r1014, %r1013, %r229;
	max.s32 	%r1015, %r1014, %r230;
	max.s32 	%r1016, %r1015, %r231;
	max.s32 	%r1017, %r1016, %r232;
	max.s32 	%r1018, %r1017, %r233;
	max.s32 	%r1019, %r1018, %r234;
	max.s32 	%r1020, %r1019, %r235;
	max.s32 	%r1021, %r1020, %r236;
	max.s32 	%r1022, %r1021, %r237;
	max.s32 	%r1023, %r1022, %r238;
	max.s32 	%r1024, %r1023, %r239;
	max.s32 	%r1025, %r1024, %r240;
	max.s32 	%r1026, %r1025, %r241;
	max.s32 	%r1027, %r1026, %r242;
$L__BB8_116:
	bar.sync 	0;
	st.shared.v4.u32 	[%r218], {%r1004, %r1005, %r1006, %r1007};
	st.shared.v4.u32 	[%r218+16], {%r1008, %r1009, %r1010, %r1011};
	st.shared.v4.u32 	[%r218+32], {%r1012, %r1013, %r1014, %r1015};
	st.shared.v4.u32 	[%r218+48], {%r1016, %r1017, %r1018, %r1019};
	st.shared.v4.u32 	[%r218+64], {%r1020, %r1021, %r1022, %r1023};
	st.shared.v4.u32 	[%r218+80], {%r1024, %r1025, %r1026, %r1027};
	bar.warp.sync 	-1;
	ld.shared.u32 	%r348, [%r217];
	ld.shared.u32 	%r349, [%r217+128];
	ld.shared.u32 	%r350, [%r217+256];
	ld.shared.u32 	%r351, [%r217+384];
	ld.shared.u32 	%r352, [%r217+512];
	ld.shared.u32 	%r353, [%r217+640];
	ld.shared.u32 	%r354, [%r217+768];
	ld.shared.u32 	%r355, [%r217+896];
	ld.shared.u32 	%r356, [%r217+1024];
	ld.shared.u32 	%r357, [%r217+1152];
	ld.shared.u32 	%r358, [%r217+1280];
	ld.shared.u32 	%r359, [%r217+1408];
	ld.shared.u32 	%r360, [%r217+1536];
	ld.shared.u32 	%r361, [%r217+1664];
	ld.shared.u32 	%r362, [%r217+1792];
	ld.shared.u32 	%r363, [%r217+1920];
	ld.shared.u32 	%r364, [%r217+2048];
	ld.shared.u32 	%r365, [%r217+2176];
	ld.shared.u32 	%r366, [%r217+2304];
	ld.shared.u32 	%r367, [%r217+2432];
	ld.shared.u32 	%r368, [%r217+2560];
	ld.shared.u32 	%r369, [%r217+2688];
	ld.shared.u32 	%r370, [%r217+2816];
	ld.shared.u32 	%r371, [%r217+2944];
	setp.ne.s32 	%p80, %r142, 0;
	@%p80 bra 	$L__BB8_118;
	st.volatile.shared.u32 	[_ZZN3cub18CUB_300001_SM_10006detail4scan16DeviceScanKernelINS2_10policy_hubIiiimN4cuda3__47maximumIiEEE10Policy1000EN6thrust24THRUST_300001_SM_1000_NS6detail15normal_iteratorINSC_10device_ptrIiEEEESH_NS0_13ScanTileStateIiLb1EEES8_NS0_8NullTypeEmiLb0ESK_EEvT0_T1_T2_iT3_T4_T5_E12temp_storage+12288], %r141;
$L__BB8_118:
	bar.sync 	0;
	ld.volatile.shared.u32 	%r372, [_ZZN3cub18CUB_300001_SM_10006detail4scan16DeviceScanKernelINS2_10policy_hubIiiimN4cuda3__47maximumIiEEE10Policy1000EN6thrust24THRUST_300001_SM_1000_NS6detail15normal_iteratorINSC_10device_ptrIiEEEESH_NS0_13ScanTileStateIiLb1EEES8_NS0_8NullTypeEmiLb0ESK_EEvT0_T1_T2_iT3_T4_T5_E12temp_storage+12288];
	cvt.u64.u32 	%rd35, %r144;
	add.s64 	%rd36, %rd4, %rd35;
	setp.ge.s32 	%p81, %r144, %r372;
	shl.b64 	%rd37, %rd36, 2;
	add.s64 	%rd15, %rd3, %rd37;
	@%p81 bra 	$L__BB8_120;
	st.global.u32 	[%rd15], %r348;
$L__BB8_120:
	setp.ge.s32 	%p82, %r147, %r372;
	@%p82 bra 	$L__BB8_122;
	st.global.u32 	[%rd15+128], %r349;
$L__BB8_122:
	setp.ge.s32 	%p83, %r150, %r372;
	@%p83 bra 	$L__BB8_124;
	st.global.u32 	[%rd15+256], %r350;
$L__BB8_124:
	setp.ge.s32 	%p84, %r153, %r372;
	@%p84 bra 	$L__BB8_126;
	st.global.u32 	[%rd15+384], %r351;
$L__BB8_126:
	setp.ge.s32 	%p85, %r156, %r372;
	@%p85 bra 	$L__BB8_128;
	st.global.u32 	[%rd15+512], %r352;
$L__BB8_128:
	setp.ge.s32 	%p86, %r159, %r372;
	@%p86 bra 	$L__BB8_130;
	st.global.u32 	[%rd15+640], %r353;
$L__BB8_130:
	setp.ge.s32 	%p87, %r162, %r372;
	@%p87 bra 	$L__BB8_132;
	st.global.u32 	[%rd15+768], %r354;
$L__BB8_132:
	setp.ge.s32 	%p88, %r165, %r372;
	@%p88 bra 	$L__BB8_134;
	st.global.u32 	[%rd15+896], %r355;
$L__BB8_134:
	setp.ge.s32 	%p89, %r168, %r372;
	@%p89 bra 	$L__BB8_136;
	st.global.u32 	[%rd15+1024], %r356;
$L__BB8_136:
	setp.ge.s32 	%p90, %r171, %r372;
	@%p90 bra 	$L__BB8_138;
	st.global.u32 	[%rd15+1152], %r357;
$L__BB8_138:
	setp.ge.s32 	%p91, %r174, %r372;
	@%p91 bra 	$L__BB8_140;
	st.global.u32 	[%rd15+1280], %r358;
$L__BB8_140:
	setp.ge.s32 	%p92, %r177, %r372;
	@%p92 bra 	$L__BB8_142;
	st.global.u32 	[%rd15+1408], %r359;
$L__BB8_142:
	setp.ge.s32 	%p93, %r180, %r372;
	@%p93 bra 	$L__BB8_144;
	st.global.u32 	[%rd15+1536], %r360;
$L__BB8_144:
	setp.ge.s32 	%p94, %r183, %r372;
	@%p94 bra 	$L__BB8_146;
	st.global.u32 	[%rd15+1664], %r361;
$L__BB8_146:
	setp.ge.s32 	%p95, %r186, %r372;
	@%p95 bra 	$L__BB8_148;
	st.global.u32 	[%rd15+1792], %r362;
$L__BB8_148:
	setp.ge.s32 	%p96, %r189, %r372;
	@%p96 bra 	$L__BB8_150;
	st.global.u32 	[%rd15+1920], %r363;
$L__BB8_150:
	setp.ge.s32 	%p97, %r192, %r372;
	@%p97 bra 	$L__BB8_152;
	st.global.u32 	[%rd15+2048], %r364;
$L__BB8_152:
	setp.ge.s32 	%p98, %r195, %r372;
	@%p98 bra 	$L__BB8_154;
	st.global.u32 	[%rd15+2176], %r365;
$L__BB8_154:
	setp.ge.s32 	%p99, %r198, %r372;
	@%p99 bra 	$L__BB8_156;
	st.global.u32 	[%rd15+2304], %r366;
$L__BB8_156:
	setp.ge.s32 	%p100, %r201, %r372;
	@%p100 bra 	$L__BB8_158;
	st.global.u32 	[%rd15+2432], %r367;
$L__BB8_158:
	setp.ge.s32 	%p101, %r204, %r372;
	@%p101 bra 	$L__BB8_160;
	st.global.u32 	[%rd15+2560], %r368;
$L__BB8_160:
	setp.ge.s32 	%p102, %r207, %r372;
	@%p102 bra 	$L__BB8_162;
	st.global.u32 	[%rd15+2688], %r369;
$L__BB8_162:
	setp.ge.s32 	%p103, %r210, %r372;
	@%p103 bra 	$L__BB8_164;
	st.global.u32 	[%rd15+2816], %r370;
$L__BB8_164:
	mov.u32 	%r636, %tid.x;
	and.b32  	%r637, %r636, 992;
	mul.lo.s32 	%r638, %r637, 24;
	and.b32  	%r639, %r636, 31;
	or.b32  	%r640, %r638, %r639;
	add.s32 	%r641, %r640, 736;
	setp.ge.s32 	%p104, %r641, %r372;
	@%p104 bra 	$L__BB8_166;
	st.global.u32 	[%rd15+2944], %r371;
$L__BB8_166:
	ret;

}


// ===== COMPILED SASS (sm_100) =====

	.target	sm_100

	.elftype	@"ET_EXEC"


//--------------------- .note.nv.tkinfo           --------------------------
	.section	.note.nv.tkinfo,"",@"SHT_NOTE"
	.sectionflags	@"SHF_NOTE_NV_TKINFO"
	.tkinfo
        /*0018*/ 	.word	0x00000002
        /*0030*/ 	.string	""
        /*0030*/ 	.string	"ptxas"
        /*0030*/ 	.string	"Cuda compilation tools, release 13.0, V13.0.88"
        /*0030*/ 	.string	"Build cuda_13.0.r13.0/compiler.36424714_0"
        /*0030*/ 	.string	"-arch sm_100 -m 64 "



//--------------------- .note.nv.cuinfo           --------------------------
	.section	.note.nv.cuinfo,"",@"SHT_NOTE"
	.sectionflags	@"SHF_NOTE_NV_CUINFO"
        /*0018*/ 	.short	0x0002
        /*001a*/ 	.short	0x0064
        /*001c*/ 	.short	0x0082
	.zero		2


//--------------------- .nv.info                  --------------------------
	.section	.nv.info,"",@"SHT_CUDA_INFO"
	.align	4


	//----- nvinfo : EIATTR_REGCOUNT
	.align		4
        /*0000*/ 	.byte	0x04, 0x2f
        /*0002*/ 	.short	(.L_44 - .L_43)
	.align		4
.L_43:
        /*0004*/ 	.word	index@(_ZN3cub18CUB_300001_SM_10006detail11EmptyKernelIvEEvv)
        /*0008*/ 	.word	0x00000004


	//----- nvinfo : EIATTR_FRAME_SIZE
	.align		4
.L_44:
        /*000c*/ 	.byte	0x04, 0x11
        /*000e*/ 	.short	(.L_46 - .L_45)
	.align		4
.L_45:
        /*0010*/ 	.word	index@(_ZN3cub18CUB_300001_SM_10006detail11EmptyKernelIvEEvv)
        /*0014*/ 	.word	0x00000000


	//----- nvinfo : EIATTR_REGCOUNT
	.align		4
.L_46:
        /*0018*/ 	.byte	0x04, 0x2f
        /*001a*/ 	.short	(.L_48 - .L_47)
	.align		4
.L_47:
        /*001c*/ 	.word	index@(_ZN3cub18CUB_300001_SM_10006detail8for_each13static_kernelINS2_12policy_hub_t12policy_500_tEmN6thrust24THRUST_300001_SM_1000_NS8cuda_cub20__uninitialized_fill7functorINS7_10device_ptrIiEEiEEEEvT0_T1_)
        /*0020*/ 	.word	0x00000008


	//----- nvinfo : EIATTR_FRAME_SIZE
	.align		4
.L_48:
        /*0024*/ 	.byte	0x04, 0x11
        /*0026*/ 	.short	(.L_50 - .L_49)
	.align		4
.L_49:
        /*0028*/ 	.word	index@(_ZN3cub18CUB_300001_SM_10006detail8for_each13static_kernelINS2_12policy_hub_t12policy_500_tEmN6thrust24THRUST_300001_SM_1000_NS8cuda_cub20__uninitialized_fill7functorINS7_10device_ptrIiEEiEEEEvT0_T1_)
        /*002c*/ 	.word	0x00000000


	//----- nvinfo : EIATTR_REGCOUNT
	.align		4
.L_50:
        /*0030*/ 	.byte	0x04, 0x2f
        /*0032*/ 	.short	(.L_52 - .L_51)
	.align		4
.L_51:
        /*0034*/ 	.word	index@(_ZN3cub18CUB_300001_SM_10006detail8for_each13static_kernelINS2_12policy_hub_t12policy_500_tElN6thrust24THRUST_300001_SM_1000_NS8cuda_cub6__fill7functorINS7_6detail15normal_iteratorINS7_10device_ptrIiEEEEiEEEEvT0_T1_)
        /*0038*/ 	.word	0x00000008


	//----- nvinfo : EIATTR_FRAME_SIZE
	.align		4
.L_52:
        /*003c*/ 	.byte	0x04, 0x11
        /*003e*/ 	.short	(.L_54 - .L_53)
	.align		4
.L_53:
        /*0040*/ 	.word	index@(_ZN3cub18CUB_300001_SM_10006detail8for_each13static_kernelINS2_12policy_hub_t12policy_500_tElN6thrust24THRUST_300001_SM_1000_NS8cuda_cub6__fill7functorINS7_6detail15normal_iteratorINS7_10device_ptrIiEEEEiEEEEvT0_T1_)
        /*0044*/ 	.word	0x00000000


	//----- nvinfo : EIATTR_REGCOUNT
	.align		4
.L_54:
        /*0048*/ 	.byte	0x04, 0x2f
        /*004a*/ 	.short	(.L_56 - .L_55)
	.align		4
.L_55:
        /*004c*/ 	.word	index@(_ZN3cub18CUB_300001_SM_10006detail8for_each13static_kernelINS2_12policy_hub_t12policy_500_tEmN6thrust24THRUST_300001_SM_1000_NS8cuda_cub20__uninitialized_fill7functorINS7_10device_ptrIcEEcEEEEvT0_T1_)
        /*0050*/ 	.word	0x0000000a


	//----- nvinfo : EIATTR_FRAME_SIZE
	.align		4
.L_56:
        /*0054*/ 	.byte	0x04, 0x11
        /*0056*/ 	.short	(.L_58 - .L_57)
	.align		4
.L_57:
        /*0058*/ 	.word	index@(_ZN3cub18CUB_300001_SM_10006detail8for_each13static_kernelINS2_12policy_hub_t12policy_500_tEmN6thrust24THRUST_300001_SM_1000_NS8cuda_cub20__uninitialized_fill7functorINS7_10device_ptrIcEEcEEEEvT0_T1_)
        /*005c*/ 	.word	0x00000000


	//----- nvinfo : EIATTR_REGCOUNT
	.align		4
.L_58:
        /*0060*/ 	.byte	0x04, 0x2f
        /*0062*/ 	.short	(.L_60 - .L_59)
	.align		4
.L_59:
        /*0064*/ 	.word	index@(_ZN3cub18CUB_300001_SM_10006detail9transform16transform_kernelINS2_10policy_hubILb1EN4cuda3std3__45tupleIJN6thrust24THRUST_300001_SM_1000_NS17counting_iteratorIiNSA_11use_defaultESC_SC_EEEEEE10policy1000Ei11meu_functorNSA_6detail15normal_iteratorINSA_10device_ptrIiEEEEJSD_EEEvT0_iT1_T2_DpNS2_10kernel_argIT3_EE)
        /*0068*/ 	.word	0x0000001c


	//----- nvinfo : EIATTR_FRAME_SIZE
	.align		4
.L_60:
        /*006c*/ 	.byte	0x04, 0x11
        /*006e*/ 	.short	(.L_62 - .L_61)
	.align		4
.L_61:
        /*0070*/ 	.word	index@(_ZN3cub18CUB_300001_SM_10006detail9transform16transform_kernelINS2_10policy_hubILb1EN4cuda3std3__45tupleIJN6thrust24THRUST_300001_SM_1000_NS17counting_iteratorIiNSA_11use_defaultESC_SC_EEEEEE10policy1000Ei11meu_functorNSA_6detail15normal_iteratorINSA_10device_ptrIiEEEEJSD_EEEvT0_iT1_T2_DpNS2_10kernel_argIT3_EE)
        /*0074*/ 	.word	0x00000000


	//----- nvinfo : EIATTR_REGCOUNT
	.align		4
.L_62:
        /*0078*/ 	.byte	0x04, 0x2f
        /*007a*/ 	.short	(.L_64 - .L_63)
	.align		4
.L_63:
        /*007c*/ 	.word	index@(_ZN3cub18CUB_300001_SM_10006detail9transform16transform_kernelINS2_10policy_hubILb1EN4cuda3std3__45tupleIJN6thrust24THRUST_300001_SM_1000_NS17counting_iteratorIiNSA_11use_defaultESC_SC_EEEEEE10policy1000El11meu_functorNSA_6detail15normal_iteratorINSA_10device_ptrIiEEEEJSD_EEEvT0_iT1_T2_DpNS2_10kernel_argIT3_EE)
        /*0080*/ 	.word	0x0000001c


	//----- nvinfo : EIATTR_FRAME_SIZE
	.align		4
.L_64:
        /*0084*/ 	.byte	0x04, 0x11
        /*0086*/ 	.short	(.L_66 - .L_65)
	.align		4
.L_65:
        /*0088*/ 	.word	index@(_ZN3cub18CUB_300001_SM_10006detail9transform16transform_kernelINS2_10policy_hubILb1EN4cuda3std3__45tupleIJN6thrust24THRUST_300001_SM_1000_NS17counting_iteratorIiNSA_11use_defaultESC_SC_EEEEEE10policy1000El11meu_functorNSA_6detail15normal_iteratorINSA_10device_ptrIiEEEEJSD_EEEvT0_iT1_T2_DpNS2_10kernel_argIT3_EE)
        /*008c*/ 	.word	0x00000000


	//----- nvinfo : EIATTR_REGCOUNT
	.align		4
.L_66:
        /*0090*/ 	.byte	0x04, 0x2f
        /*0092*/ 	.short	(.L_68 - .L_67)
	.align		4
.L_67:
        /*0094*/ 	.word	index@(_ZN3cub18CUB_300001_SM_10006detail4scan20DeviceScanInitKernelINS0_13ScanTileStateIiLb1EEEEEvT_i)
        /*0098*/ 	.word	0x00000008


	//----- nvinfo : EIATTR_FRAME_SIZE
	.align		4
.L_68:
        /*009c*/ 	.byte	0x04, 0x11
        /*009e*/ 	.short	(.L_70 - .L_69)
	.align		4
.L_69:
        /*00a0*/ 	.word	index@(_ZN3cub18CUB_300001_SM_10006detail4scan20DeviceScanInitKernelINS0_13ScanTileStateIiLb1EEEEEvT_i)
        /*00a4*/ 	.word	0x00000000


	//----- nvinfo : EIATTR_REGCOUNT
	.align		4
.L_70:
        /*00a8*/ 	.byte	0x04, 0x2f
        /*00aa*/ 	.short	(.L_72 - .L_71)
	.align		4
.L_71:
        /*00ac*/ 	.word	index@(_ZN3cub18CUB_300001_SM_10006detail4scan16DeviceScanKernelINS2_10policy_hubIiiijN4cuda3__47maximumIiEEE10Policy1000EN6thrust24THRUST_300001_SM_1000_NS6detail15normal_iteratorINSC_10device_ptrIiEEEESH_NS0_13ScanTileStateIiLb1EEES8_NS0_8NullTypeEjiLb0ESK_EEvT0_T1_T2_iT3_T4_T5_)
        /*00b0*/ 	.word	0x00000038


	//----- nvinfo : EIATTR_FRAME_SIZE
	.align		4
.L_72:
        /*00b4*/ 	.byte	0x04, 0x11
        /*00b6*/ 	.short	(.L_74 - .L_73)
	.align		4
.L_73:
        /*00b8*/ 	.word	index@(_ZN3cub18CUB_300001_SM_10006detail4scan16DeviceScanKernelINS2_10policy_hubIiiijN4cuda3__47maximumIiEEE10Policy1000EN6thrust24THRUST_300001_SM_1000_NS6detail15normal_iteratorINSC_10device_ptrIiEEEESH_NS0_13ScanTileStateIiLb1EEES8_NS0_8NullTypeEjiLb0ESK_EEvT0_T1_T2_iT3_T4_T5_)
        /*00bc*/ 	.word	0x00000000


	//----- nvinfo : EIATTR_REGCOUNT
	.align		4
.L_74:
        /*00c0*/ 	.byte	0x04, 0x2f
        /*00c2*/ 	.short	(.L_76 - .L_75)
	.align		4
.L_75:
        /*00c4*/ 	.word	index@(_ZN3cub18CUB_300001_SM_10006detail4scan16DeviceScanKernelINS2_10policy_hubIiiimN4cuda3__47maximumIiEEE10Policy1000EN6thrust24THRUST_300001_SM_1000_NS6detail15normal_iteratorINSC_10device_ptrIiEEEESH_NS0_13ScanTileStateIiLb1EEES8_NS0_8NullTypeEmiLb0ESK_EEvT0_T1_T2_iT3_T4_T5_)
        /*00c8*/ 	.word	0x00000038


	//----- nvinfo : EIATTR_FRAME_SIZE
	.align		4
.L_76:
        /*00cc*/ 	.byte	0x04, 0x11
        /*00ce*/ 	.short	(.L_78 - .L_77)
	.align		4
.L_77:
        /*00d0*/ 	.word	index@(_ZN3cub18CUB_300001_SM_10006detail4scan16DeviceScanKernelINS2_10policy_hubIiiimN4cuda3__47maximumIiEEE10Policy1000EN6thrust24THRUST_300001_SM_1000_NS6detail15normal_iteratorINSC_10device_ptrIiEEEESH_NS0_13ScanTileStateIiLb1EEES8_NS0_8NullTypeEmiLb0ESK_EEvT0_T1_T2_iT3_T4_T5_)
        /*00d4*/ 	.word	0x00000000


	//----- nvinfo : EIATTR_MIN_STACK_SIZE
	.align		4
.L_78:
        /*00d8*/ 	.byte	0x04, 0x12
        /*00da*/ 	.short	(.L_80 - .L_79)
	.align		4
.L_79:
        /*00dc*/ 	.word	index@(_ZN3cub18CUB_300001_SM_10006detail4scan16DeviceScanKernelINS2_10policy_hubIiiimN4cuda3__47maximumIiEEE10Policy1000EN6thrust24THRUST_300001_SM_1000_NS6detail15normal_iteratorINSC_10device_ptrIiEEEESH_NS0_13ScanTileStateIiLb1EEES8_NS0_8NullTypeEmiLb0ESK_EEvT0_T1_T2_iT3_T4_T5_)
        /*00e0*/ 	.word	0x00000000


	//----- nvinfo : EIATTR_MIN_STACK_SIZE
	.align		4
.L_80:
        /*00e4*/ 	.byte	0x04, 0x12
        /*00e6*/ 	.short	(.L_82 - .L_81)
	.align		4
.L_81:
        /*00e8*/ 	.word	index@(_ZN3cub18CUB_300001_SM_10006detail4scan16DeviceScanKernelINS2_10policy_hubIiiijN4cuda3__47maximumIiEEE10Policy1000EN6thrust24THRUST_300001_SM_1000_NS6detail15normal_iteratorINSC_10device_ptrIiEEEESH_NS0_13ScanTileStateIiLb1EEES8_NS0_8NullTypeEjiLb0ESK_EEvT0_T1_T2_iT3_T4_T5_)
        /*00ec*/ 	.word	0x00000000


	//----- nvinfo : EIATTR_MIN_STACK_SIZE
	.align		4
.L_82:
        /*00f0*/ 	.byte	0x04, 0x12
        /*00f2*/ 	.short	(.L_84 - .L_83)
	.align		4
.L_83:
        /*00f4*/ 	.word	index@(_ZN3cub18CUB_300001_SM_10006detail4scan20DeviceScanInitKernelINS0_13ScanTileStateIiLb1EEEEEvT_i)
        /*00f8*/ 	.word	0x00000000


	//----- nvinfo : EIATTR_MIN_STACK_SIZE
	.align		4
.L_84:
        /*00fc*/ 	.byte	0x04, 0x12
        /*00fe*/ 	.short	(.L_86 - .L_85)
	.align		4
.L_85:
        /*0100*/ 	.word	index@(_ZN3cub18CUB_300001_SM_10006detail9transform16transform_kernelINS2_10policy_hubILb1EN4cuda3std3__45tupleIJN6thrust24THRUST_300001_SM_1000_NS17counting_iteratorIiNSA_11use_defaultESC_SC_EEEEEE10policy1000El11meu_functorNSA_6detail15normal_iteratorINSA_10device_ptrIiEEEEJSD_EEEvT0_iT1_T2_DpNS2_10kernel_argIT3_EE)
        /*0104*/ 	.word	0x00000000


	//----- nvinfo : EIATTR_MIN_STACK_SIZE
	.align		4
.L_86:
        /*0108*/ 	.byte	0x04, 0x12
        /*010a*/ 	.short	(.L_88 - .L_87)
	.align		4
.L_87:
        /*010c*/ 	.word	index@(_ZN3cub18CUB_300001_SM_10006detail9transform16transform_kernelINS2_10policy_hubILb1EN4cuda3std3__45tupleIJN6thrust24THRUST_300001_SM_1000_NS17counting_iteratorIiNSA_11use_defaultESC_SC_EEEEEE10policy1000Ei11meu_functorNSA_6detail15normal_iteratorINSA_10device_ptrIiEEEEJSD_EEEvT0_iT1_T2_DpNS2_10kernel_argIT3_EE)
        /*0110*/ 	.word	0x00000000


	//----- nvinfo : EIATTR_MIN_STACK_SIZE
	.align		4
.L_88:
        /*0114*/ 	.byte	0x04, 0x12
        /*0116*/ 	.short	(.L_90 - .L_89)
	.align		4
.L_89:
        /*0118*/ 	.word	index@(_ZN3cub18CUB_300001_SM_10006detail8for_each13static_kernelINS2_12policy_hub_t12policy_500_tEmN6thrust24THRUST_300001_SM_1000_NS8cuda_cub20__uninitialized_fill7functorINS7_10device_ptrIcEEcEEEEvT0_T1_)
        /*011c*/ 	.word	0x00000000


	//----- nvinfo : EIATTR_MIN_STACK_SIZE
	.align		4
.L_90:
        /*0120*/ 	.byte	0x04, 0x12
        /*0122*/ 	.short	(.L_92 - .L_91)
	.align		4
.L_91:
        /*0124*/ 	.word	index@(_ZN3cub18CUB_300001_SM_10006detail8for_each13static_kernelINS2_12policy_hub_t12policy_500_tElN6thrust24THRUST_300001_SM_1000_NS8cuda_cub6__fill7functorINS7_6detail15normal_iteratorINS7_10device_ptrIiEEEEiEEEEvT0_T1_)
        /*0128*/ 	.word	0x00000000


	//----- nvinfo : EIATTR_MIN_STACK_SIZE
	.align		4
.L_92:
        /*012c*/ 	.byte	0x04, 0x12
        /*012e*/ 	.short	(.L_94 - .L_93)
	.align		4
.L_93:
        /*0130*/ 	.word	index@(_ZN3cub18CUB_300001_SM_10006detail8for_each13static_kernelINS2_12policy_hub_t12policy_500_tEmN6thrust24THRUST_300001_SM_1000_NS8cuda_cub20__uninitialized_fill7functorINS7_10device_ptrIiEEiEEEEvT0_T1_)
        /*0134*/ 	.word	0x00000000


	//----- nvinfo : EIATTR_MIN_STACK_SIZE
	.align		4
.L_94:
        /*0138*/ 	.byte	0x04, 0x12
        /*013a*/ 	.short	(.L_96 - .L_95)
	.align		4
.L_95:
        /*013c*/ 	.word	index@(_ZN3cub18CUB_300001_SM_10006detail11EmptyKernelIvEEvv)
        /*0140*/ 	.word	0x00000000
.L_96:


//--------------------- .nv.compat                --------------------------
	.section	.nv.compat,"",@"SHT_CUDA_COMPAT_INFO"
	.align	4
        /*0000*/ 	.byte	0x02, 0x09, 0x00, 0x00, 0x02, 0x02, 0x01, 0x00, 0x02, 0x05, 0x05, 0x00, 0x03, 0x07, 0x01, 0x01
        /*0010*/ 	.byte	0x02, 0x03, 0x00, 0x00, 0x02, 0x06, 0x01, 0x00, 0x04, 0x0b, 0x08, 0x00, 0x09, 0x00, 0x00, 0x00
        /*0020*/ 	.byte	0x00, 0x00, 0x00, 0x00


//--------------------- .nv.info._ZN3cub18CUB_300001_SM_10006detail4scan16DeviceScanKernelINS2_10policy_hubIiiimN4cuda3__47maximumIiEEE10Policy1000EN6thrust24THRUST_300001_SM_1000_NS6detail15normal_iteratorINSC_10device_ptrIiEEEESH_NS0_13ScanTileStateIiLb1EEES8_NS0_8NullTypeEmiLb0ESK_EEvT0_T1_T2_iT3_T4_T5_ --------------------------
	.section	.nv.info._ZN3cub18CUB_300001_SM_10006detail4scan16DeviceScanKernelINS2_10policy_hubIiiimN4cuda3__47maximumIiEEE10Policy1000EN6thrust24THRUST_300001_SM_1000_NS6detail15normal_iteratorINSC_10device_ptrIiEEEESH_NS0_13ScanTileStateIiLb1EEES8_NS0_8NullTypeEmiLb0ESK_EEvT0_T1_T2_iT3_T4_T5_,"",@"SHT_CUDA_INFO"
	.sectionflags	@""
	.align	4


	//----- nvinfo : EIATTR_CUDA_API_VERSION
	.align		4
        /*0000*/ 	.byte	0x04, 0x37
        /*0002*/ 	.short	(.L_98 - .L_97)
.L_97:
        /*0004*/ 	.word	0x00000082


	//----- nvinfo : EIATTR_KPARAM_INFO
	.align		4
.L_98:
        /*0008*/ 	.byte	0x04, 0x17
        /*000a*/ 	.short	(.L_100 - .L_99)
.L_99:
        /*000c*/ 	.word	0x00000000
        /*0010*/ 	.short	0x0006
        /*0012*/ 	.short	0x0020
        /*0014*/ 	.byte	0x00, 0xf0, 0x21, 0x00


	//----- nvinfo : EIATTR_KPARAM_INFO
	.align		4
.L_100:
        /*0018*/ 	.byte	0x04, 0x17
        /*001a*/ 	.short	(.L_102 - .L_101)
.L_101:
        /*001c*/ 	.word	0x00000000
        /*0020*/ 	.short	0x0005
        /*0022*/ 	.short	0x001d
        /*0024*/ 	.byte	0x00, 0xf0, 0x05, 0x00


	//----- nvinfo : EIATTR_KPARAM_INFO
	.align		4
.L_102:
        /*0028*/ 	.byte	0x04, 0x17
        /*002a*/ 	.short	(.L_104 - .L_103)
.L_103:
        /*002c*/ 	.word	0x00000000
        /*0030*/ 	.short	0x0004
        /*0032*/ 	.short	0x001c
        /*0034*/ 	.byte	0x00, 0xf0, 0x05, 0x00


	//----- nvinfo : EIATTR_KPARAM_INFO
	.align		4
.L_104:
        /*0038*/ 	.byte	0x04, 0x17
        /*003a*/ 	.short	(.L_106 - .L_105)
.L_105:
        /*003c*/ 	.word	0x00000000
        /*0040*/ 	.short	0x0003
        /*0042*/ 	.short	0x0018
        /*0044*/ 	.byte	0x00, 0xf0, 0x11, 0x00


	//----- nvinfo : EIATTR_KPARAM_INFO
	.align		4
.L_106:
        /*0048*/ 	.byte	0x04, 0x17
        /*004a*/ 	.short	(.L_108 - .L_107)
.L_107:
        /*004c*/ 	.word	0x00000000
        /*0050*/ 	.short	0x0002
        /*0052*/ 	.short	0x0010
        /*0054*/ 	.byte	0x00, 0xf0, 0x21, 0x00


	//----- nvinfo : EIATTR_KPARAM_INFO
	.align		4
.L_108:
        /*0058*/ 	.byte	0x04, 0x17
        /*005a*/ 	.short	(.L_110 - .L_109)
.L_109:
        /*005c*/ 	.word	0x00000000
        /*0060*/ 	.short	0x0001
        /*0062*/ 	.short	0x0008
        /*0064*/ 	.byte	0x00, 0xf0, 0x21, 0x00


	//----- nvinfo : EIATTR_KPARAM_INFO
	.align		4
.L_110:
        /*0068*/ 	.byte	0x04, 0x17
        /*006a*/ 	.short	(.L_112 - .L_111)
.L_111:
        /*006c*/ 	.word	0x00000000
        /*0070*/ 	.short	0x0000
        /*0072*/ 	.short	0x0000
        /*0074*/ 	.byte	0x00, 0xf0, 0x21, 0x00


	//----- nvinfo : EIATTR_SPARSE_MMA_MASK
	.align		4
.L_112:
        /*0078*/ 	.byte	0x03, 0x50
        /*007a*/ 	.short	0x0000


	//----- nvinfo : EIATTR_MAXREG_COUNT
	.align		4
        /*007c*/ 	.byte	0x03, 0x1b
        /*007e*/ 	.short	0x00ff


	//----- nvinfo : EIATTR_NUM_BARRIERS
	.align		4
        /*0080*/ 	.byte	0x02, 0x4c
        /*0082*/ 	.byte	0x01
	.zero		1


	//----- nvinfo : EIATTR_MERCURY_ISA_VERSION
	.align		4
        /*0084*/ 	.byte	0x03, 0x5f
        /*0086*/ 	.short	0x0101


	//----- nvinfo : EIATTR_UNUSED_LOAD_BYTE_OFFSET
	.align		4
        /*0088*/ 	.byte	0x04, 0x44
        /*008a*/ 	.short	(.L_114 - .L_113)


	//   ....[0]....
.L_113:
        /*008c*/ 	.word	0x00002750
        /*0090*/ 	.word	0x00000fff


	//----- nvinfo : EIATTR_COOP_GROUP_MASK_REGIDS
	.align		4
.L_114:
        /*0094*/ 	.byte	0x04, 0x29
        /*0096*/ 	.short	(.L_116 - .L_115)


	//   ....[0]....
.L_115:
        /*0098*/ 	.word	0xffffffff


	//   ....[1]....
        /*009c*/ 	.word	0xffffffff


	//   ....[2]....
        /*00a0*/ 	.word	0xffffffff


	//   ....[3]....
        /*00a4*/ 	.word	0xffffffff


	//   ....[4]....
        /*00a8*/ 	.word	0xffffffff


	//   ....[5]....
        /*00ac*/ 	.word	0xffffffff


	//   ....[6]....
        /*00b0*/ 	.word	0xffffffff


	//   ....[7]....
        /*00b4*/ 	.word	0xffffffff


	//   ....[8]....
        /*00b8*/ 	.word	0xffffffff


	//   ....[9]....
        /*00bc*/ 	.word	0xffffffff


	//   ....[10]....
        /*00c0*/ 	.word	0xffffffff


	//   ....[11]....
        /*00c4*/ 	.word	0xffffffff


	//   ....[12]....
        /*00c8*/ 	.word	0xffffffff


	//   ....[13]....
        /*00cc*/ 	.word	0xffffffff


	//   ....[14]....
        /*00d0*/ 	.word	0xffffffff


	//   ....[15]....
        /*00d4*/ 	.word	0xffffffff


	//   ....[16]....
        /*00d8*/ 	.word	0xffffffff


	//   ....[17]....
        /*00dc*/ 	.word	0xffffffff


	//   ....[18]....
        /*00e0*/ 	.word	0xffffffff


	//   ....[19]....
        /*00e4*/ 	.word	0xffffffff


	//   ....[20]....
        /*00e8*/ 	.word	0xffffffff


	//   ....[21]....
        /*00ec*/ 	.word	0xffffffff


	//   ....[22]....
        /*00f0*/ 	.word	0xffffffff


	//   ....[23]....
        /*00f4*/ 	.word	0xffffffff


	//   ....[24]....
        /*00f8*/ 	.word	0xffffffff


	//   ....[25]....
        /*00fc*/ 	.word	0xffffffff


	//   ....[26]....
        /*0100*/ 	.word	0xffffffff


	//   ....[27]....
        /*0104*/ 	.word	0xffffffff


	//   ....[28]....
        /*0108*/ 	.word	0xffffffff


	//   ....[29]....
        /*010c*/ 	.word	0xffffffff


	//   ....[30]....
        /*0110*/ 	.word	0xffffffff


	//   ....[31]....
        /*0114*/ 	.word	0xffffffff


	//   ....[32]....
        /*0118*/ 	.word	0xffffffff


	//   ....[33]....
        /*011c*/ 	.word	0xffffffff


	//   ....[34]....
        /*0120*/ 	.word	0xffffffff


	//   ....[35]....
        /*0124*/ 	.word	0xffffffff


	//   ....[36]....
        /*0128*/ 	.word	0xffffffff


	//   ....[37]....
        /*012c*/ 	.word	0xffffffff


	//   ....[38]....
        /*0130*/ 	.word	0xffffffff


	//   ....[39]....
        /*0134*/ 	.word	0xffffffff


	//   ....[40]....
        /*0138*/ 	.word	0xffffffff


	//   ....[41]....
        /*013c*/ 	.word	0xffffffff


	//   ....[42]....
        /*0140*/ 	.word	0xffffffff


	//   ....[43]....
        /*0144*/ 	.word	0xffffffff


	//   ....[44]....
        /*0148*/ 	.word	0xffffffff


	//   ....[45]....
        /*014c*/ 	.word	0xffffffff


	//   ....[46]....
        /*0150*/ 	.word	0xffffffff


	//   ....[47]....
        /*0154*/ 	.word	0xffffffff


	//   ....[48]....
        /*0158*/ 	.word	0xffffffff


	//   ....[49]....
        /*015c*/ 	.word	0xffffffff


	//   ....[50]....
        /*0160*/ 	.word	0xffffffff


	//   ....[51]....
        /*0164*/ 	.word	0xffffffff


	//   ....[52]....
        /*0168*/ 	.word	0xffffffff


	//   ....[53]....
        /*016c*/ 	.word	0xffffffff


	//   ....[54]....
        /*0170*/ 	.word	0xffffffff


	//   ....[55]....
        /*0174*/ 	.word	0xffffffff


	//   ....[56]....
        /*0178*/ 	.word	0xffffffff


	//   ....[57]....
        /*017c*/ 	.word	0xffffffff


	//   ....[58]....
        /*0180*/ 	.word	0xffffffff


	//   ....[59]....
        /*0184*/ 	.word	0xffffffff


	//   ....[60]....
        /*0188*/ 	.word	0xffffffff


	//   ....[61]....
        /*018c*/ 	.word	0xffffffff


	//   ....[62]....
        /*0190*/ 	.word	0xffffffff


	//   ....[63]....
        /*0194*/ 	.word	0xffffffff


	//   ....[64]....
        /*0198*/ 	.word	0x05000020


	//   ....[65]....
        /*019c*/ 	.word	0x05000020


	//   ....[66]....
        /*01a0*/ 	.word	0x05000020


	//   ....[67]....
        /*01a4*/ 	.word	0x05000020


	//   ....[68]....
        /*01a8*/ 	.word	0x05000020


	//   ....[69]....
        /*01ac*/ 	.word	0x05000020


	//   ....[70]....
        /*01b0*/ 	.word	0x05000020


	//   ....[71]....
        /*01b4*/ 	.word	0x05000020


	//   ....[72]....
        /*01b8*/ 	.word	0x05000020


	//   ....[73]....
        /*01bc*/ 	.word	0x05000020


	//   ....[74]....
        /*01c0*/ 	.word	0x05000020


	//   ....[75]....
        /*01c4*/ 	.word	0x05000020


	//   ....[76]....
        /*01c8*/ 	.word	0x05000020


	//   ....[77]....
        /*01cc*/ 	.word	0x05000020


	//   ....[78]....
        /*01d0*/ 	.word	0x05000020


	//   ....[79]....
        /*01d4*/ 	.word	0x05000020


	//   ....[80]....
        /*01d8*/ 	.word	0x05000020


	//   ....[81]....
        /*01dc*/ 	.word	0x05000020


	//   ....[82]....
        /*01e0*/ 	.word	0x05000020


	//   ....[83]....
        /*01e4*/ 	.word	0x05000020


	//   ....[84]....
        /*01e8*/ 	.word	0x05000020


	//   ....[85]....
        /*01ec*/ 	.word	0x05000020


	//   ....[86]....
        /*01f0*/ 	.word	0x05000020


	//   ....[87]....
        /*01f4*/ 	.word	0x05000020


	//   ....[88]....
        /*01f8*/ 	.word	0x05000020


	//   ....[89]....
        /*01fc*/ 	.word	0x05000020


	//   ....[90]....
        /*0200*/ 	.word	0x05000020


	//   ....[91]....
        /*0204*/ 	.word	0x05000020


	//   ....[92]....
        /*0208*/ 	.word	0x05000020


	//   ....[93]....
        /*020c*/ 	.word	0x05000020


	//   ....[94]....
        /*0210*/ 	.word	0x05000020


	//   ....[95]....
        /*0214*/ 	.word	0x05000020


	//   ....[96]....
        /*0218*/ 	.word	0x05000020


	//   ....[97]....
        /*021c*/ 	.word	0x05000020


	//   ....[98]....
        /*0220*/ 	.word	0x05000020


	//   ....[99]....
        /*0224*/ 	.word	0x05000020


	//----- nvinfo : EIATTR_COOP_GROUP_INSTR_OFFSETS
	.align		4
.L_116:
        /*0228*/ 	.byte	0x04, 0x28
        /*022a*/ 	.short	(.L_118 - .L_117)


	//   ....[0]....
.L_117:
        /*022c*/ 	.word	0x00000510


	//   ....[1]....
        /*0230*/ 	.word	0x00000690


	//   ....[2]....
        /*0234*/ 	.word	0x000006c0


	//   ....[3]....
        /*0238*/ 	.word	0x000006f0


	//   ....[4]....
        /*023c*/ 	.word	0x00000720


	//   ....[5]....
        /*0240*/ 	.word	0x00000750


	//   ....[6]....
        /*0244*/ 	.word	0x000007d0


	//   ....[7]....
        /*0248*/ 	.word	0x00000b70


	//   ....[8]....
        /*024c*/ 	.word	0x00000ba0


	//   ....[9]....
        /*0250*/ 	.word	0x00000bd0


	//   ....[10]....
        /*0254*/ 	.word	0x00000c00


	//   ....[11]....
        /*0258*/ 	.word	0x00000c30


	//   ....[12]....
        /*025c*/ 	.word	0x00000cb0


	//   ....[13]....
        /*0260*/ 	.word	0x00000ec0


	//   ....[14]....
        /*0264*/ 	.word	0x00000f80


	//   ....[15]....
        /*0268*/ 	.word	0x00000ff0


	//   ....[16]....
        /*026c*/ 	.word	0x00001090


	//   ....[17]....
        /*0270*/ 	.word	0x00001100


	//   ....[18]....
        /*0274*/ 	.word	0x00001130


	//   ....[19]....
        /*0278*/ 	.word	0x00001160


	//   ....[20]....
        /*027c*/ 	.word	0x00001190


	//   ....[21]....
        /*0280*/ 	.word	0x000011a0


	//   ....[22]....
        /*0284*/ 	.word	0x00001230


	//   ....[23]....
        /*0288*/ 	.word	0x00001300


	//   ....[24]....
        /*028c*/ 	.word	0x00001350


	//   ....[25]....
        /*0290*/ 	.word	0x000013b0


	//   ....[26]....
        /*0294*/ 	.word	0x00001400


	//   ....[27]....
        /*0298*/ 	.word	0x00001430


	//   ....[28]....
        /*029c*/ 	.word	0x00001460


	//   ....[29]....
        /*02a0*/ 	.word	0x00001490


	//   ....[30]....
        /*02a4*/ 	.word	0x000014a0


	//   ....[31]....
        /*02a8*/ 	.word	0x00001890


	//   ....[32]....
        /*02ac*/ 	.word	0x00002480


	//   ....[33]....
        /*02b0*/ 	.word	0x00002600


	//   ....[34]....
        /*02b4*/ 	.word	0x00002630


	//   ....[35]....
        /*02b8*/ 	.word	0x00002660


	//   ....[36]....
        /*02bc*/ 	.word	0x00002690


	//   ....[37]....
        /*02c0*/ 	.word	0x000026c0


	//   ....[38]....
        /*02c4*/ 	.word	0x00002740


	//   ....[39]....
        /*02c8*/ 	.word	0x00002a60


	//   ....[40]....
        /*02cc*/ 	.word	0x00002a90


	//   ....[41]....
        /*02d0*/ 	.word	0x00002ac0


	//   ....[42]....
        /*02d4*/ 	.word	0x00002af0


	//   ....[43]....
        /*02d8*/ 	.word	0x00002b20


	//   ....[44]....
        /*02dc*/ 	.word	0x00002ba0


	//   ....[45]....
        /*02e0*/ 	.word	0x00002dc0


	//   ....[46]....
        /*02e4*/ 	.word	0x00002e80


	//   ....[47]....
        /*02e8*/ 	.word	0x00002f30


	//   ....[48]....
        /*02ec*/ 	.word	0x00002fa0


	//   ....[49]....
        /*02f0*/ 	.word	0x00003000


	//   ....[50]....
        /*02f4*/ 	.word	0x00003040


	//   ....[51]....
        /*02f8*/ 	.word	0x00003080


	//   ....[52]....
        /*02fc*/ 	.word	0x000030d0


	//   ....[53]....
        /*0300*/ 	.word	0x000030e0


	//   ....[54]....
        /*0304*/ 	.word	0x00003170


	//   ....[55]....
        /*0308*/ 	.word	0x00003230


	//   ....[56]....
        /*030c*/ 	.word	0x00003290


	//   ....[57]....
        /*0310*/ 	.word	0x00003300


	//   ....[58]....
        /*0314*/ 	.word	0x00003350


	//   ....[59]....
        /*0318*/ 	.word	0x00003390


	//   ....[60]....
        /*031c*/ 	.word	0x000033d0


	//   ....[61]....
        /*0320*/ 	.word	0x00003410


	//   ....[62]....
        /*0324*/ 	.word	0x00003420


	//   ....[63]....
        /*0328*/ 	.word	0x00003820


	//   ....[64]....
        /*032c*/ 	.word	0x00003ef0


	//   ....[65]....
        /*0330*/ 	.word	0x00003f70


	//   ....[66]....
        /*0334*/ 	.word	0x00004000


	//   ....[67]....
        /*0338*/ 	.word	0x00004110


	//   ....[68]....
        /*033c*/ 	.word	0x00004190


	//   ....[69]....
        /*0340*/ 	.word	0x00004200


	//   ....[70]....
        /*0344*/ 	.word	0x00004270


	//   ....[71]....
        /*0348*/ 	.word	0x000042e0


	//   ....[72]....
        /*034c*/ 	.word	0x00004310


	//   ....[73]....
        /*0350*/ 	.word	0x000043b0


	//   ....[74]....
        /*0354*/ 	.word	0x00004430


	//   ....[75]....
        /*0358*/ 	.word	0x000044b0


	//   ....[76]....
        /*035c*/ 	.word	0x00004570


	//   ....[77]....
        /*0360*/ 	.word	0x000045f0


	//   ....[78]....
        /*0364*/ 	.word	0x00004660


	//   ....[79]....
        /*0368*/ 	.word	0x000046d0


	//   ....[80]....
        /*036c*/ 	.word	0x00004740


	//   ....[81]....
        /*0370*/ 	.word	0x000047a0


	//   ....[82]....
        /*0374*/ 	.word	0x00004810


	//   ....[83]....
        /*0378*/ 	.word	0x00004890


	//   ....[84]....
        /*037c*/ 	.word	0x00004930


	//   ....[85]....
        /*0380*/ 	.word	0x00004a00


	//   ....[86]....
        /*0384*/ 	.word	0x00004a90


	//   ....[87]....
        /*0388*/ 	.word	0x00004b10


	//   ....[88]....
        /*038c*/ 	.word	0x00004b90


	//   ....[89]....
        /*0390*/ 	.word	0x00004bf0


	//   ....[90]....
        /*0394*/ 	.word	0x00004c20


	//   ....[91]....
        /*0398*/ 	.word	0x00004cd0


	//   ....[92]....
        /*039c*/ 	.word	0x00004d50


	//   ....[93]....
        /*03a0*/ 	.word	0x00004dd0


	//   ....[94]....
        /*03a4*/ 	.word	0x00004ea0


	//   ....[95]....
        /*03a8*/ 	.word	0x00004f30


	//   ....[96]....
        /*03ac*/ 	.word	0x00004fb0


	//   ....[97]....
        /*03b0*/ 	.word	0x00005030


	//   ....[98]....
        /*03b4*/ 	.word	0x000050a0


	//   ....[99]....
        /*03b8*/ 	.word	0x00005100


	//----- nvinfo : EIATTR_VRC_CTA_INIT_COUNT
	.align		4
.L_118:
        /*03bc*/ 	.byte	0x02, 0x4a
	.zero		1
	.zero		1


	//----- nvinfo : EIATTR_EXIT_INSTR_OFFSETS
	.align		4
        /*03c0*/ 	.byte	0x04, 0x1c
        /*03c2*/ 	.short	(.L_120 - .L_119)


	//   ....[0]....
.L_119:
        /*03c4*/ 	.word	0x00001ba0


	//   ....[1]....
        /*03c8*/ 	.word	0x00001bd0


	//   ....[2]....
        /*03cc*/ 	.word	0x00003e80


	//   ....[3]....
        /*03d0*/ 	.word	0x00003ea0


	//----- nvinfo : EIATTR_MAX_THREADS
	.align		4
.L_120:
        /*03d4*/ 	.byte	0x04, 0x05
        /*03d6*/ 	.short	(.L_122 - .L_121)
.L_121:
        /*03d8*/ 	.word	0x00000080
        /*03dc*/ 	.word	0x00000001
        /*03e0*/ 	.word	0x00000001


	//----- nvinfo : EIATTR_CRS_STACK_SIZE
	.align		4
.L_122:
        /*03e4*/ 	.byte	0x04, 0x1e
        /*03e6*/ 	.short	(.L_124 - .L_123)
.L_123:
        /*03e8*/ 	.word	0x00000000


	//----- nvinfo : EIATTR_CBANK_PARAM_SIZE
	.align		4
.L_124:
        /*03ec*/ 	.byte	0x03, 0x19
        /*03ee*/ 	.short	0x0028


	//----- nvinfo : EIATTR_PARAM_CBANK
	.align		4
        /*03f0*/ 	.byte	0x04, 0x0a
        /*03f2*/ 	.short	(.L_126 - .L_125)
	.align		4
.L_125:
        /*03f4*/ 	.word	index@(.nv.constant0._ZN3cub18CUB_300001_SM_10006detail4scan16DeviceScanKernelINS2_10policy_hubIiiimN4cuda3__47maximumIiEEE10Policy1000EN6thrust24THRUST_300001_SM_1000_NS6detail15normal_iteratorINSC_10device_ptrIiEEEESH_NS0_13ScanTileStateIiLb1EEES8_NS0_8NullTypeEmiLb0ESK_EEvT0_T1_T2_iT3_T4_T5_)
        /*03f8*/ 	.short	0x0380
        /*03fa*/ 	.short	0x0028


	//----- nvinfo : EIATTR_SW_WAR
	.align		4
.L_126:
        /*03fc*/ 	.byte	0x04, 0x36
        /*03fe*/ 	.short	(.L_128 - .L_127)
.L_127:
        /*0400*/ 	.word	0x00000008
.L_128:


//--------------------- .nv.info._ZN3cub18CUB_300001_SM_10006detail4scan16DeviceScanKernelINS2_10policy_hubIiiijN4cuda3__47maximumIiEEE10Policy1000EN6thrust24THRUST_300001_SM_1000_NS6detail15normal_iteratorINSC_10device_ptrIiEEEESH_NS0_13ScanTileStateIiLb1EEES8_NS0_8NullTypeEjiLb0ESK_EEvT0_T1_T2_iT3_T4_T5_ --------------------------
	.section	.nv.info._ZN3cub18CUB_300001_SM_10006detail4scan16DeviceScanKernelINS2_10policy_hubIiiijN4cuda3__47maximumIiEEE10Policy1000EN6thrust24THRUST_300001_SM_1000_NS6detail15normal_iteratorINSC_10device_ptrIiEEEESH_NS0_13ScanTileStateIiLb1EEES8_NS0_8NullTypeEjiLb0ESK_EEvT0_T1_T2_iT3_T4_T5_,"",@"SHT_CUDA_INFO"
	.sectionflags	@""
	.align	4


	//----- nvinfo : EIATTR_CUDA_API_VERSION
	.align		4
        /*0000*/ 	.byte	0x04, 0x37
        /*0002*/ 	.short	(.L_130 - .L_129)
.L_129:
        /*0004*/ 	.word	0x00000082


	//----- nvinfo : EIATTR_KPARAM_INFO
	.align		4
.L_130:
        /*0008*/ 	.byte	0x04, 0x17
        /*000a*/ 	.short	(.L_132 - .L_131)
.L_131:
        /*000c*/ 	.word	0x00000000
        /*0010*/ 	.short	0x0006
        /*0012*/ 	.short	0x0020
        /*0014*/ 	.byte	0x00, 0xf0, 0x11, 0x00


	//----- nvinfo : EIATTR_KPARAM_INFO
	.align		4
.L_132:
        /*0018*/ 	.byte	0x04, 0x17
        /*001a*/ 	.short	(.L_134 - .L_133)
.L_133:
        /*001c*/ 	.word	0x00000000
        /*0020*/ 	.short	0x0005
        /*0022*/ 	.short	0x001d
        /*0024*/ 	.byte	0x00, 0xf0, 0x05, 0x00


	//----- nvinfo : EIATTR_KPARAM_INFO
	.align		4
.L_134:
        /*0028*/ 	.byte	0x04, 0x17
        /*002a*/ 	.short	(.L_136 - .L_135)
.L_135:
        /*002c*/ 	.word	0x00000000
        /*0030*/ 	.short	0x0004
        /*0032*/ 	.short	0x001c
        /*0034*/ 	.byte	0x00, 0xf0, 0x05, 0x00


	//----- nvinfo : EIATTR_KPARAM_INFO
	.align		4
.L_136:
        /*0038*/ 	.byte	0x04, 0x17
        /*003a*/ 	.short	(.L_138 - .L_137)
.L_137:
        /*003c*/ 	.word	0x00000000
        /*0040*/ 	.short	0x0003
        /*0042*/ 	.short	0x0018
        /*0044*/ 	.byte	0x00, 0xf0, 0x11, 0x00


	//----- nvinfo : EIATTR_KPARAM_INFO
	.align		4
.L_138:
        /*0048*/ 	.byte	0x04, 0x17
        /*004a*/ 	.short	(.L_140 - .L_139)
.L_139:
        /*004c*/ 	.word	0x00000000
        /*0050*/ 	.short	0x0002
        /*0052*/ 	.short	0x0010
        /*0054*/ 	.byte	0x00, 0xf0, 0x21, 0x00


	//----- nvinfo : EIATTR_KPARAM_INFO
	.align		4
.L_140:
        /*0058*/ 	.byte	0x04, 0x17
        /*005a*/ 	.short	(.L_142 - .L_141)
.L_141:
        /*005c*/ 	.word	0x00000000
        /*0060*/ 	.short	0x0001
        /*0062*/ 	.short	0x0008
        /*0064*/ 	.byte	0x00, 0xf0, 0x21, 0x00


	//----- nvinfo : EIATTR_KPARAM_INFO
	.align		4
.L_142:
        /*0068*/ 	.byte	0x04, 0x17
        /*006a*/ 	.short	(.L_144 - .L_143)
.L_143:
        /*006c*/ 	.word	0x00000000
        /*0070*/ 	.short	0x0000
        /*0072*/ 	.short	0x0000
        /*0074*/ 	.byte	0x00, 0xf0, 0x21, 0x00


	//----- nvinfo : EIATTR_SPARSE_MMA_MASK
	.align		4
.L_144:
        /*0078*/ 	.byte	0x03, 0x50
        /*007a*/ 	.short	0x0000


	//----- nvinfo : EIATTR_MAXREG_COUNT
	.align		4
        /*007c*/ 	.byte	0x03, 0x1b
        /*007e*/ 	.short	0x00ff


	//----- nvinfo : EIATTR_NUM_BARRIERS
	.align		4
        /*0080*/ 	.byte	0x02, 0x4c
        /*0082*/ 	.byte	0x01
	.zero		1


	//----- nvinfo : EIATTR_MERCURY_ISA_VERSION
	.align		4
        /*0084*/ 	.byte	0x03, 0x5f
        /*0086*/ 	.short	0x0101


	//----- nvinfo : EIATTR_UNUSED_LOAD_BYTE_OFFSET
	.align		4
        /*0088*/ 	.byte	0x04, 0x44
        /*008a*/ 	.short	(.L_146 - .L_145)


	//   ....[0]....
.L_145:
        /*008c*/ 	.word	0x00002710
        /*0090*/ 	.word	0x00000fff


	//----- nvinfo : EIATTR_COOP_GROUP_MASK_REGIDS
	.align		4
.L_146:
        /*0094*/ 	.byte	0x04, 0x29
        /*0096*/ 	.short	(.L_148 - .L_147)


	//   ....[0]....
.L_147:
        /*0098*/ 	.word	0xffffffff


	//   ....[1]....
        /*009c*/ 	.word	0xffffffff


	//   ....[2]....
        /*00a0*/ 	.word	0xffffffff


	//   ....[3]....
        /*00a4*/ 	.word	0xffffffff


	//   ....[4]....
        /*00a8*/ 	.word	0xffffffff


	//   ....[5]....
        /*00ac*/ 	.word	0xffffffff


	//   ....[6]....
        /*00b0*/ 	.word	0xffffffff


	//   ....[7]....
        /*00b4*/ 	.word	0xffffffff


	//   ....[8]....
        /*00b8*/ 	.word	0xffffffff


	//   ....[9]....
        /*00bc*/ 	.word	0xffffffff


	//   ....[10]....
        /*00c0*/ 	.word	0xffffffff


	//   ....[11]....
        /*00c4*/ 	.word	0xffffffff


	//   ....[12]....
        /*00c8*/ 	.word	0xffffffff


	//   ....[13]....
        /*00cc*/ 	.word	0xffffffff


	//   ....[14]....
        /*00d0*/ 	.word	0xffffffff


	//   ....[15]....
        /*00d4*/ 	.word	0xffffffff


	//   ....[16]....
        /*00d8*/ 	.word	0xffffffff


	//   ....[17]....
        /*00dc*/ 	.word	0xffffffff


	//   ....[18]....
        /*00e0*/ 	.word	0xffffffff


	//   ....[19]....
        /*00e4*/ 	.word	0xffffffff


	//   ....[20]....
        /*00e8*/ 	.word	0xffffffff


	//   ....[21]....
        /*00ec*/ 	.word	0xffffffff


	//   ....[22]....
        /*00f0*/ 	.word	0xffffffff


	//   ....[23]....
        /*00f4*/ 	.word	0xffffffff


	//   ....[24]....
        /*00f8*/ 	.word	0xffffffff


	//   ....[25]....
        /*00fc*/ 	.word	0xffffffff


	//   ....[26]....
        /*0100*/ 	.word	0xffffffff


	//   ....[27]....
        /*0104*/ 	.word	0xffffffff


	//   ....[28]....
        /*0108*/ 	.word	0xffffffff


	//   ....[29]....
        /*010c*/ 	.word	0xffffffff


	//   ....[30]....
        /*0110*/ 	.word	0xffffffff


	//   ....[31]....
        /*0114*/ 	.word	0xffffffff


	//   ....[32]....
        /*0118*/ 	.word	0xffffffff


	//   ....[33]....
        /*011c*/ 	.word	0xffffffff


	//   ....[34]....
        /*0120*/ 	.word	0xffffffff


	//   ....[35]....
        /*0124*/ 	.word	0xffffffff


	//   ....[36]....
        /*0128*/ 	.word	0xffffffff


	//   ....[37]....
        /*012c*/ 	.word	0xffffffff


	//   ....[38]....
        /*0130*/ 	.word	0xffffffff


	//   ....[39]....
        /*0134*/ 	.word	0xffffffff


	//   ....[40]....
        /*0138*/ 	.word	0xffffffff


	//   ....[41]....
        /*013c*/ 	.word	0xffffffff


	//   ....[42]....
        /*0140*/ 	.word	0xffffffff


	//   ....[43]....
        /*0144*/ 	.word	0xffffffff


	//   ....[44]....
        /*0148*/ 	.word	0xffffffff


	//   ....[45]....
        /*014c*/ 	.word	0xffffffff


	//   ....[46]....
        /*0150*/ 	.word	0xffffffff


	//   ....[47]....
        /*0154*/ 	.word	0xffffffff


	//   ....[48]....
        /*0158*/ 	.word	0xffffffff


	//   ....[49]....
        /*015c*/ 	.word	0xffffffff


	//   ....[50]....
        /*0160*/ 	.word	0xffffffff


	//   ....[51]....
        /*0164*/ 	.word	0xffffffff


	//   ....[52]....
        /*0168*/ 	.word	0xffffffff


	//   ....[53]....
        /*016c*/ 	.word	0xffffffff


	//   ....[54]....
        /*0170*/ 	.word	0xffffffff


	//   ....[55]....
        /*0174*/ 	.word	0xffffffff


	//   ....[56]....
        /*0178*/ 	.word	0xffffffff


	//   ....[57]....
        /*017c*/ 	.word	0xffffffff


	//   ....[58]....
        /*0180*/ 	.word	0xffffffff


	//   ....[59]....
        /*0184*/ 	.word	0xffffffff


	//   ....[60]....
        /*0188*/ 	.word	0xffffffff


	//   ....[61]....
        /*018c*/ 	.word	0xffffffff


	//   ....[62]....
        /*0190*/ 	.word	0xffffffff


	//   ....[63]....
        /*0194*/ 	.word	0xffffffff


	//   ....[64]....
        /*0198*/ 	.word	0x05000022


	//   ....[65]....
        /*019c*/ 	.word	0x05000022


	//   ....[66]....
        /*01a0*/ 	.word	0x05000022


	//   ....[67]....
        /*01a4*/ 	.word	0x05000022


	//   ....[68]....
        /*01a8*/ 	.word	0x05000022


	//   ....[69]....
        /*01ac*/ 	.word	0x05000022


	//   ....[70]....
        /*01b0*/ 	.word	0x05000022


	//   ....[71]....
        /*01b4*/ 	.word	0x05000022


	//   ....[72]....
        /*01b8*/ 	.word	0x05000022


	//   ....[73]....
        /*01bc*/ 	.word	0x05000022


	//   ....[74]....
        /*01c0*/ 	.word	0x05000022


	//   ....[75]....
        /*01c4*/ 	.word	0x05000022


	//   ....[76]....
        /*01c8*/ 	.word	0x05000022


	//   ....[77]....
        /*01cc*/ 	.word	0x05000022


	//   ....[78]....
        /*01d0*/ 	.word	0x05000022


	//   ....[79]....
        /*01d4*/ 	.word	0x05000022


	//   ....[80]....
        /*01d8*/ 	.word	0x05000022


	//   ....[81]....
        /*01dc*/ 	.word	0x05000022


	//   ....[82]....
        /*01e0*/ 	.word	0x05000022


	//   ....[83]....
        /*01e4*/ 	.word	0x05000022


	//   ....[84]....
        /*01e8*/ 	.word	0x05000022


	//   ....[85]....
        /*01ec*/ 	.word	0x05000022


	//   ....[86]....
        /*01f0*/ 	.word	0x05000022


	//   ....[87]....
        /*01f4*/ 	.word	0x05000022


	//   ....[88]....
        /*01f8*/ 	.word	0x05000022


	//   ....[89]....
        /*01fc*/ 	.word	0x05000022


	//   ....[90]....
        /*0200*/ 	.word	0x05000022


	//   ....[91]....
        /*0204*/ 	.word	0x05000022


	//   ....[92]....
        /*0208*/ 	.word	0x05000022


	//   ....[93]....
        /*020c*/ 	.word	0x05000022


	//   ....[94]....
        /*0210*/ 	.word	0x05000022


	//   ....[95]....
        /*0214*/ 	.word	0x05000022


	//   ....[96]....
        /*0218*/ 	.word	0x05000022


	//   ....[97]....
        /*021c*/ 	.word	0x05000022


	//   ....[98]....
        /*0220*/ 	.word	0x05000022


	//   ....[99]....
        /*0224*/ 	.word	0x05000022


	//----- nvinfo : EIATTR_COOP_GROUP_INSTR_OFFSETS
	.align		4
.L_148:
        /*0228*/ 	.byte	0x04, 0x28
        /*022a*/ 	.short	(.L_150 - .L_149)


	//   ....[0]....
.L_149:
        /*022c*/ 	.word	0x000004f0


	//   ....[1]....
        /*0230*/ 	.word	0x00000670


	//   ....[2]....
        /*0234*/ 	.word	0x000006a0


	//   ....[3]....
        /*0238*/ 	.word	0x000006d0


	//   ....[4]....
        /*023c*/ 	.word	0x00000700


	//   ....[5]....
        /*0240*/ 	.word	0x00000730


	//   ....[6]....
        /*0244*/ 	.word	0x000007b0


	//   ....[7]....
        /*0248*/ 	.word	0x00000b50


	//   ....[8]....
        /*024c*/ 	.word	0x00000b80


	//   ....[9]....
        /*0250*/ 	.word	0x00000bb0


	//   ....[10]....
        /*0254*/ 	.word	0x00000be0


	//   ....[11]....
        /*0258*/ 	.word	0x00000c10


	//   ....[12]....
        /*025c*/ 	.word	0x00000c90


	//   ....[13]....
        /*0260*/ 	.word	0x00000e90


	//   ....[14]....
        /*0264*/ 	.word	0x00000f50


	//   ....[15]....
        /*0268*/ 	.word	0x00000fc0


	//   ....[16]....
        /*026c*/ 	.word	0x00001070


	//   ....[17]....
        /*0270*/ 	.word	0x000010c0


	//   ....[18]....
        /*0274*/ 	.word	0x000010f0


	//   ....[19]....
        /*0278*/ 	.word	0x00001120


	//   ....[20]....
        /*027c*/ 	.word	0x00001160


	//   ....[21]....
        /*0280*/ 	.word	0x00001170


	//   ....[22]....
        /*0284*/ 	.word	0x00001210


	//   ....[23]....
        /*0288*/ 	.word	0x000012e0


	//   ....[24]....
        /*028c*/ 	.word	0x00001340


	//   ....[25]....
        /*0290*/ 	.word	0x000013a0


	//   ....[26]....
        /*0294*/ 	.word	0x000013f0


	//   ....[27]....
        /*0298*/ 	.word	0x00001420


	//   ....[28]....
        /*029c*/ 	.word	0x00001450


	//   ....[29]....
        /*02a0*/ 	.word	0x00001480


	//   ....[30]....
        /*02a4*/ 	.word	0x00001490


	//   ....[31]....
        /*02a8*/ 	.word	0x00001860


	//   ....[32]....
        /*02ac*/ 	.word	0x00002440


	//   ....[33]....
        /*02b0*/ 	.word	0x000025c0


	//   ....[34]....
        /*02b4*/ 	.word	0x000025f0


	//   ....[35]....
        /*02b8*/ 	.word	0x00002620


	//   ....[36]....
        /*02bc*/ 	.word	0x00002650


	//   ....[37]....
        /*02c0*/ 	.word	0x00002680


	//   ....[38]....
        /*02c4*/ 	.word	0x00002700


	//   ....[39]....
        /*02c8*/ 	.word	0x00002a20


	//   ....[40]....
        /*02cc*/ 	.word	0x00002a50


	//   ....[41]....
        /*02d0*/ 	.word	0x00002a80


	//   ....[42]....
        /*02d4*/ 	.word	0x00002ab0


	//   ....[43]....
        /*02d8*/ 	.word	0x00002ae0


	//   ....[44]....
        /*02dc*/ 	.word	0x00002b60


	//   ....[45]....
        /*02e0*/ 	.word	0x00002d60


	//   ....[46]....
        /*02e4*/ 	.word	0x00002e20


	//   ....[47]....
        /*02e8*/ 	.word	0x00002ed0


	//   ....[48]....
        /*02ec*/ 	.word	0x00002f60


	//   ....[49]....
        /*02f0*/ 	.word	0x00002fb0


	//   ....[50]....
        /*02f4*/ 	.word	0x00002ff0


	//   ....[51]....
        /*02f8*/ 	.word	0x00003020


	//   ....[52]....
        /*02fc*/ 	.word	0x00003060


	//   ....[53]....
        /*0300*/ 	.word	0x00003080


	//   ....[54]....
        /*0304*/ 	.word	0x00003110


	//   ....[55]....
        /*0308*/ 	.word	0x000031d0


	//   ....[56]....
        /*030c*/ 	.word	0x00003230


	//   ....[57]....
        /*0310*/ 	.word	0x000032a0


	//   ....[58]....
        /*0314*/ 	.word	0x000032f0


	//   ....[59]....
        /*0318*/ 	.word	0x00003330


	//   ....[60]....
        /*031c*/ 	.word	0x00003370


	//   ....[61]....
        /*0320*/ 	.word	0x000033b0


	//   ....[62]....
        /*0324*/ 	.word	0x000033c0


	//   ....[63]....
        /*0328*/ 	.word	0x000037f0


	//   ....[64]....
        /*032c*/ 	.word	0x00003e60


	//   ....[65]....
        /*0330*/ 	.word	0x00003ee0


	//   ....[66]....
        /*0334*/ 	.word	0x00003f70


	//   ....[67]....
        /*0338*/ 	.word	0x00004060


	//   ....[68]....
        /*033c*/ 	.word	0x000040f0


	//   ....[69]....
        /*0340*/ 	.word	0x00004170


	//   ....[70]....
        /*0344*/ 	.word	0x00004200


	//   ....[71]....
        /*0348*/ 	.word	0x00004270


	//   ....[72]....
        /*034c*/ 	.word	0x000042a0


	//   ....[73]....
        /*0350*/ 	.word	0x00004350


	//   ....[74]....
        /*0354*/ 	.word	0x000043d0


	//   ....[75]....
        /*0358*/ 	.word	0x00004450


	//   ....[76]....
        /*035c*/ 	.word	0x00004510


	//   ....[77]....
        /*0360*/ 	.word	0x00004590


	//   ....[78]....
        /*0364*/ 	.word	0x00004600


	//   ....[79]....
        /*0368*/ 	.word	0x00004670


	//   ....[80]....
        /*036c*/ 	.word	0x000046e0


	//   ....[81]....
        /*0370*/ 	.word	0x00004740


	//   ....[82]....
        /*0374*/ 	.word	0x000047b0


	//   ....[83]....
        /*0378*/ 	.word	0x00004830


	//   ....[84]....
        /*037c*/ 	.word	0x000048d0


	//   ....[85]....
        /*0380*/ 	.word	0x000049a0


	//   ....[86]....
        /*0384*/ 	.word	0x00004a20


	//   ....[87]....
        /*0388*/ 	.word	0x00004aa0


	//   ....[88]....
        /*038c*/ 	.word	0x00004b20


	//   ....[89]....
        /*0390*/ 	.word	0x00004b80


	//   ....[90]....
        /*0394*/ 	.word	0x00004bb0


	//   ....[91]....
        /*0398*/ 	.word	0x00004c70


	//   ....[92]....
        /*039c*/ 	.word	0x00004cf0


	//   ....[93]....
        /*03a0*/ 	.word	0x00004d70


	//   ....[94]....
        /*03a4*/ 	.word	0x00004e40


	//   ....[95]....
        /*03a8*/ 	.word	0x00004ec0


	//   ....[96]....
        /*03ac*/ 	.word	0x00004f40


	//   ....[97]....
        /*03b0*/ 	.word	0x00004fc0


	//   ....[98]....
        /*03b4*/ 	.word	0x00005020


	//   ....[99]....
        /*03b8*/ 	.word	0x000050b0


	//----- nvinfo : EIATTR_VRC_CTA_INIT_COUNT
	.align		4
.L_150:
        /*03bc*/ 	.byte	0x02, 0x4a
	.zero		1
	.zero		1


	//----- nvinfo : EIATTR_EXIT_INSTR_OFFSETS
	.align		4
        /*03c0*/ 	.byte	0x04, 0x1c
        /*03c2*/ 	.short	(.L_152 - .L_151)


	//   ....[0]....
.L_151:
        /*03c4*/ 	.word	0x00001b90


	//   ....[1]....
        /*03c8*/ 	.word	0x00001bb0


	//   ....[2]....
        /*03cc*/ 	.word	0x00003df0


	//   ....[3]....
        /*03d0*/ 	.word	0x00003e10


	//----- nvinfo : EIATTR_MAX_THREADS
	.align		4
.L_152:
        /*03d4*/ 	.byte	0x04, 0x05
        /*03d6*/ 	.short	(.L_154 - .L_153)
.L_153:
        /*03d8*/ 	.word	0x00000080
        /*03dc*/ 	.word	0x00000001
        /*03e0*/ 	.word	0x00000001


	//----- nvinfo : EIATTR_CRS_STACK_SIZE
	.align		4
.L_154:
        /*03e4*/ 	.byte	0x04, 0x1e
        /*03e6*/ 	.short	(.L_156 - .L_155)
.L_155:
        /*03e8*/ 	.word	0x00000000


	//----- nvinfo : EIATTR_CBANK_PARAM_SIZE
	.align		4
.L_156:
        /*03ec*/ 	.byte	0x03, 0x19
        /*03ee*/ 	.short	0x0024


	//----- nvinfo : EIATTR_PARAM_CBANK
	.align		4
        /*03f0*/ 	.byte	0x04, 0x0a
        /*03f2*/ 	.short	(.L_158 - .L_157)
	.align		4
.L_157:
        /*03f4*/ 	.word	index@(.nv.constant0._ZN3cub18CUB_300001_SM_10006detail4scan16DeviceScanKernelINS2_10policy_hubIiiijN4cuda3__47maximumIiEEE10Policy1000EN6thrust24THRUST_300001_SM_1000_NS6detail15normal_iteratorINSC_10device_ptrIiEEEESH_NS0_13ScanTileStateIiLb1EEES8_NS0_8NullTypeEjiLb0ESK_EEvT0_T1_T2_iT3_T4_T5_)
        /*03f8*/ 	.short	0x0380
        /*03fa*/ 	.short	0x0024


	//----- nvinfo : EIATTR_SW_WAR
	.align		4
.L_158:
        /*03fc*/ 	.byte	0x04, 0x36
        /*03fe*/ 	.short	(.L_160 - .L_159)
.L_159:
        /*0400*/ 	.word	0x00000008
.L_160:


//--------------------- .nv.info._ZN3cub18CUB_300001_SM_10006detail4scan20DeviceScanInitKernelINS0_13ScanTileStateIiLb1EEEEEvT_i --------------------------
	.section	.nv.info._ZN3cub18CUB_300001_SM_10006detail4scan20DeviceScanInitKernelINS0_13ScanTileStateIiLb1EEEEEvT_i,"",@"SHT_CUDA_INFO"
	.sectionflags	@""
	.align	4


	//----- nvinfo : EIATTR_CUDA_API_VERSION
	.align		4
        /*0000*/ 	.byte	0x04, 0x37
        /*0002*/ 	.short	(.L_162 - .L_161)
.L_161:
        /*0004*/ 	.word	0x00000082


	//----- nvinfo : EIATTR_KPARAM_INFO
	.align		4
.L_162:
        /*0008*/ 	.byte	0x04, 0x17
        /*000a*/ 	.short	(.L_164 - .L_163)
.L_163:
        /*000c*/ 	.word	0x00000000
        /*0010*/ 	.short	0x0001
        /*0012*/ 	.short	0x0008
        /*0014*/ 	.byte	0x00, 0xf0, 0x11, 0x00


	//----- nvinfo : EIATTR_KPARAM_INFO
	.align		4
.L_164:
        /*0018*/ 	.byte	0x04, 0x17
        /*001a*/ 	.short	(.L_166 - .L_165)
.L_165:
        /*001c*/ 	.word	0x00000000
        /*0020*/ 	.short	0x0000
        /*0022*/ 	.short	0x0000
        /*0024*/ 	.byte	0x00, 0xf0, 0x21, 0x00


	//----- nvinfo : EIATTR_SPARSE_MMA_MASK
	.align		4
.L_166:
        /*0028*/ 	.byte	0x03, 0x50
        /*002a*/ 	.short	0x0000


	//----- nvinfo : EIATTR_MAXREG_COUNT
	.align		4
        /*002c*/ 	.byte	0x03, 0x1b
        /*002e*/ 	.short	0x00ff


	//----- nvinfo : EIATTR_MERCURY_ISA_VERSION
	.align		4
        /*0030*/ 	.byte	0x03, 0x5f
        /*0032*/ 	.short	0x0101


	//----- nvinfo : EIATTR_VRC_CTA_INIT_COUNT
	.align		4
        /*0034*/ 	.byte	0x02, 0x4a
	.zero		1
	.zero		1


	//----- nvinfo : EIATTR_EXIT_INSTR_OFFSETS
	.align		4
        /*0038*/ 	.byte	0x04, 0x1c
        /*003a*/ 	.short	(.L_168 - .L_167)


	//   ....[0]....
.L_167:
        /*003c*/ 	.word	0x000000f0


	//   ....[1]....
        /*0040*/ 	.word	0x00000130


	//----- nvinfo : EIATTR_CBANK_PARAM_SIZE
	.align		4
.L_168:
        /*0044*/ 	.byte	0x03, 0x19
        /*0046*/ 	.short	0x000c


	//----- nvinfo : EIATTR_PARAM_CBANK
	.align		4
        /*0048*/ 	.byte	0x04, 0x0a
        /*004a*/ 	.short	(.L_170 - .L_169)
	.align		4
.L_169:
        /*004c*/ 	.word	index@(.nv.constant0._ZN3cub18CUB_300001_SM_10006detail4scan20DeviceScanInitKernelINS0_13ScanTileStateIiLb1EEEEEvT_i)
        /*0050*/ 	.short	0x0380
        /*0052*/ 	.short	0x000c


	//----- nvinfo : EIATTR_SW_WAR
	.align		4
.L_170:
        /*0054*/ 	.byte	0x04, 0x36
        /*0056*/ 	.short	(.L_172 - .L_171)
.L_171:
        /*0058*/ 	.word	0x00000008
.L_172:


//--------------------- .nv.info._ZN3cub18CUB_300001_SM_10006detail9transform16transform_kernelINS2_10policy_hubILb1EN4cuda3std3__45tupleIJN6thrust24THRUST_300001_SM_1000_NS17counting_iteratorIiNSA_11use_defaultESC_SC_EEEEEE10policy1000El11meu_functorNSA_6detail15normal_iteratorINSA_10device_ptrIiEEEEJSD_EEEvT0_iT1_T2_DpNS2_10kernel_argIT3_EE --------------------------
	.section	.nv.info._ZN3cub18CUB_300001_SM_10006detail9transform16transform_kernelINS2_10policy_hubILb1EN4cuda3std3__45tupleIJN6thrust24THRUST_300001_SM_1000_NS17counting_iteratorIiNSA_11use_defaultESC_SC_EEEEEE10policy1000El11meu_functorNSA_6detail15normal_iteratorINSA_10device_ptrIiEEEEJSD_EEEvT0_iT1_T2_DpNS2_10kernel_argIT3_EE,"",@"SHT_CUDA_INFO"
	.sectionflags	@""
	.align	4


	//----- nvinfo : EIATTR_CUDA_API_VERSION
	.align		4
        /*0000*/ 	.byte	0x04, 0x37
        /*0002*/ 	.short	(.L_174 - .L_173)
.L_173:
        /*0004*/ 	.word	0x00000082


	//----- nvinfo : EIATTR_KPARAM_INFO
	.align		4
.L_174:
        /*0008*/ 	.byte	0x04, 0x17
        /*000a*/ 	.short	(.L_176 - .L_175)
.L_175:
        /*000c*/ 	.word	0x00000000
        /*0010*/ 	.short	0x0004
        /*0012*/ 	.short	0x0030
        /*0014*/ 	.byte	0x00, 0xf0, 0x41, 0x00


	//----- nvinfo : EIATTR_KPARAM_INFO
	.align		4
.L_176:
        /*0018*/ 	.byte	0x04, 0x17
        /*001a*/ 	.short	(.L_178 - .L_177)
.L_177:
        /*001c*/ 	.word	0x00000000
        /*0020*/ 	.short	0x0003
        /*0022*/ 	.short	0x0028
        /*0024*/ 	.byte	0x00, 0xf0, 0x21, 0x00


	//----- nvinfo : EIATTR_KPARAM_INFO
	.align		4
.L_178:
        /*0028*/ 	.byte	0x04, 0x17
        /*002a*/ 	.short	(.L_180 - .L_179)
.L_179:
        /*002c*/ 	.word	0x00000000
        /*0030*/ 	.short	0x0002
        /*0032*/ 	.short	0x0010
        /*0034*/ 	.byte	0x00, 0xf0, 0x61, 0x00


	//----- nvinfo : EIATTR_KPARAM_INFO
	.align		4
.L_180:
        /*0038*/ 	.byte	0x04, 0x17
        /*003a*/ 	.short	(.L_182 - .L_181)
.L_181:
        /*003c*/ 	.word	0x00000000
        /*0040*/ 	.short	0x0001
        /*0042*/ 	.short	0x0008
        /*0044*/ 	.byte	0x00, 0xf0, 0x11, 0x00


	//----- nvinfo : EIATTR_KPARAM_INFO
	.align		4
.L_182:
        /*0048*/ 	.byte	0x04, 0x17
        /*004a*/ 	.short	(.L_184 - .L_183)
.L_183:
        /*004c*/ 	.word	0x00000000
        /*0050*/ 	.short	0x0000
        /*0052*/ 	.short	0x0000
        /*0054*/ 	.byte	0x00, 0xf0, 0x21, 0x00


	//----- nvinfo : EIATTR_SPARSE_MMA_MASK
	.align		4
.L_184:
        /*0058*/ 	.byte	0x03, 0x50
        /*005a*/ 	.short	0x0000


	//----- nvinfo : EIATTR_MAXREG_COUNT
	.align		4
        /*005c*/ 	.byte	0x03, 0x1b
        /*005e*/ 	.short	0x00ff


	//----- nvinfo : EIATTR_MERCURY_ISA_VERSION
	.align		4
        /*0060*/ 	.byte	0x03, 0x5f
        /*0062*/ 	.short	0x0101


	//----- nvinfo : EIATTR_VRC_CTA_INIT_COUNT
	.align		4
        /*0064*/ 	.byte	0x02, 0x4a
	.zero		1
	.zero		1


	//----- nvinfo : EIATTR_EXIT_INSTR_OFFSETS
	.align		4
        /*0068*/ 	.byte	0x04, 0x1c
        /*006a*/ 	.short	(.L_186 - .L_185)


	//   ....[0]....
.L_185:
        /*006c*/ 	.word	0x00000190


	//   ....[1]....
        /*0070*/ 	.word	0x00000700


	//   ....[2]....
        /*0074*/ 	.word	0x00000920


	//   ....[3]....
        /*0078*/ 	.word	0x00000940


	//   ....[4]....
        /*007c*/ 	.word	0x00000d60


	//   ....[5]....
        /*0080*/ 	.word	0x00000f70


	//   ....[6]....
        /*0084*/ 	.word	0x00001090


	//----- nvinfo : EIATTR_MAX_THREADS
	.align		4
.L_186:
        /*0088*/ 	.byte	0x04, 0x05
        /*008a*/ 	.short	(.L_188 - .L_187)
.L_187:
        /*008c*/ 	.word	0x00000080
        /*0090*/ 	.word	0x00000001
        /*0094*/ 	.word	0x00000001


	//----- nvinfo : EIATTR_CRS_STACK_SIZE
	.align		4
.L_188:
        /*0098*/ 	.byte	0x04, 0x1e
        /*009a*/ 	.short	(.L_190 - .L_189)
.L_189:
        /*009c*/ 	.word	0x00000000


	//----- nvinfo : EIATTR_CBANK_PARAM_SIZE
	.align		4
.L_190:
        /*00a0*/ 	.byte	0x03, 0x19
        /*00a2*/ 	.short	0x0040


	//----- nvinfo : EIATTR_PARAM_CBANK
	.align		4
        /*00a4*/ 	.byte	0x04, 0x0a
        /*00a6*/ 	.short	(.L_192 - .L_191)
	.align		4
.L_191:
        /*00a8*/ 	.word	index@(.nv.constant0._ZN3cub18CUB_300001_SM_10006detail9transform16transform_kernelINS2_10policy_hubILb1EN4cuda3std3__45tupleIJN6thrust24THRUST_300001_SM_1000_NS17counting_iteratorIiNSA_11use_defaultESC_SC_EEEEEE10policy1000El11meu_functorNSA_6detail15normal_iteratorINSA_10device_ptrIiEEEEJSD_EEEvT0_iT1_T2_DpNS2_10kernel_argIT3_EE)
        /*00ac*/ 	.short	0x0380
        /*00ae*/ 	.short	0x0040


	//----- nvinfo : EIATTR_SW_WAR
	.align		4
.L_192:
        /*00b0*/ 	.byte	0x04, 0x36
        /*00b2*/ 	.short	(.L_194 - .L_193)
.L_193:
        /*00b4*/ 	.word	0x00000008
.L_194:


//--------------------- .nv.info._ZN3cub18CUB_300001_SM_10006detail9transform16transform_kernelINS2_10policy_hubILb1EN4cuda3std3__45tupleIJN6thrust24THRUST_300001_SM_1000_NS17counting_iteratorIiNSA_11use_defaultESC_SC_EEEEEE10policy1000Ei11meu_functorNSA_6detail15normal_iteratorINSA_10device_ptrIiEEEEJSD_EEEvT0_iT1_T2_DpNS2_10kernel_argIT3_EE --------------------------
	.section	.nv.info._ZN3cub18CUB_300001_SM_10006detail9transform16transform_kernelINS2_10policy_hubILb1EN4cuda3std3__45tupleIJN6thrust24THRUST_300001_SM_1000_NS17counting_iteratorIiNSA_11use_defaultESC_SC_EEEEEE10policy1000Ei11meu_functorNSA_6detail15normal_iteratorINSA_10device_ptrIiEEEEJSD_EEEvT0_iT1_T2_DpNS2_10kernel_argIT3_EE,"",@"SHT_CUDA_INFO"
	.sectionflags	@""
	.align	4


	//----- nvinfo : EIATTR_CUDA_API_VERSION
	.align		4
        /*0000*/ 	.byte	0x04, 0x37
        /*0002*/ 	.short	(.L_196 - .L_195)
.L_195:
        /*0004*/ 	.word	0x00000082


	//----- nvinfo : EIATTR_KPARAM_INFO
	.align		4
.L_196:
        /*0008*/ 	.byte	0x04, 0x17
        /*000a*/ 	.short	(.L_198 - .L_197)
.L_197:
        /*000c*/ 	.word	0x00000000
        /*0010*/ 	.short	0x0004
        /*0012*/ 	.short	0x0028
        /*0014*/ 	.byte	0x00, 0xf0, 0x41, 0x00


	//----- nvinfo : EIATTR_KPARAM_INFO
	.align		4
.L_198:
        /*0018*/ 	.byte	0x04, 0x17
        /*001a*/ 	.short	(.L_200 - .L_199)
.L_199:
        /*001c*/ 	.word	0x00000000
        /*0020*/ 	.short	0x0003
        /*0022*/ 	.short	0x0020
        /*0024*/ 	.byte	0x00, 0xf0, 0x21, 0x00


	//----- nvinfo : EIATTR_KPARAM_INFO
	.align		4
.L_200:
        /*0028*/ 	.byte	0x04, 0x17
        /*002a*/ 	.short	(.L_202 - .L_201)
.L_201:
        /*002c*/ 	.word	0x00000000
        /*0030*/ 	.short	0x0002
        /*0032*/ 	.short	0x0008
        /*0034*/ 	.byte	0x00, 0xf0, 0x61, 0x00


	//----- nvinfo : EIATTR_KPARAM_INFO
	.align		4
.L_202:
        /*0038*/ 	.byte	0x04, 0x17
        /*003a*/ 	.short	(.L_204 - .L_203)
.L_203:
        /*003c*/ 	.word	0x00000000
        /*0040*/ 	.short	0x0001
        /*0042*/ 	.short	0x0004
        /*0044*/ 	.byte	0x00, 0xf0, 0x11, 0x00


	//----- nvinfo : EIATTR_KPARAM_INFO
	.align		4
.L_204:
        /*0048*/ 	.byte	0x04, 0x17
        /*004a*/ 	.short	(.L_206 - .L_205)
.L_205:
        /*004c*/ 	.word	0x00000000
        /*0050*/ 	.short	0x0000
        /*0052*/ 	.short	0x0000
        /*0054*/ 	.byte	0x00, 0xf0, 0x11, 0x00


	//----- nvinfo : EIATTR_SPARSE_MMA_MASK
	.align		4
.L_206:
        /*0058*/ 	.byte	0x03, 0x50
        /*005a*/ 	.short	0x0000


	//----- nvinfo : EIATTR_MAXREG_COUNT
	.align		4
        /*005c*/ 	.byte	0x03, 0x1b
        /*005e*/ 	.short	0x00ff


	//----- nvinfo : EIATTR_MERCURY_ISA_VERSION
	.align		4
        /*0060*/ 	.byte	0x03, 0x5f
        /*0062*/ 	.short	0x0101


	//----- nvinfo : EIATTR_VRC_CTA_INIT_COUNT
	.align		4
        /*0064*/ 	.byte	0x02, 0x4a
	.zero		1
	.zero		1


	//----- nvinfo : EIATTR_EXIT_INSTR_OFFSETS
	.align		4
        /*0068*/ 	.byte	0x04, 0x1c
        /*006a*/ 	.short	(.L_208 - .L_207)


	//   ....[0]....
.L_207:
        /*006c*/ 	.word	0x00000100


	//   ....[1]....
        /*0070*/ 	.word	0x00000520


	//   ....[2]....
        /*0074*/ 	.word	0x00000730


	//   ....[3]....
        /*0078*/ 	.word	0x00000850


	//   ....[4]....
        /*007c*/ 	.word	0x00000870


	//   ....[5]....
        /*0080*/ 	.word	0x00000de0


	//   ....[6]....
        /*0084*/ 	.word	0x00000fd0


	//----- nvinfo : EIATTR_MAX_THREADS
	.align		4
.L_208:
        /*0088*/ 	.byte	0x04, 0x05
        /*008a*/ 	.short	(.L_210 - .L_209)
.L_209:
        /*008c*/ 	.word	0x00000080
        /*0090*/ 	.word	0x00000001
        /*0094*/ 	.word	0x00000001


	//----- nvinfo : EIATTR_CRS_STACK_SIZE
	.align		4
.L_210:
        /*0098*/ 	.byte	0x04, 0x1e
        /*009a*/ 	.short	(.L_212 - .L_211)
.L_211:
        /*009c*/ 	.word	0x00000000


	//----- nvinfo : EIATTR_CBANK_PARAM_SIZE
	.align		4
.L_212:
        /*00a0*/ 	.byte	0x03, 0x19
        /*00a2*/ 	.short	0x0038


	//----- nvinfo : EIATTR_PARAM_CBANK
	.align		4
        /*00a4*/ 	.byte	0x04, 0x0a
        /*00a6*/ 	.short	(.L_214 - .L_213)
	.align		4
.L_213:
        /*00a8*/ 	.word	index@(.nv.constant0._ZN3cub18CUB_300001_SM_10006detail9transform16transform_kernelINS2_10policy_hubILb1EN4cuda3std3__45tupleIJN6thrust24THRUST_300001_SM_1000_NS17counting_iteratorIiNSA_11use_defaultESC_SC_EEEEEE10policy1000Ei11meu_functorNSA_6detail15normal_iteratorINSA_10device_ptrIiEEEEJSD_EEEvT0_iT1_T2_DpNS2_10kernel_argIT3_EE)
        /*00ac*/ 	.short	0x0380
        /*00ae*/ 	.short	0x0038


	//----- nvinfo : EIATTR_SW_WAR
	.align		4
.L_214:
        /*00b0*/ 	.byte	0x04, 0x36
        /*00b2*/ 	.short	(.L_216 - .L_215)
.L_215:
        /*00b4*/ 	.word	0x00000008
.L_216:


//--------------------- .nv.info._ZN3cub18CUB_300001_SM_10006detail8for_each13static_kernelINS2_12policy_hub_t12policy_500_tEmN6thrust24THRUST_300001_SM_1000_NS8cuda_cub20__uninitialized_fill7functorINS7_10device_ptrIcEEcEEEEvT0_T1_ --------------------------
	.section	.nv.info._ZN3cub18CUB_300001_SM_10006detail8for_each13static_kernelINS2_12policy_hub_t12policy_500_tEmN6thrust24THRUST_300001_SM_1000_NS8cuda_cub20__uninitialized_fill7functorINS7_10device_ptrIcEEcEEEEvT0_T1_,"",@"SHT_CUDA_INFO"
	.sectionflags	@""
	.align	4


	//----- nvinfo : EIATTR_CUDA_API_VERSION
	.align		4
        /*0000*/ 	.byte	0x04, 0x37
        /*0002*/ 	.short	(.L_218 - .L_217)
.L_217:
        /*0004*/ 	.word	0x00000082


	//----- nvinfo : EIATTR_KPARAM_INFO
	.align		4
.L_218:
        /*0008*/ 	.byte	0x04, 0x17
        /*000a*/ 	.short	(.L_220 - .L_219)
.L_219:
        /*000c*/ 	.word	0x00000000
        /*0010*/ 	.short	0x0001
        /*0012*/ 	.short	0x0008
        /*0014*/ 	.byte	0x00, 0xf0, 0x41, 0x00


	//----- nvinfo : EIATTR_KPARAM_INFO
	.align		4
.L_220:
        /*0018*/ 	.byte	0x04, 0x17
        /*001a*/ 	.short	(.L_222 - .L_221)
.L_221:
        /*001c*/ 	.word	0x00000000
        /*0020*/ 	.short	0x0000
        /*0022*/ 	.short	0x0000
        /*0024*/ 	.byte	0x00, 0xf0, 0x21, 0x00


	//----- nvinfo : EIATTR_SPARSE_MMA_MASK
	.align		4
.L_222:
        /*0028*/ 	.byte	0x03, 0x50
        /*002a*/ 	.short	0x0000


	//----- nvinfo : EIATTR_MAXREG_COUNT
	.align		4
        /*002c*/ 	.byte	0x03, 0x1b
        /*002e*/ 	.short	0x00ff


	//----- nvinfo : EIATTR_MERCURY_ISA_VERSION
	.align		4
        /*0030*/ 	.byte	0x03, 0x5f
        /*0032*/ 	.short	0x0101


	//----- nvinfo : EIATTR_VRC_CTA_INIT_COUNT
	.align		4
        /*0034*/ 	.byte	0x02, 0x4a
	.zero		1
	.zero		1


	//----- nvinfo : EIATTR_EXIT_INSTR_OFFSETS
	.align		4
        /*0038*/ 	.byte	0x04, 0x1c
        /*003a*/ 	.short	(.L_224 - .L_223)


	//   ....[0]....
.L_223:
        /*003c*/ 	.word	0x00000120


	//   ....[1]....
        /*0040*/ 	.word	0x000001f0


	//   ....[2]....
        /*0044*/ 	.word	0x00000210


	//----- nvinfo : EIATTR_MAX_THREADS
	.align		4
.L_224:
        /*0048*/ 	.byte	0x04, 0x05
        /*004a*/ 	.short	(.L_226 - .L_225)
.L_225:
        /*004c*/ 	.word	0x00000100
        /*0050*/ 	.word	0x00000001
        /*0054*/ 	.word	0x00000001


	//----- nvinfo : EIATTR_CBANK_PARAM_SIZE
	.align		4
.L_226:
        /*0058*/ 	.byte	0x03, 0x19
        /*005a*/ 	.short	0x0018


	//----- nvinfo : EIATTR_PARAM_CBANK
	.align		4
        /*005c*/ 	.byte	0x04, 0x0a
        /*005e*/ 	.short	(.L_228 - .L_227)
	.align		4
.L_227:
        /*0060*/ 	.word	index@(.nv.constant0._ZN3cub18CUB_300001_SM_10006detail8for_each13static_kernelINS2_12policy_hub_t12policy_500_tEmN6thrust24THRUST_300001_SM_1000_NS8cuda_cub20__uninitialized_fill7functorINS7_10device_ptrIcEEcEEEEvT0_T1_)
        /*0064*/ 	.short	0x0380
        /*0066*/ 	.short	0x0018


	//----- nvinfo : EIATTR_SW_WAR
	.align		4
.L_228:
        /*0068*/ 	.byte	0x04, 0x36
        /*006a*/ 	.short	(.L_230 - .L_229)
.L_229:
        /*006c*/ 	.word	0x00000008
.L_230:


//--------------------- .nv.info._ZN3cub18CUB_300001_SM_10006detail8for_each13static_kernelINS2_12policy_hub_t12policy_500_tElN6thrust24THRUST_300001_SM_1000_NS8cuda_cub6__fill7functorINS7_6detail15normal_iteratorINS7_10device_ptrIiEEEEiEEEEvT0_T1_ --------------------------
	.section	.nv.info._ZN3cub18CUB_300001_SM_10006detail8for_each13static_kernelINS2_12policy_hub_t12policy_500_tElN6thrust24THRUST_300001_SM_1000_NS8cuda_cub6__fill7functorINS7_6detail15normal_iteratorINS7_10device_ptrIiEEEEiEEEEvT0_T1_,"",@"SHT_CUDA_INFO"
	.sectionflags	@""
	.align	4


	//----- nvinfo : EIATTR_CUDA_API_VERSION
	.align		4
        /*0000*/ 	.byte	0x04, 0x37
        /*0002*/ 	.short	(.L_232 - .L_231)
.L_231:
        /*0004*/ 	.word	0x00000082


	//----- nvinfo : EIATTR_KPARAM_INFO
	.align		4
.L_232:
        /*0008*/ 	.byte	0x04, 0x17
        /*000a*/ 	.short	(.L_234 - .L_233)
.L_233:
        /*000c*/ 	.word	0x00000000
        /*0010*/ 	.short	0x0001
        /*0012*/ 	.short	0x0008
        /*0014*/ 	.byte	0x00, 0xf0, 0x41, 0x00


	//----- nvinfo : EIATTR_KPARAM_INFO
	.align		4
.L_234:
        /*0018*/ 	.byte	0x04, 0x17
        /*001a*/ 	.short	(.L_236 - .L_235)
.L_235:
        /*001c*/ 	.word	0x00000000
        /*0020*/ 	.short	0x0000
        /*0022*/ 	.short	0x0000
        /*0024*/ 	.byte	0x00, 0xf0, 0x21, 0x00


	//----- nvinfo : EIATTR_SPARSE_MMA_MASK
	.align		4
.L_236:
        /*0028*/ 	.byte	0x03, 0x50
        /*002a*/ 	.short	0x0000


	//----- nvinfo : EIATTR_MAXREG_COUNT
	.align		4
        /*002c*/ 	.byte	0x03, 0x1b
        /*002e*/ 	.short	0x00ff


	//----- nvinfo : EIATTR_MERCURY_ISA_VERSION
	.align		4
        /*0030*/ 	.byte	0x03, 0x5f
        /*0032*/ 	.short	0x0101


	//----- nvinfo : EIATTR_VRC_CTA_INIT_COUNT
	.align		4
        /*0034*/ 	.byte	0x02, 0x4a
	.zero		1
	.zero		1


	//----- nvinfo : EIATTR_EXIT_INSTR_OFFSETS
	.align		4
        /*0038*/ 	.byte	0x04, 0x1c
        /*003a*/ 	.short	(.L_238 - .L_237)


	//   ....[0]....
.L_237:
        /*003c*/ 	.word	0x00000130


	//   ....[1]....
        /*0040*/ 	.word	0x00000240


	//   ....[2]....
        /*0044*/ 	.word	0x00000270


	//----- nvinfo : EIATTR_MAX_THREADS
	.align		4
.L_238:
        /*0048*/ 	.byte	0x04, 0x05
        /*004a*/ 	.short	(.L_240 - .L_239)
.L_239:
        /*004c*/ 	.word	0x00000100
        /*0050*/ 	.word	0x00000001
        /*0054*/ 	.word	0x00000001


	//----- nvinfo : EIATTR_CBANK_PARAM_SIZE
	.align		4
.L_240:
        /*0058*/ 	.byte	0x03, 0x19
        /*005a*/ 	.short	0x0018


	//----- nvinfo : EIATTR_PARAM_CBANK
	.align		4
        /*005c*/ 	.byte	0x04, 0x0a
        /*005e*/ 	.short	(.L_242 - .L_241)
	.align		4
.L_241:
        /*0060*/ 	.word	index@(.nv.constant0._ZN3cub18CUB_300001_SM_10006detail8for_each13static_kernelINS2_12policy_hub_t12policy_500_tElN6thrust24THRUST_300001_SM_1000_NS8cuda_cub6__fill7functorINS7_6detail15normal_iteratorINS7_10device_ptrIiEEEEiEEEEvT0_T1_)
        /*0064*/ 	.short	0x0380
        /*0066*/ 	.short	0x0018


	//----- nvinfo : EIATTR_SW_WAR
	.align		4
.L_242:
        /*0068*/ 	.byte	0x04, 0x36
        /*006a*/ 	.short	(.L_244 - .L_243)
.L_243:
        /*006c*/ 	.word	0x00000008
.L_244:


//--------------------- .nv.info._ZN3cub18CUB_300001_SM_10006detail8for_each13static_kernelINS2_12policy_hub_t12policy_500_tEmN6thrust24THRUST_300001_SM_1000_NS8cuda_cub20__uninitialized_fill7functorINS7_10device_ptrIiEEiEEEEvT0_T1_ --------------------------
	.section	.nv.info._ZN3cub18CUB_300001_SM_10006detail8for_each13static_kernelINS2_12policy_hub_t12policy_500_tEmN6thrust24THRUST_300001_SM_1000_NS8cuda_cub20__uninitialized_fill7functorINS7_10device_ptrIiEEiEEEEvT0_T1_,"",@"SHT_CUDA_INFO"
	.sectionflags	@""
	.align	4


	//----- nvinfo : EIATTR_CUDA_API_VERSION
	.align		4
        /*0000*/ 	.byte	0x04, 0x37
        /*0002*/ 	.short	(.L_246 - .L_245)
.L_245:
        /*0004*/ 	.word	0x00000082


	//----- nvinfo : EIATTR_KPARAM_INFO
	.align		4
.L_246:
        /*0008*/ 	.byte	0x04, 0x17
        /*000a*/ 	.short	(.L_248 - .L_247)
.L_247:
        /*000c*/ 	.word	0x00000000
        /*0010*/ 	.short	0x0001
        /*0012*/ 	.short	0x0008
        /*0014*/ 	.byte	0x00, 0xf0, 0x41, 0x00


	//----- nvinfo : EIATTR_KPARAM_INFO
	.align		4
.L_248:
        /*0018*/ 	.byte	0x04, 0x17
        /*001a*/ 	.short	(.L_250 - .L_249)
.L_249:
        /*001c*/ 	.word	0x00000000
        /*0020*/ 	.short	0x0000
        /*0022*/ 	.short	0x0000
        /*0024*/ 	.byte	0x00, 0xf0, 0x21, 0x00


	//----- nvinfo : EIATTR_SPARSE_MMA_MASK
	.align		4
.L_250:
        /*0028*/ 	.byte	0x03, 0x50
        /*002a*/ 	.short	0x0000


	//----- nvinfo : EIATTR_MAXREG_COUNT
	.align		4
        /*002c*/ 	.byte	0x03, 0x1b
        /*002e*/ 	.short	0x00ff


	//----- nvinfo : EIATTR_MERCURY_ISA_VERSION
	.align		4
        /*0030*/ 	.byte	0x03, 0x5f
        /*0032*/ 	.short	0x0101


	//----- nvinfo : EIATTR_VRC_CTA_INIT_COUNT
	.align		4
        /*0034*/ 	.byte	0x02, 0x4a
	.zero		1
	.zero		1


	//----- nvinfo : EIATTR_EXIT_INSTR_OFFSETS
	.align		4
        /*0038*/ 	.byte	0x04, 0x1c
        /*003a*/ 	.short	(.L_252 - .L_251)


	//   ....[0]....
.L_251:
        /*003c*/ 	.word	0x00000130


	//   ....[1]....
        /*0040*/ 	.word	0x00000230


	//   ....[2]....
        /*0044*/ 	.word	0x00000260


	//----- nvinfo : EIATTR_MAX_THREADS
	.align		4
.L_252:
        /*0048*/ 	.byte	0x04, 0x05
        /*004a*/ 	.short	(.L_254 - .L_253)
.L_253:
        /*004c*/ 	.word	0x00000100
        /*0050*/ 	.word	0x00000001
        /*0054*/ 	.word	0x00000001


	//----- nvinfo : EIATTR_CBANK_PARAM_SIZE
	.align		4
.L_254:
        /*0058*/ 	.byte	0x03, 0x19
        /*005a*/ 	.short	0x0018


	//----- nvinfo : EIATTR_PARAM_CBANK
	.align		4
        /*005c*/ 	.byte	0x04, 0x0a
        /*005e*/ 	.short	(.L_256 - .L_255)
	.align		4
.L_255:
        /*0060*/ 	.word	index@(.nv.constant0._ZN3cub18CUB_300001_SM_10006detail8for_each13static_kernelINS2_12policy_hub_t12policy_500_tEmN6thrust24THRUST_300001_SM_1000_NS8cuda_cub20__uninitialized_fill7functorINS7_10device_ptrIiEEiEEEEvT0_T1_)
        /*0064*/ 	.short	0x0380
        /*0066*/ 	.short	0x0018


	//----- nvinfo : EIATTR_SW_WAR
	.align		4
.L_256:
        /*0068*/ 	.byte	0x04, 0x36
        /*006a*/ 	.short	(.L_258 - .L_257)
.L_257:
        /*006c*/ 	.word	0x00000008
.L_258:


//--------------------- .nv.info._ZN3cub18CUB_300001_SM_10006detail11EmptyKernelIvEEvv --------------------------
	.section	.nv.info._ZN3cub18CUB_300001_SM_10006detail11EmptyKernelIvEEvv,"",@"SHT_CUDA_INFO"
	.sectionflags	@""
	.align	4


	//----- nvinfo : EIATTR_CUDA_API_VERSION
	.align		4
        /*0000*/ 	.byte	0x04, 0x37
        /*0002*/ 	.short	(.L_260 - .L_259)
.L_259:
        /*0004*/ 	.word	0x00000082


	//----- nvinfo : EIATTR_SPARSE_MMA_MASK
	.align		4
.L_260:
        /*0008*/ 	.byte	0x03, 0x50
        /*000a*/ 	.short	0x0000


	//----- nvinfo : EIATTR_MAXREG_COUNT
	.align		4
        /*000c*/ 	.byte	0x03, 0x1b
        /*000e*/ 	.short	0x00ff


	//----- nvinfo : EIATTR_MERCURY_ISA_VERSION
	.align		4
        /*0010*/ 	.byte	0x03, 0x5f
        /*0012*/ 	.short	0x0101


	//----- nvinfo : EIATTR_VRC_CTA_INIT_COUNT
	.align		4
        /*0014*/ 	.byte	0x02, 0x4a
	.zero		1
	.zero		1


	//----- nvinfo : EIATTR_EXIT_INSTR_OFFSETS
	.align		4
        /*0018*/ 	.byte	0x04, 0x1c
        /*001a*/ 	.short	(.L_262 - .L_261)


	//   ....[0]....
.L_261:
        /*001c*/ 	.word	0x00000010


	//----- nvinfo : EIATTR_SW_WAR
	.align		4
.L_262:
        /*0020*/ 	.byte	0x04, 0x36
        /*0022*/ 	.short	(.L_264 - .L_263)
.L_263:
        /*0024*/ 	.word	0x00000008
.L_264:


//--------------------- .nv.callgraph             --------------------------
	.section	.nv.callgraph,"",@"SHT_CUDA_CALLGRAPH"
	.align	4
	.sectionentsize	8
	.align		4
        /*0000*/ 	.word	0x00000000
	.align		4
        /*0004*/ 	.word	0xffffffff
	.align		4
        /*0008*/ 	.word	0x00000000
	.align		4
        /*000c*/ 	.word	0xfffffffe
	.align		4
        /*0010*/ 	.word	0x00000000
	.align		4
        /*0014*/ 	.word	0xfffffffd
	.align		4
        /*0018*/ 	.word	0x00000000
	.align		4
        /*001c*/ 	.word	0xfffffffc


//--------------------- .nv.constant4             --------------------------
	.section	.nv.constant4,"a",@progbits
	.align	8
	.align		8
.nv.constant4:
        /*0000*/ 	.dword	_ZN34_INTERNAL_4622b00f_4_k_cu_99b2bb8c4cuda3std3__45__cpo5beginE
	.align		8
        /*0008*/ 	.dword	_ZN34_INTERNAL_4622b00f_4_k_cu_99b2bb8c4cuda3std3__45__cpo3endE
	.align		8
        /*0010*/ 	.dword	_ZN34_INTERNAL_4622b00f_4_k_cu_99b2bb8c4cuda3std3__45__cpo6cbeginE
	.align		8
        /*0018*/ 	.dword	_ZN34_INTERNAL_4622b00f_4_k_cu_99b2bb8c4cuda3std3__45__cpo4cendE
	.align		8
        /*0020*/ 	.dword	_ZN34_INTERNAL_4622b00f_4_k_cu_99b2bb8c4cuda3std3__45__cpo6rbeginE
	.align		8
        /*0028*/ 	.dword	_ZN34_INTERNAL_4622b00f_4_k_cu_99b2bb8c4cuda3std3__45__cpo4rendE
	.align		8
        /*0030*/ 	.dword	_ZN34_INTERNAL_4622b00f_4_k_cu_99b2bb8c4cuda3std3__45__cpo7crbeginE
	.align		8
        /*0038*/ 	.dword	_ZN34_INTERNAL_4622b00f_4_k_cu_99b2bb8c4cuda3std3__45__cpo5crendE
	.align		8
        /*0040*/ 	.dword	_ZN34_INTERNAL_4622b00f_4_k_cu_99b2bb8c4cuda3std3__436_GLOBAL__N__4622b00f_4_k_cu_99b2bb8c6ignoreE
	.align		8
        /*0048*/ 	.dword	_ZN34_INTERNAL_4622b00f_4_k_cu_99b2bb8c4cuda3std3__419piecewise_constructE
	.align		8
        /*0050*/ 	.dword	_ZN34_INTERNAL_4622b00f_4_k_cu_99b2bb8c4cuda3std3__48in_placeE
	.align		8
        /*0058*/ 	.dword	_ZN34_INTERNAL_4622b00f_4_k_cu_99b2bb8c4cuda3std3__420unreachable_sentinelE
	.align		8
        /*0060*/ 	.dword	_ZN34_INTERNAL_4622b00f_4_k_cu_99b2bb8c4cuda3std3__47nulloptE
	.align		8
        /*0068*/ 	.dword	_ZN34_INTERNAL_4622b00f_4_k_cu_99b2bb8c4cuda3std3__48unexpectE
	.align		8
        /*0070*/ 	.dword	_ZN34_INTERNAL_4622b00f_4_k_cu_99b2bb8c4cuda3std6ranges3__45__cpo4swapE
	.align		8
        /*0078*/ 	.dword	_ZN34_INTERNAL_4622b00f_4_k_cu_99b2bb8c4cuda3std6ranges3__45__cpo9iter_moveE
	.align		8
        /*0080*/ 	.dword	_ZN34_INTERNAL_4622b00f_4_k_cu_99b2bb8c4cuda3std6ranges3__45__cpo5beginE
	.align		8
        /*0088*/ 	.dword	_ZN34_INTERNAL_4622b00f_4_k_cu_99b2bb8c4cuda3std6ranges3__45__cpo3endE
	.align		8
        /*0090*/ 	.dword	_ZN34_INTERNAL_4622b00f_4_k_cu_99b2bb8c4cuda3std6ranges3__45__cpo6cbeginE
	.align		8
        /*0098*/ 	.dword	_ZN34_INTERNAL_4622b00f_4_k_cu_99b2bb8c4cuda3std6ranges3__45__cpo4cendE
	.align		8
        /*00a0*/ 	.dword	_ZN34_INTERNAL_4622b00f_4_k_cu_99b2bb8c4cuda3std6ranges3__45__cpo7advanceE
	.align		8
        /*00a8*/ 	.dword	_ZN34_INTERNAL_4622b00f_4_k_cu_99b2bb8c4cuda3std6ranges3__45__cpo9iter_swapE
	.align		8
        /*00b0*/ 	.dword	_ZN34_INTERNAL_4622b00f_4_k_cu_99b2bb8c4cuda3std6ranges3__45__cpo4nextE
	.align		8
        /*00b8*/ 	.dword	_ZN34_INTERNAL_4622b00f_4_k_cu_99b2bb8c4cuda3std6ranges3__45__cpo4prevE
	.align		8
        /*00c0*/ 	.dword	_ZN34_INTERNAL_4622b00f_4_k_cu_99b2bb8c4cuda3std6ranges3__45__cpo4dataE
	.align		8
        /*00c8*/ 	.dword	_ZN34_INTERNAL_4622b00f_4_k_cu_99b2bb8c4cuda3std6ranges3__45__cpo5cdataE
	.align		8
        /*00d0*/ 	.dword	_ZN34_INTERNAL_4622b00f_4_k_cu_99b2bb8c4cuda3std6ranges3__45__cpo4sizeE
	.align		8
        /*00d8*/ 	.dword	_ZN34_INTERNAL_4622b00f_4_k_cu_99b2bb8c4cuda3std6ranges3__45__cpo5ssizeE
	.align		8
        /*00e0*/ 	.dword	_ZN34_INTERNAL_4622b00f_4_k_cu_99b2bb8c4cuda3std6ranges3__45__cpo8distanceE
	.align		8
        /*00e8*/ 	.dword	_ZN34_INTERNAL_4622b00f_4_k_cu_99b2bb8c6thrust24THRUST_300001_SM_1000_NS8cuda_cub3parE
	.align		8
        /*00f0*/ 	.dword	_ZN34_INTERNAL_4622b00f_4_k_cu_99b2bb8c6thrust24THRUST_300001_SM_1000_NS8cuda_cub10par_nosyncE
	.align		8
        /*00f8*/ 	.dword	_ZN34_INTERNAL_4622b00f_4_k_cu_99b2bb8c6thrust24THRUST_300001_SM_1000_NS6system6detail10sequential3seqE
	.align		8
        /*0100*/ 	.dword	_ZN34_INTERNAL_4622b00f_4_k_cu_99b2bb8c6thrust24THRUST_300001_SM_1000_NS12placeholders2_1E
	.align		8
        /*0108*/ 	.dword	_ZN34_INTERNAL_4622b00f_4_k_cu_99b2bb8c6thrust24THRUST_300001_SM_1000_NS12placeholders2_2E
	.align		8
        /*0110*/ 	.dword	_ZN34_INTERNAL_4622b00f_4_k_cu_99b2bb8c6thrust24THRUST_300001_SM_1000_NS12placeholders2_3E
	.align		8
        /*0118*/ 	.dword	_ZN34_INTERNAL_4622b00f_4_k_cu_99b2bb8c6thrust24THRUST_300001_SM_1000_NS12placeholders2_4E
	.align		8
        /*0120*/ 	.dword	_ZN34_INTERNAL_4622b00f_4_k_cu_99b2bb8c6thrust24THRUST_300001_SM_1000_NS12placeholders2_5E
	.align		8
        /*0128*/ 	.dword	_ZN34_INTERNAL_4622b00f_4_k_cu_99b2bb8c6thrust24THRUST_300001_SM_1000_NS12placeholders2_6E
	.align		8
        /*0130*/ 	.dword	_ZN34_INTERNAL_4622b00f_4_k_cu_99b2bb8c6thrust24THRUST_300001_SM_1000_NS12placeholders2_7E
	.align		8
        /*0138*/ 	.dword	_ZN34_INTERNAL_4622b00f_4_k_cu_99b2bb8c6thrust24THRUST_300001_SM_1000_NS12placeholders2_8E
	.align		8
        /*0140*/ 	.dword	_ZN34_INTERNAL_4622b00f_4_k_cu_99b2bb8c6thrust24THRUST_300001_SM_1000_NS12placeholders2_9E
	.align		8
        /*0148*/ 	.dword	_ZN34_INTERNAL_4622b00f_4_k_cu_99b2bb8c6thrust24THRUST_300001_SM_1000_NS12placeholders3_10E
	.align		8
        /*0150*/ 	.dword	_ZN34_INTERNAL_4622b00f_4_k_cu_99b2bb8c6thrust24THRUST_300001_SM_1000_NS3seqE


//--------------------- .text._ZN3cub18CUB_300001_SM_10006detail4scan16DeviceScanKernelINS2_10policy_hubIiiimN4cuda3__47maximumIiEEE10Policy1000EN6thrust24THRUST_300001_SM_1000_NS6detail15normal_iteratorINSC_10device_ptrIiEEEESH_NS0_13ScanTileStateIiLb1EEES8_NS0_8NullTypeEmiLb0ESK_EEvT0_T1_T2_iT3_T4_T5_ --------------------------
	.section	.text._ZN3cub18CUB_300001_SM_10006detail4scan16DeviceScanKernelINS2_10policy_hubIiiimN4cuda3__47maximumIiEEE10Policy1000EN6thrust24THRUST_300001_SM_1000_NS6detail15normal_iteratorINSC_10device_ptrIiEEEESH_NS0_13ScanTileStateIiLb1EEES8_NS0_8NullTypeEmiLb0ESK_EEvT0_T1_T2_iT3_T4_T5_,"ax",@progbits
	.align	128
        .global         _ZN3cub18CUB_300001_SM_10006detail4scan16DeviceScanKernelINS2_10policy_hubIiiimN4cuda3__47maximumIiEEE10Policy1000EN6thrust24THRUST_300001_SM_1000_NS6detail15normal_iteratorINSC_10device_ptrIiEEEESH_NS0_13ScanTileStateIiLb1EEES8_NS0_8NullTypeEmiLb0ESK_EEvT0_T1_T2_iT3_T4_T5_
        .type           _ZN3cub18CUB_300001_SM_10006detail4scan16DeviceScanKernelINS2_10policy_hubIiiimN4cuda3__47maximumIiEEE10Policy1000EN6thrust24THRUST_300001_SM_1000_NS6detail15normal_iteratorINSC_10device_ptrIiEEEESH_NS0_13ScanTileStateIiLb1EEES8_NS0_8NullTypeEmiLb0ESK_EEvT0_T1_T2_iT3_T4_T5_,@function
        .size           _ZN3cub18CUB_300001_SM_10006detail4scan16DeviceScanKernelINS2_10policy_hubIiiimN4cuda3__47maximumIiEEE10Policy1000EN6thrust24THRUST_300001_SM_1000_NS6detail15normal_iteratorINSC_10device_ptrIiEEEESH_NS0_13ScanTileStateIiLb1EEES8_NS0_8NullTypeEmiLb0ESK_EEvT0_T1_T2_iT3_T4_T5_,(.L_x_254 - _ZN3cub18CUB_300001_SM_10006detail4scan16DeviceScanKernelINS2_10policy_hubIiiimN4cuda3__47maximumIiEEE10Policy1000EN6thrust24THRUST_300001_SM_1000_NS6detail15normal_iteratorINSC_10device_ptrIiEEEESH_NS0_13ScanTileStateIiLb1EEES8_NS0_8NullTypeEmiLb0ESK_EEvT0_T1_T2_iT3_T4_T5_)
        .other          _ZN3cub18CUB_300001_SM_10006detail4scan16DeviceScanKernelINS2_10policy_hubIiiimN4cuda3__47maximumIiEEE10Policy1000EN6thrust24THRUST_300001_SM_1000_NS6detail15normal_iteratorINSC_10device_ptrIiEEEESH_NS0_13ScanTileStateIiLb1EEES8_NS0_8NullTypeEmiLb0ESK_EEvT0_T1_T2_iT3_T4_T5_,@"STO_CUDA_ENTRY STV_DEFAULT"
_ZN3cub18CUB_300001_SM_10006detail4scan16DeviceScanKernelINS2_10policy_hubIiiimN4cuda3__47maximumIiEEE10Policy1000EN6thrust24THRUST_300001_SM_1000_NS6detail15normal_iteratorINSC_10device_ptrIiEEEESH_NS0_13ScanTileStateIiLb1EEES8_NS0_8NullTypeEmiLb0ESK_EEvT0_T1_T2_iT3_T4_T5_:
.text._ZN3cub18CUB_300001_SM_10006detail4scan16DeviceScanKernelINS2_10policy_hubIiiimN4cuda3__47maximumIiEEE10Policy1000EN6thrust24THRUST_300001_SM_1000_NS6detail15normal_iteratorINSC_10device_ptrIiEEEESH_NS0_13ScanTileStateIiLb1EEES8_NS0_8NullTypeEmiLb0ESK_EEvT0_T1_T2_iT3_T4_T5_:
[----:B------:R-:W-:Y:S08]  /*0000*/  LDC R1, c[0x0][0x37c] ;  /* 0x0000df00ff017b82 */ /* 0x000ff00000000800 */
[----:B------:R-:W0:Y:S01]  /*0010*/  S2UR UR5, SR_CTAID.X ;  /* 0x00000000000579c3 */ /* 0x000e220000002500 */
[----:B------:R-:W0:Y:S01]  /*0020*/  LDCU UR9, c[0x0][0x398] ;  /* 0x00007300ff0977ac */ /* 0x000e220008000800 */
[----:B------:R-:W1:Y:S01]  /*0030*/  LDCU.64 UR6, c[0x0][0x3a0] ;  /* 0x00007400ff0677ac */ /* 0x000e620008000a00 */
[----:B------:R-:W2:Y:S01]  /*0040*/  LDCU.64 UR12, c[0x0][0x358] ;  /* 0x00006b00ff0c77ac */ /* 0x000ea20008000a00 */
[----:B0-----:R-:W-:-:S04]  /*0050*/  UIADD3 UR8, UPT, UPT, UR5, UR9, URZ ;  /* 0x0000000905087290 */ /* 0x001fc8000fffe0ff */
[----:B------:R-:W-:-:S04]  /*0060*/  UIMAD.WIDE UR10, UR8, 0xc00, URZ ;  /* 0x00000c00080a78a5 */ /* 0x000fc8000f8e02ff */
[----:B-1----:R-:W-:-:S04]  /*0070*/  UIADD3 UR6, UP0, UPT, -UR10, UR6, URZ ;  /* 0x000000060a067290 */ /* 0x002fc8000ff1e1ff */
[----:B------:R-:W-:Y:S02]  /*0080*/  UIADD3.X UR4, UPT, UPT, ~UR11, UR7, URZ, UP0, !UPT ;  /* 0x000000070b047290 */ /* 0x000fe400087fe5ff */
[----:B------:R-:W-:-:S04]  /*0090*/  UISETP.GE.U32.AND UP0, UPT, UR6, 0xc01, UPT ;  /* 0x00000c010600788c */ /* 0x000fc8000bf06070 */
[----:B------:R-:W-:-:S09]  /*00a0*/  UISETP.GE.U32.AND.EX UP0, UPT, UR4, URZ, UPT, UP0 ;  /* 0x000000ff0400728c */ /* 0x000fd2000bf06100 */
[----:B--2---:R-:W-:Y:S05]  /*00b0*/  BRA.U !UP0, `(.L_x_0) ;  /* 0x0000001908bc7547 */ /* 0x004fea000b800000 */
[----:B------:R-:W0:Y:S01]  /*00c0*/  S2R R28, SR_TID.X ;  /* 0x00000000001c7919 */ /* 0x000e220000002100 */
[----:B------:R-:W1:Y:S01]  /*00d0*/  LDCU.64 UR4, c[0x0][0x380] ;  /* 0x00007000ff0477ac */ /* 0x000e620008000a00 */
[C---:B0-----:R-:W-:Y:S02]  /*00e0*/  LOP3.LUT R0, R28.reuse, 0x1f, RZ, 0xc0, !PT ;  /* 0x0000001f1c007812 */ /* 0x041fe400078ec0ff */
[----:B------:R-:W-:-:S05]  /*00f0*/  LOP3.LUT R3, R28, 0x3e0, RZ, 0xc0, !PT ;  /* 0x000003e01c037812 */ /* 0x000fca00078ec0ff */
[----:B------:R-:W-:-:S05]  /*0100*/  IMAD R0, R3, 0x18, R0 ;  /* 0x0000001803007824 */ /* 0x000fca00078e0200 */
[----:B------:R-:W-:-:S05]  /*0110*/  IADD3 R0, P0, PT, R0, UR10, RZ ;  /* 0x0000000a00007c10 */ /* 0x000fca000ff1e0ff */
[----:B------:R-:W-:Y:S02]  /*0120*/  IMAD.X R5, RZ, RZ, UR11, P0 ;  /* 0x0000000bff057e24 */ /* 0x000fe400080e06ff */
[----:B------:R-:W-:-:S03]  /*0130*/  IMAD.SHL.U32 R3, R0, 0x4, RZ ;  /* 0x0000000400037824 */ /* 0x000fc600078e00ff */
[----:B------:R-:W-:Y:S02]  /*0140*/  SHF.L.U64.HI R2, R0, 0x2, R5 ;  /* 0x0000000200027819 */ /* 0x000fe40000010205 */
[----:B-1----:R-:W-:-:S04]  /*0150*/  IADD3 R4, P0, PT, R3, UR4, RZ ;  /* 0x0000000403047c10 */ /* 0x002fc8000ff1e0ff */
[----:B------:R-:W-:-:S05]  /*0160*/  IADD3.X R5, PT, PT, R2, UR5, RZ, P0, !PT ;  /* 0x0000000502057c10 */ /* 0x000fca00087fe4ff */
[----:B------:R-:W2:Y:S04]  /*0170*/  LDG.E R0, desc[UR12][R4.64] ;  /* 0x0000000c04007981 */ /* 0x000ea8000c1e1900 */
[----:B------:R-:W3:Y:S04]  /*0180*/  LDG.E R6, desc[UR12][R4.64+0x80] ;  /* 0x0000800c04067981 */ /* 0x000ee8000c1e1900 */
[----:B------:R-:W4:Y:S04]  /*0190*/  LDG.E R8, desc[UR12][R4.64+0x100] ;  /* 0x0001000c04087981 */ /* 0x000f28000c1e1900 */
[----:B------:R-:W5:Y:S04]  /*01a0*/  LDG.E R10, desc[UR12][R4.64+0x180] ;  /* 0x0001800c040a7981 */ /* 0x000f68000c1e1900 */
        /* <DEDUP_REMOVED lines=19> */
[----:B------:R-:W5:Y:S01]  /*02e0*/  LDG.E R33, desc[UR12][R4.64+0xb80] ;  /* 0x000b800c04217981 */ /* 0x000f62000c1e1900 */
[----:B------:R-:W0:Y:S01]  /*02f0*/  S2UR UR5, SR_CgaCtaId ;  /* 0x00000000000579c3 */ /* 0x000e220000008800 */
[----:B------:R-:W-:Y:S01]  /*0300*/  SHF.R.U32.HI R31, RZ, 0x5, R28 ;  /* 0x00000005ff1f7819 */ /* 0x000fe2000001161c */
[----:B------:R-:W-:Y:S01]  /*0310*/  UMOV UR4, 0x400 ;  /* 0x0000040000047882 */ /* 0x000fe20000000000 */
[----:B------:R-:W1:Y:S01]  /*0320*/  S2R R30, SR_LANEID ;  /* 0x00000000001e7919 */ /* 0x000e620000000000 */
[----:B------:R-:W-:Y:S01]  /*0330*/  UISETP.NE.AND UP0, UPT, UR8, URZ, UPT ;  /* 0x000000ff0800728c */ /* 0x000fe2000bf05270 */
[----:B------:R-:W-:Y:S01]  /*0340*/  BSSY.RECONVERGENT B0, `(.L_x_1) ;  /* 0x000014a000007945 */ /* 0x000fe20003800200 */
[----:B0-----:R-:W-:Y:S01]  /*0350*/  ULEA UR4, UR5, UR4, 0x18 ;  /* 0x0000000405047291 */ /* 0x001fe2000f8ec0ff */
[----:B-1----:R-:W-:-:S05]  /*0360*/  IMAD R29, R31, 0x300, R30 ;  /* 0x000003001f1d7824 */ /* 0x002fca00078e021e */
[----:B------:R-:W-:-:S05]  /*0370*/  LEA R29, R29, UR4, 0x2 ;  /* 0x000000041d1d7c11 */ /* 0x000fca000f8e10ff */
[----:B--2---:R0:W-:Y:S04]  /*0380*/  STS [R29], R0 ;  /* 0x000000001d007388 */ /* 0x0041e80000000800 */
[----:B---3--:R1:W-:Y:S04]  /*0390*/  STS [R29+0x80], R6 ;  /* 0x000080061d007388 */ /* 0x0083e80000000800 */
[----:B----4-:R1:W-:Y:S01]  /*03a0*/  STS [R29+0x100], R8 ;  /* 0x000100081d007388 */ /* 0x0103e20000000800 */
[----:B0-----:R-:W-:-:S03]  /*03b0*/  IMAD R0, R30, 0x5c, R29 ;  /* 0x0000005c1e007824 */ /* 0x001fc600078e021d */
[----:B-----5:R1:W-:Y:S04]  /*03c0*/  STS [R29+0x180], R10 ;  /* 0x0001800a1d007388 */ /* 0x0203e80000000800 */
[----:B------:R1:W-:Y:S04]  /*03d0*/  STS [R29+0x200], R12 ;  /* 0x0002000c1d007388 */ /* 0x0003e80000000800 */
        /* <DEDUP_REMOVED lines=18> */
[----:B------:R1:W-:Y:S01]  /*0500*/  STS [R29+0xb80], R33 ;  /* 0x000b80211d007388 */ /* 0x0003e20000000800 */
[----:B------:R-:W-:-:S03]  /*0510*/  NOP ;  /* 0x0000000000007918 */ /* 0x000fc60000000000 */
[----:B------:R1:W0:Y:S04]  /*0520*/  LDS.128 R4, [R0] ;  /* 0x0000000000047984 */ /* 0x0002280000000c00 */
[----:B------:R1:W2:Y:S04]  /*0530*/  LDS.128 R8, [R0+0x10] ;  /* 0x0000100000087984 */ /* 0x0002a80000000c00 */
[----:B------:R1:W3:Y:S04]  /*0540*/  LDS.128 R12, [R0+0x20] ;  /* 0x00002000000c7984 */ /* 0x0002e80000000c00 */
[----:B------:R1:W4:Y:S04]  /*0550*/  LDS.128 R16, [R0+0x30] ;  /* 0x0000300000107984 */ /* 0x0003280000000c00 */
[----:B------:R1:W0:Y:S04]  /*0560*/  LDS.128 R20, [R0+0x40] ;  /* 0x0000400000147984 */ /* 0x0002280000000c00 */
[----:B------:R1:W0:Y:S01]  /*0570*/  LDS.128 R24, [R0+0x50] ;  /* 0x0000500000187984 */ /* 0x0002220000000c00 */
[----:B------:R-:W-:Y:S06]  /*0580*/  BAR.SYNC.DEFER_BLOCKING 0x0 ;  /* 0x0000000000007b1d */ /* 0x000fec0000010000 */
[----:B------:R-:W-:Y:S05]  /*0590*/  BRA.U UP0, `(.L_x_2) ;  /* 0x0000000500387547 */ /* 0x000fea000b800000 */
[----:B01----:R-:W-:Y:S02]  /*05a0*/  VIMNMX3 R32, R4, R5, R6, !PT ;  /* 0x000000050420720f */ /* 0x003fe40007800106 */
[----:B--2---:R-:W-:Y:S02]  /*05b0*/  VIMNMX3 R33, R7, R8, R9, !PT ;  /* 0x000000080721720f */ /* 0x004fe40007800109 */
[----:B---3--:R-:W-:Y:S02]  /*05c0*/  VIMNMX3 R34, R10, R11, R12, !PT ;  /* 0x0000000b0a22720f */ /* 0x008fe4000780010c */
[----:B------:R-:W-:Y:S02]  /*05d0*/  VIMNMX3 R35, R13, R14, R15, !PT ;  /* 0x0000000e0d23720f */ /* 0x000fe4000780010f */
[----:B----4-:R-:W-:Y:S02]  /*05e0*/  VIMNMX3 R36, R16, R17, R18, !PT ;  /* 0x000000111024720f */ /* 0x010fe40007800112 */
[----:B------:R-:W-:-:S02]  /*05f0*/  VIMNMX3 R37, R19, R20, R21, !PT ;  /* 0x000000141325720f */ /* 0x000fc40007800115 */
[----:B------:R-:W-:Y:S02]  /*0600*/  VIMNMX3 R38, R22, R23, R24, !PT ;  /* 0x000000171626720f */ /* 0x000fe40007800118 */
[----:B------:R-:W-:Y:S02]  /*0610*/  VIMNMX3 R39, R25, R26, R27, !PT ;  /* 0x0000001a1927720f */ /* 0x000fe4000780011b */
[----:B------:R-:W-:Y:S02]  /*0620*/  VIMNMX3 R32, R32, R33, R34, !PT ;  /* 0x000000212020720f */ /* 0x000fe40007800122 */
[----:B------:R-:W-:Y:S02]  /*0630*/  VIMNMX3 R35, R35, R36, R37, !PT ;  /* 0x000000242323720f */ /* 0x000fe40007800125 */
[----:B------:R-:W-:Y:S02]  /*0640*/  VIMNMX R38, PT, PT, R38, R39, !PT ;  /* 0x0000002726267248 */ /* 0x000fe40007fe0100 */
[----:B------:R-:W-:-:S02]  /*0650*/  ISETP.GE.AND P0, PT, R30, 0x1, PT ;  /* 0x000000011e00780c */ /* 0x000fc40003f06270 */
[----:B------:R-:W-:Y:S02]  /*0660*/  VIMNMX3 R38, R32, R35, R38, !PT ;  /* 0x000000232026720f */ /* 0x000fe40007800126 */
[----:B------:R-:W-:Y:S02]  /*0670*/  ISETP.NE.AND P2, PT, R30, RZ, PT ;  /* 0x000000ff1e00720c */ /* 0x000fe40003f45270 */
[----:B------:R-:W-:Y:S01]  /*0680*/  ISETP.NE.AND P1, PT, R31, 0x3, PT ;  /* 0x000000031f00780c */ /* 0x000fe20003f25270 */
[----:B------:R-:W0:Y:S06]  /*0690*/  SHFL.UP PT, R33, R38, 0x1, RZ ;  /* 0x0420000026217989 */ /* 0x000e2c00000e00ff */
[----:B0-----:R-:W-:-:S02]  /*06a0*/  @P0 VIMNMX R38, PT, PT, R38, R33, !PT ;  /* 0x0000002126260248 */ /* 0x001fc40007fe0100 */
[----:B------:R-:W-:-:S03]  /*06b0*/  ISETP.GE.AND P0, PT, R30, 0x2, PT ;  /* 0x000000021e00780c */ /* 0x000fc60003f06270 */
[----:B------:R-:W0:Y:S10]  /*06c0*/  SHFL.UP PT, R33, R38, 0x2, RZ ;  /* 0x0440000026217989 */ /* 0x000e3400000e00ff */
[----:B0-----:R-:W-:-:S02]  /*06d0*/  @P0 VIMNMX R38, PT, PT, R38, R33, !PT ;  /* 0x0000002126260248 */ /* 0x001fc40007fe0100 */
[----:B------:R-:W-:-:S03]  /*06e0*/  ISETP.GE.AND P0, PT, R30, 0x4, PT ;  /* 0x000000041e00780c */ /* 0x000fc60003f06270 */
[----:B------:R-:W0:Y:S10]  /*06f0*/  SHFL.UP PT, R33, R38, 0x4, RZ ;  /* 0x0480000026217989 */ /* 0x000e3400000e00ff */
[----:B0-----:R-:W-:-:S02]  /*0700*/  @P0 VIMNMX R38, PT, PT, R38, R33, !PT ;  /* 0x0000002126260248 */ /* 0x001fc40007fe0100 */
[----:B------:R-:W-:-:S03]  /*0710*/  ISETP.GE.AND P0, PT, R30, 0x8, PT ;  /* 0x000000081e00780c */ /* 0x000fc60003f06270 */
[----:B------:R-:W0:Y:S10]  /*0720*/  SHFL.UP PT, R33, R38, 0x8, RZ ;  /* 0x0500000026217989 */ /* 0x000e3400000e00ff */
[----:B0-----:R-:W-:-:S02]  /*0730*/  @P0 VIMNMX R38, PT, PT, R38, R33, !PT ;  /* 0x0000002126260248 */ /* 0x001fc40007fe0100 */
[----:B------:R-:W-:-:S03]  /*0740*/  ISETP.NE.AND P0, PT, R30, 0x1f, PT ;  /* 0x0000001f1e00780c */ /* 0x000fc60003f05270 */
[----:B------:R-:W0:Y:S10]  /*0750*/  SHFL.UP PT, R33, R38, 0x10, RZ ;  /* 0x0600000026217989 */ /* 0x000e3400000e00ff */
[----:B------:R-:W-:-:S02]  /*0760*/  @!P0 LEA R40, R31, UR4, 0x2 ;  /* 0x000000041f288c11 */ /* 0x000fc4000f8e10ff */
[----:B0-----:R-:W-:-:S05]  /*0770*/  VIMNMX R37, PT, PT, R38, R33, !PT ;  /* 0x0000002126257248 */ /* 0x001fca0007fe0100 */
[----:B------:R-:W-:Y:S01]  /*0780*/  @!P0 STS [R40+0x10], R37 ;  /* 0x0000102528008388 */ /* 0x000fe20000000800 */
[----:B------:R-:W-:Y:S01]  /*0790*/  BAR.SYNC.DEFER_BLOCKING 0x0 ;  /* 0x0000000000007b1d */ /* 0x000fe20000010000 */
[----:B------:R-:W-:-:S04]  /*07a0*/  ISETP.GE.AND P0, PT, R30, 0x10, PT ;  /* 0x000000101e00780c */ /* 0x000fc80003f06270 */
[----:B------:R-:W-:Y:S02]  /*07b0*/  SEL R36, R38, R37, !P0 ;  /* 0x0000002526247207 */ /* 0x000fe40004000000 */
[----:B------:R-:W-:-:S04]  /*07c0*/  ISETP.NE.AND P0, PT, R31, 0x2, PT ;  /* 0x000000021f00780c */ /* 0x000fc80003f05270 */
[----:B------:R-:W-:Y:S04]  /*07d0*/  SHFL.UP PT, R36, R36, 0x1, RZ ;  /* 0x0420000024247989 */ /* 0x000fe800000e00ff */
[----:B------:R-:W0:Y:S02]  /*07e0*/  LDS.128 R32, [UR4+0x10] ;  /* 0x00001004ff207984 */ /* 0x000e240008000c00 */
[----:B0-----:R-:W-:-:S04]  /*07f0*/  VIMNMX R33, PT, PT, R32, R33, !PT ;  /* 0x0000002120217248 */ /* 0x001fc80007fe0100 */
[----:B------:R-:W-:Y:S02]  /*0800*/  SEL R31, R33, R32, !P0 ;  /* 0x00000020211f7207 */ /* 0x000fe40004000000 */
[----:B------:R-:W-:Y:S02]  /*0810*/  VIMNMX R34, PT, PT, R34, R33, !PT ;  /* 0x0000002122227248 */ /* 0x000fe40007fe0100 */
[----:B------:R-:W-:Y:S02]  /*0820*/  ISETP.GE.U32.AND P0, PT, R28, 0x20, PT ;  /* 0x000000201c00780c */ /* 0x000fe40003f06070 */
[----:B------:R-:W-:Y:S02]  /*0830*/  SEL R31, R34, R31, !P1 ;  /* 0x0000001f221f7207 */ /* 0x000fe40004800000 */
[----:B------:R-:W-:Y:S02]  /*0840*/  VIMNMX R35, PT, PT, R35, R34, !PT ;  /* 0x0000002223237248 */ /* 0x000fe40007fe0100 */
[----:B------:R-:W-:-:S04]  /*0850*/  @P2 VIMNMX R31, PT, PT, R36, R31, !PT ;  /* 0x0000001f241f2248 */ /* 0x000fc80007fe0100 */
[----:B------:R-:W-:Y:S02]  /*0860*/  SEL R31, R36, R31, !P0 ;  /* 0x0000001f241f7207 */ /* 0x000fe40004000000 */
[----:B------:R-:W-:Y:S02]  /*0870*/  ISETP.NE.AND P0, PT, R28, RZ, PT ;  /* 0x000000ff1c00720c */ /* 0x000fe40003f05270 */
[----:B------:R-:W-:-:S04]  /*0880*/  VIMNMX R36, PT, PT, R4, R31, !PT ;  /* 0x0000001f04247248 */ /* 0x000fc80007fe0100 */
[----:B------:R-:W-:Y:S02]  /*0890*/  SEL R30, R4, R36, !P0 ;  /* 0x00000024041e7207 */ /* 0x000fe40004000000 */
[----:B------:R-:W-:Y:S02]  /*08a0*/  ISETP.NE.AND P0, PT, R28, RZ, PT ;  /* 0x000000ff1c00720c */ /* 0x000fe40003f05270 */
[----:B------:R-:W-:-:S04]  /*08b0*/  VIMNMX R37, PT, PT, R5, R30, !PT ;  /* 0x0000001e05257248 */ /* 0x000fc80007fe0100 */
        /* <DEDUP_REMOVED lines=21> */
[----:B------:R-:W-:Y:S01]  /*0a10*/  VIMNMX R27, PT, PT, R27, R26, !PT ;  /* 0x0000001a1b1b7248 */ /* 0x000fe20007fe0100 */
[----:B------:R-:W-:Y:S06]  /*0a20*/  @P0 BRA `(.L_x_3) ;  /* 0x0000000c006c0947 */ /* 0x000fec0003800000 */
[----:B------:R-:W0:Y:S01]  /*0a30*/  LDC.64 R6, c[0x0][0x390] ;  /* 0x0000e400ff067b82 */ /* 0x000e220000000a00 */
[----:B------:R-:W-:Y:S02]  /*0a40*/  IMAD.MOV.U32 R34, RZ, RZ, 0x65 ;  /* 0x00000065ff227424 */ /* 0x000fe400078e00ff */
[----:B------:R-:W-:-:S03]  /*0a50*/  IMAD.MOV.U32 R36, RZ, RZ, R4 ;  /* 0x000000ffff247224 */ /* 0x000fc600078e0004 */
[----:B0-----:R0:W-:Y:S01]  /*0a60*/  ST.E.64.STRONG.GPU desc[UR12][R6.64+0x100], R34 ;  /* 0x0001002206007985 */ /* 0x0011e2000c10fb0c */
[----:B------:R-:W-:Y:S05]  /*0a70*/  BRA `(.L_x_3) ;  /* 0x0000000c00587947 */ /* 0x000fea0003800000 */
.L_x_2:
        /* <DEDUP_REMOVED lines=39> */
[----:B------:R-:W-:Y:S02]  /*0cf0*/  ISETP.GT.U32.AND P0, PT, R28, 0x1f, PT ;  /* 0x0000001f1c00780c */ /* 0x000fe40003f04070 */
[----:B------:R-:W-:-:S04]  /*0d00*/  VIMNMX R34, PT, PT, R34, R33, !PT ;  /* 0x0000002122227248 */ /* 0x000fc80007fe0100 */
[----:B------:R-:W-:Y:S02]  /*0d10*/  SEL R32, R34, R32, !P1 ;  /* 0x0000002022207207 */ /* 0x000fe40004800000 */
[----:B------:R-:W-:Y:S02]  /*0d20*/  ISETP.GE.U32.AND P1, PT, R28, 0x20, PT ;  /* 0x000000201c00780c */ /* 0x000fe40003f26070 */
[----:B------:R-:W-:Y:S02]  /*0d30*/  @P2 VIMNMX R32, PT, PT, R37, R32, !PT ;  /* 0x0000002025202248 */ /* 0x000fe40007fe0100 */
[----:B------:R-:W-:Y:S02]  /*0d40*/  VIMNMX R35, PT, PT, R35, R34, !PT ;  /* 0x0000002223237248 */ /* 0x000fe40007fe0100 */
[----:B------:R-:W-:Y:S01]  /*0d50*/  SEL R38, R37, R32, !P1 ;  /* 0x0000002025267207 */ /* 0x000fe20004800000 */
[----:B------:R-:W-:Y:S06]  /*0d60*/  @P0 BRA `(.L_x_4) ;  /* 0x00000008001c0947 */ /* 0x000fec0003800000 */
[----:B------:R-:W0:Y:S01]  /*0d70*/  LDC.64 R42, c[0x0][0x390] ;  /* 0x0000e400ff2a7b82 */ /* 0x000e220000000a00 */
[----:B------:R-:W-:Y:S01]  /*0d80*/  ISETP.NE.AND P0, PT, R28, RZ, PT ;  /* 0x000000ff1c00720c */ /* 0x000fe20003f05270 */
[----:B------:R-:W-:Y:S01]  /*0d90*/  IMAD.U32 R51, RZ, RZ, UR8 ;  /* 0x00000008ff337e24 */ /* 0x000fe2000f8e00ff */
[----:B------:R-:W-:-:S05]  /*0da0*/  LOP3.LUT R41, RZ, R28, RZ, 0x33, !PT ;  /* 0x0000001cff297212 */ /* 0x000fca00078e33ff */
[----:B------:R-:W1:Y:S01]  /*0db0*/  LDC R31, c[0x0][0x370] ;  /* 0x0000dc00ff1f7b82 */ /* 0x000e620000000800 */
[----:B------:R-:W-:-:S05]  /*0dc0*/  VIADD R41, R41, UR8 ;  /* 0x0000000829297c36 */ /* 0x000fca0008000000 */
[----:B------:R-:W-:Y:S01]  /*0dd0*/  @!P0 IMAD.MOV.U32 R34, RZ, RZ, 0x64 ;  /* 0x00000064ff228424 */ /* 0x000fe200078e00ff */
[----:B------:R2:W-:Y:S01]  /*0de0*/  @!P0 STS [UR4+0xc], R35 ;  /* 0x00000c23ff008988 */ /* 0x0005e20008000804 */
[----:B0-----:R-:W-:-:S05]  /*0df0*/  IMAD.WIDE R50, R51, 0x8, R42 ;  /* 0x0000000833327825 */ /* 0x001fca00078e022a */
[----:B------:R2:W-:Y:S01]  /*0e00*/  @!P0 ST.E.64.STRONG.GPU desc[UR12][R50.64+0x100], R34 ;  /* 0x0001002232008985 */ /* 0x0005e2000c10fb0c */
[----:B-1----:R-:W-:-:S13]  /*0e10*/  ISETP.GT.U32.AND P1, PT, R31, 0x1f3, PT ;  /* 0x000001f31f00780c */ /* 0x002fda0003f24070 */
[----:B--2---:R-:W-:Y:S05]  /*0e20*/  @P1 BRA `(.L_x_5) ;  /* 0x0000000000081947 */ /* 0x004fea0003800000 */
[----:B------:R0:W-:Y:S06]  /*0e30*/  MEMBAR.SC.CTA ;  /* 0x0000000000007992 */ /* 0x0001ec0000000000 */
[----:B0-----:R-:W-:Y:S05]  /*0e40*/  BRA `(.L_x_6) ;  /* 0x0000000000087947 */ /* 0x001fea0003800000 */
.L_x_5:
[----:B------:R-:W-:Y:S05]  /*0e50*/  NANOSLEEP 0x4dd ;  /* 0x000004dd0000795d */ /* 0x000fea0003800000 */
[----:B------:R-:W-:Y:S01]  /*0e60*/  NOP ;  /* 0x0000000000007918 */ /* 0x000fe20000000000 */
.L_x_6:
[----:B------:R-:W-:-:S05]  /*0e70*/  IMAD.WIDE R42, R41, 0x8, R42 ;  /* 0x00000008292a7825 */ /* 0x000fca00078e022a */
[----:B------:R-:W2:Y:S01]  /*0e80*/  LD.E.64.STRONG.GPU R36, desc[UR12][R42.64+0x100] ;  /* 0x0001000c2a247980 */ /* 0x000ea2000c10fb00 */
[----:B------:R-:W-:Y:S01]  /*0e90*/  UMOV UR5, 0xffffffff ;  /* 0xffffffff00057882 */ /* 0x000fe20000000000 */
[----:B--2---:R-:W-:Y:S02]  /*0ea0*/  ISETP.NE.AND P0, PT, R36, 0x63, PT ;  /* 0x000000632400780c */ /* 0x004fe40003f05270 */
[----:B------:R-:W-:Y:S11]  /*0eb0*/  BRA.DIV UR5, `(.L_x_7) ;  /* 0x0000002e05fc7947 */ /* 0x000ff6000b800000 */
[----:B------:R-:W-:-:S13]  /*0ec0*/  VOTE.ANY P0, !P0 ;  /* 0x0000000000ff7806 */ /* 0x000fda0004000100 */
.L_x_46:
[----:B------:R-:W-:Y:S05]  /*0ed0*/  @!P0 BRA `(.L_x_8) ;  /* 0x0000000000308947 */ /* 0x000fea0003800000 */
.L_x_12:
[----:B------:R-:W-:Y:S05]  /*0ee0*/  YIELD ;  /* 0x0000000000007946 */ /* 0x000fea0003800000 */
[----:B------:R-:W-:Y:S05]  /*0ef0*/  @P1 BRA `(.L_x_9) ;  /* 0x0000000000081947 */ /* 0x000fea0003800000 */
[----:B------:R0:W-:Y:S06]  /*0f00*/  MEMBAR.SC.CTA ;  /* 0x0000000000007992 */ /* 0x0001ec0000000000 */
[----:B0-----:R-:W-:Y:S05]  /*0f10*/  BRA `(.L_x_10) ;  /* 0x0000000000087947 */ /* 0x001fea0003800000 */
.L_x_9:
[----:B------:R-:W-:Y:S05]  /*0f20*/  NANOSLEEP 0x288 ;  /* 0x000002880000795d */ /* 0x000fea0003800000 */
[----:B------:R-:W-:Y:S01]  /*0f30*/  NOP ;  /* 0x0000000000007918 */ /* 0x000fe20000000000 */
.L_x_10:
[----:B------:R-:W2:Y:S01]  /*0f40*/  LD.E.64.STRONG.GPU R36, desc[UR12][R42.64+0x100] ;  /* 0x0001000c2a247980 */ /* 0x000ea2000c10fb00 */
[----:B------:R-:W-:Y:S01]  /*0f50*/  UMOV UR5, 0xffffffff ;  /* 0xffffffff00057882 */ /* 0x000fe20000000000 */
[----:B--2---:R-:W-:Y:S02]  /*0f60*/  ISETP.NE.AND P0, PT, R36, 0x63, PT ;  /* 0x000000632400780c */ /* 0x004fe40003f05270 */
[----:B------:R-:W-:Y:S11]  /*0f70*/  BRA.DIV UR5, `(.L_x_11) ;  /* 0x0000002e05ec7947 */ /* 0x000ff6000b800000 */
[----:B------:R-:W-:-:S13]  /*0f80*/  VOTE.ANY P0, !P0 ;  /* 0x0000000000ff7806 */ /* 0x000fda0004000100 */
.L_x_49:
[----:B------:R-:W-:Y:S05]  /*0f90*/  @P0 BRA `(.L_x_12) ;  /* 0xfffffffc00d00947 */ /* 0x000fea000383ffff */
.L_x_8:
[----:B------:R-:W-:Y:S01]  /*0fa0*/  UMOV UR5, 0xffffffff ;  /* 0xffffffff00057882 */ /* 0x000fe20000000000 */
[----:B------:R-:W-:Y:S01]  /*0fb0*/  ISETP.NE.AND P0, PT, R36, 0x65, PT ;  /* 0x000000652400780c */ /* 0x000fe20003f05270 */
[----:B------:R-:W-:Y:S01]  /*0fc0*/  IMAD.MOV.U32 R47, RZ, RZ, R37 ;  /* 0x000000ffff2f7224 */ /* 0x000fe200078e0025 */
[----:B------:R-:W-:Y:S11]  /*0fd0*/  BRA.DIV UR5, `(.L_x_13) ;  /* 0x0000002e05f47947 */ /* 0x000ff6000b800000 */
[----:B------:R-:W0:Y:S01]  /*0fe0*/  S2R R45, SR_GEMASK ;  /* 0x00000000002d7919 */ /* 0x000e220000003c00 */
[----:B------:R-:W-:Y:S01]  /*0ff0*/  VOTE.ANY R32, PT, !P0 ;  /* 0x0000000000207806 */ /* 0x000fe200040e0100 */
[C---:B------:R-:W-:Y:S02]  /*1000*/  VIADD R44, R30.reuse, 0x2 ;  /* 0x000000021e2c7836 */ /* 0x040fe40000000000 */
[C---:B------:R-:W-:Y:S02]  /*1010*/  VIADD R43, R30.reuse, 0x4 ;  /* 0x000000041e2b7836 */ /* 0x040fe40000000000 */
[C---:B------:R-:W-:Y:S02]  /*1020*/  VIADD R42, R30.reuse, 0x8 ;  /* 0x000000081e2a7836 */ /* 0x040fe40000000000 */
[----:B------:R-:W-:Y:S01]  /*1030*/  VIADD R46, R30, 0x10 ;  /* 0x000000101e2e7836 */ /* 0x000fe20000000000 */
[----:B0-----:R-:W-:-:S05]  /*1040*/  LOP3.LUT R32, R32, 0x80000000, R45, 0xec, !PT ;  /* 0x8000000020207812 */ /* 0x001fca00078eec2d */
[----:B------:R-:W-:-:S05]  /*1050*/  VIADD R33, R32, 0xffffffff ;  /* 0xffffffff20217836 */ /* 0x000fca0000000000 */
[----:B------:R-:W-:-:S04]  /*1060*/  LOP3.LUT R33, R32, R33, RZ, 0xc, !PT ;  /* 0x0000002120217212 */ /* 0x000fc800078e0cff */
[----:B------:R0:W1:Y:S02]  /*1070*/  POPC R39, R33 ;  /* 0x0000002100277309 */ /* 0x0000640000000000 */
[----:B0-----:R-:W0:Y:S01]  /*1080*/  LDC.64 R32, c[0x0][0x390] ;  /* 0x0000e400ff207b82 */ /* 0x001e220000000a00 */
[----:B-1----:R-:W1:Y:S01]  /*1090*/  SHFL.DOWN PT, R40, R47, 0x1, R39 ;  /* 0x082000002f287989 */ /* 0x002e6200000e0027 */
[-C--:B------:R-:W-:Y:S02]  /*10a0*/  ISETP.GE.AND P0, PT, R30, R39.reuse, PT ;  /* 0x000000271e00720c */ /* 0x080fe40003f06270 */
[----:B------:R-:W-:Y:S02]  /*10b0*/  ISETP.GT.AND P1, PT, R46, R39, PT ;  /* 0x000000272e00720c */ /* 0x000fe40003f24270 */
[----:B0-----:R-:W-:-:S09]  /*10c0*/  IADD3 R48, P2, PT, R32, 0x100, RZ ;  /* 0x0000010020307810 */ /* 0x001fd20007f5e0ff */
[----:B-1----:R-:W-:Y:S01]  /*10d0*/  @!P0 VIMNMX R47, PT, PT, R40, R47, !PT ;  /* 0x0000002f282f8248 */ /* 0x002fe20007fe0100 */
[----:B------:R-:W-:Y:S01]  /*10e0*/  IMAD.X R49, RZ, RZ, R33, P2 ;  /* 0x000000ffff317224 */ /* 0x000fe200010e0621 */
[----:B------:R-:W-:-:S03]  /*10f0*/  ISETP.GT.AND P0, PT, R44, R39, PT ;  /* 0x000000272c00720c */ /* 0x000fc60003f04270 */
[----:B------:R-:W0:Y:S10]  /*1100*/  SHFL.DOWN PT, R40, R47, 0x2, R39 ;  /* 0x084000002f287989 */ /* 0x000e3400000e0027 */
[----:B0-----:R-:W-:-:S02]  /*1110*/  @!P0 VIMNMX R47, PT, PT, R47, R40, !PT ;  /* 0x000000282f2f8248 */ /* 0x001fc40007fe0100 */
[----:B------:R-:W-:-:S03]  /*1120*/  ISETP.GT.AND P0, PT, R43, R39, PT ;  /* 0x000000272b00720c */ /* 0x000fc60003f04270 */
[----:B------:R-:W0:Y:S10]  /*1130*/  SHFL.DOWN PT, R40, R47, 0x4, R39 ;  /* 0x088000002f287989 */ /* 0x000e3400000e0027 */
[----:B0-----:R-:W-:-:S02]  /*1140*/  @!P0 VIMNMX R47, PT, PT, R47, R40, !PT ;  /* 0x000000282f2f8248 */ /* 0x001fc40007fe0100 */
[----:B------:R-:W-:-:S03]  /*1150*/  ISETP.GT.AND P0, PT, R42, R39, PT ;  /* 0x000000272a00720c */ /* 0x000fc60003f04270 */
[----:B------:R-:W0:Y:S10]  /*1160*/  SHFL.DOWN PT, R40, R47, 0x8, R39 ;  /* 0x090000002f287989 */ /* 0x000e3400000e0027 */
[----:B0-----:R-:W-:-:S02]  /*1170*/  @!P0 VIMNMX R47, PT, PT, R47, R40, !PT ;  /* 0x000000282f2f8248 */ /* 0x001fc40007fe0100 */
[----:B------:R-:W-:-:S03]  /*1180*/  ISETP.NE.AND P0, PT, R36, 0x65, PT ;  /* 0x000000652400780c */ /* 0x000fc60003f05270 */
[----:B------:R-:W0:Y:S10]  /*1190*/  SHFL.DOWN PT, R40, R47, 0x10, R39 ;  /* 0x0a0000002f287989 */ /* 0x000e3400000e0027 */
[----:B------:R-:W-:-:S02]  /*11a0*/  VOTE.ALL P0, P0 ;  /* 0x0000000000ff7806 */ /* 0x000fc40000000000 */
[----:B0-----:R-:W-:-:S11]  /*11b0*/  @!P1 VIMNMX R47, PT, PT, R47, R40, !PT ;  /* 0x000000282f2f9248 */ /* 0x001fd60007fe0100 */
.L_x_58:
[----:B------:R-:W-:Y:S05]  /*11c0*/  @!P0 BRA `(.L_x_14) ;  /* 0x0000000000c48947 */ /* 0x000fea0003800000 */
.L_x_22:
[----:B------:R-:W-:-:S05]  /*11d0*/  IMAD.WIDE R52, R41, 0x8, R48 ;  /* 0x0000000829347825 */ /* 0x000fca00078e0230 */
[----:B------:R-:W2:Y:S01]  /*11e0*/  LD.E.64.STRONG.GPU R36, desc[UR12][R52.64+-0x100] ;  /* 0xffff000c34247980 */ /* 0x000ea2000c10fb00 */
[----:B------:R-:W-:Y:S05]  /*11f0*/  YIELD ;  /* 0x0000000000007946 */ /* 0x000fea0003800000 */
[----:B------:R-:W-:Y:S01]  /*1200*/  UMOV UR5, 0xffffffff ;  /* 0xffffffff00057882 */ /* 0x000fe20000000000 */
[----:B--2---:R-:W-:Y:S02]  /*1210*/  ISETP.NE.AND P0, PT, R36, 0x63, PT ;  /* 0x000000632400780c */ /* 0x004fe40003f05270 */
[----:B------:R-:W-:Y:S11]  /*1220*/  BRA.DIV UR5, `(.L_x_15) ;  /* 0x0000003205507947 */ /* 0x000ff6000b800000 */
[----:B------:R-:W-:-:S13]  /*1230*/  VOTE.ANY P0, !P0 ;  /* 0x0000000000ff7806 */ /* 0x000fda0004000100 */
.L_x_61:
[----:B------:R-:W-:Y:S05]  /*1240*/  @!P0 BRA `(.L_x_16) ;  /* 0x0000000000348947 */ /* 0x000fea0003800000 */
[----:B------:R-:W-:-:S13]  /*1250*/  ISETP.GT.U32.AND P1, PT, R31, 0x1f3, PT ;  /* 0x000001f31f00780c */ /* 0x000fda0003f24070 */
.L_x_20:
[----:B------:R-:W-:Y:S05]  /*1260*/  YIELD ;  /* 0x0000000000007946 */ /* 0x000fea0003800000 */
[----:B------:R-:W-:Y:S05]  /*1270*/  @P1 BRA `(.L_x_17) ;  /* 0x0000000000081947 */ /* 0x000fea0003800000 */
[----:B------:R0:W-:Y:S06]  /*1280*/  MEMBAR.SC.CTA ;  /* 0x0000000000007992 */ /* 0x0001ec0000000000 */
[----:B0-----:R-:W-:Y:S05]  /*1290*/  BRA `(.L_x_18) ;  /* 0x0000000000087947 */ /* 0x001fea0003800000 */
.L_x_17:
[----:B------:R-:W-:Y:S05]  /*12a0*/  NANOSLEEP 0x288 ;  /* 0x000002880000795d */ /* 0x000fea0003800000 */
[----:B------:R-:W-:Y:S01]  /*12b0*/  NOP ;  /* 0x0000000000007918 */ /* 0x000fe20000000000 */
.L_x_18:
[----:B------:R-:W2:Y:S01]  /*12c0*/  LD.E.64.STRONG.GPU R36, desc[UR12][R52.64+-0x100] ;  /* 0xffff000c34247980 */ /* 0x000ea2000c10fb00 */
[----:B------:R-:W-:Y:S01]  /*12d0*/  UMOV UR5, 0xffffffff ;  /* 0xffffffff00057882 */ /* 0x000fe20000000000 */
[----:B--2---:R-:W-:Y:S02]  /*12e0*/  ISETP.NE.AND P0, PT, R36, 0x63, PT ;  /* 0x000000632400780c */ /* 0x004fe40003f05270 */
[----:B------:R-:W-:Y:S11]  /*12f0*/  BRA.DIV UR5, `(.L_x_19) ;  /* 0x00000032053c7947 */ /* 0x000ff6000b800000 */
[----:B------:R-:W-:-:S13]  /*1300*/  VOTE.ANY P0, !P0 ;  /* 0x0000000000ff7806 */ /* 0x000fda0004000100 */
.L_x_64:
[----:B------:R-:W-:Y:S05]  /*1310*/  @P0 BRA `(.L_x_20) ;  /* 0xfffffffc00d00947 */ /* 0x000fea000383ffff */
.L_x_16:
[----:B------:R-:W-:Y:S01]  /*1320*/  UMOV UR5, 0xffffffff ;  /* 0xffffffff00057882 */ /* 0x000fe20000000000 */
[----:B------:R-:W-:Y:S02]  /*1330*/  ISETP.NE.AND P0, PT, R36, 0x65, PT ;  /* 0x000000652400780c */ /* 0x000fe40003f05270 */
[----:B------:R-:W-:Y:S11]  /*1340*/  BRA.DIV UR5, `(.L_x_21) ;  /* 0x0000003205487947 */ /* 0x000ff6000b800000 */
[----:B------:R-:W-:Y:S01]  /*1350*/  VOTE.ANY R32, PT, !P0 ;  /* 0x0000000000207806 */ /* 0x000fe200040e0100 */
[----:B------:R-:W-:-:S03]  /*1360*/  VIADD R41, R41, 0xffffffe0 ;  /* 0xffffffe029297836 */ /* 0x000fc60000000000 */
[----:B------:R-:W-:-:S05]  /*1370*/  LOP3.LUT R32, R32, 0x80000000, R45, 0xec, !PT ;  /* 0x8000000020207812 */ /* 0x000fca00078eec2d */
[----:B------:R-:W-:-:S05]  /*1380*/  VIADD R33, R32, 0xffffffff ;  /* 0xffffffff20217836 */ /* 0x000fca0000000000 */
[----:B------:R-:W-:-:S04]  /*1390*/  LOP3.LUT R33, R32, R33, RZ, 0xc, !PT ;  /* 0x0000002120217212 */ /* 0x000fc800078e0cff */
[----:B------:R-:W0:Y:S02]  /*13a0*/  POPC R39, R33 ;  /* 0x0000002100277309 */ /* 0x000e240000000000 */
[----:B0-----:R-:W0:Y:S01]  /*13b0*/  SHFL.DOWN PT, R40, R37, 0x1, R39 ;  /* 0x0820000025287989 */ /* 0x001e2200000e0027 */
[-C--:B------:R-:W-:Y:S02]  /*13c0*/  ISETP.GE.AND P0, PT, R30, R39.reuse, PT ;  /* 0x000000271e00720c */ /* 0x080fe40003f06270 */
[----:B------:R-:W-:-:S11]  /*13d0*/  ISETP.GT.AND P1, PT, R46, R39, PT ;  /* 0x000000272e00720c */ /* 0x000fd60003f24270 */
[----:B0-----:R-:W-:Y:S02]  /*13e0*/  @!P0 VIMNMX R37, PT, PT, R40, R37, !PT ;  /* 0x0000002528258248 */ /* 0x001fe40007fe0100 */
        /* <DEDUP_REMOVED lines=12> */
[----:B0-----:R-:W-:-:S04]  /*14b0*/  @!P1 VIMNMX R37, PT, PT, R37, R40, !PT ;  /* 0x0000002825259248 */ /* 0x001fc80007fe0100 */
[----:B------:R-:W-:-:S07]  /*14c0*/  VIMNMX R47, PT, PT, R37, R47, !PT ;  /* 0x0000002f252f7248 */ /* 0x000fce0007fe0100 */
.L_x_73:
[----:B------:R-:W-:Y:S05]  /*14d0*/  @P0 BRA `(.L_x_22) ;  /* 0xfffffffc003c0947 */ /* 0x000fea000383ffff */
.L_x_14:
[----:B------:R-:W-:Y:S02]  /*14e0*/  ISETP.NE.AND P1, PT, R28, RZ, PT ;  /* 0x000000ff1c00720c */ /* 0x000fe40003f25270 */
[----:B------:R-:W-:-:S11]  /*14f0*/  ISETP.NE.AND P0, PT, R30, RZ, PT ;  /* 0x000000ff1e00720c */ /* 0x000fd60003f05270 */
[----:B------:R-:W0:Y:S01]  /*1500*/  @!P1 S2R R31, SR_CgaCtaId ;  /* 0x00000000001f9919 */ /* 0x000e220000008800 */
[----:B------:R-:W-:Y:S01]  /*1510*/  @!P1 MOV R30, 0x400 ;  /* 0x00000400001e9802 */ /* 0x000fe20000000f00 */
[----:B------:R-:W-:Y:S01]  /*1520*/  @!P1 IMAD.MOV.U32 R34, RZ, RZ, 0x65 ;  /* 0x00000065ff229424 */ /* 0x000fe200078e00ff */
[----:B------:R-:W-:Y:S01]  /*1530*/  @!P0 MOV R32, 0x400 ;  /* 0x0000040000208802 */ /* 0x000fe20000000f00 */
[----:B------:R-:W1:Y:S01]  /*1540*/  @!P0 S2R R33, SR_CgaCtaId ;  /* 0x0000000000218919 */ /* 0x000e620000008800 */
[----:B------:R-:W-:-:S05]  /*1550*/  @!P1 VIMNMX R35, PT, PT, R35, R47, !PT ;  /* 0x0000002f23239248 */ /* 0x000fca0007fe0100 */
[----:B------:R2:W-:Y:S01]  /*1560*/  @!P1 ST.E.64.STRONG.GPU desc[UR12][R50.64+0x100], R34 ;  /* 0x0001002232009985 */ /* 0x0005e2000c10fb0c */
[----:B0-----:R-:W-:Y:S02]  /*1570*/  @!P1 LEA R30, R31, R30, 0x18 ;  /* 0x0000001e1f1e9211 */ /* 0x001fe400078ec0ff */
[----:B-1----:R-:W-:-:S03]  /*1580*/  @!P0 LEA R36, R33, R32, 0x18 ;  /* 0x0000002021248211 */ /* 0x002fc600078ec0ff */
[----:B------:R2:W-:Y:S01]  /*1590*/  @!P1 STS [R30+0x8], R35 ;  /* 0x000008231e009388 */ /* 0x0005e20000000800 */
[----:B------:R-:W-:Y:S02]  /*15a0*/  IMAD.MOV.U32 R32, RZ, RZ, R38 ;  /* 0x000000ffff207224 */ /* 0x000fe400078e0026 */
[----:B------:R-:W-:Y:S01]  /*15b0*/  @!P0 IMAD.MOV.U32 R32, RZ, RZ, R47 ;  /* 0x000000ffff208224 */ /* 0x000fe200078e002f */
[----:B------:R2:W-:Y:S04]  /*15c0*/  @!P1 STS [R30+0x4], R47 ;  /* 0x0000042f1e009388 */ /* 0x0005e80000000800 */
[----:B------:R2:W-:Y:S02]  /*15d0*/  @!P0 STS [R36+0x24], R47 ;  /* 0x0000242f24008388 */ /* 0x0005e40000000800 */
.L_x_4:
[----:B------:R-:W-:Y:S05]  /*15e0*/  WARPSYNC.ALL ;  /* 0x0000000000007948 */ /* 0x000fea0003800000 */
[----:B------:R-:W0:Y:S08]  /*15f0*/  S2UR UR6, SR_CgaCtaId ;  /* 0x00000000000679c3 */ /* 0x000e300000008800 */
[----:B------:R-:W-:Y:S01]  /*1600*/  BAR.SYNC.DEFER_BLOCKING 0x0 ;  /* 0x0000000000007b1d */ /* 0x000fe20000010000 */
[----:B------:R-:W-:-:S05]  /*1610*/  ISETP.NE.AND P0, PT, R28, RZ, PT ;  /* 0x000000ff1c00720c */ /* 0x000fca0003f05270 */
[----:B------:R-:W-:Y:S02]  /*1620*/  UMOV UR5, 0x400 ;  /* 0x0000040000057882 */ /* 0x000fe40000000000 */
[----:B0-----:R-:W-:-:S09]  /*1630*/  ULEA UR5, UR6, UR5, 0x18 ;  /* 0x0000000506057291 */ /* 0x001fd2000f8ec0ff */
[----:B--2---:R-:W0:Y:S02]  /*1640*/  LDS R30, [UR5+0x24] ;  /* 0x00002405ff1e7984 */ /* 0x004e240008000800 */
[----:B0-----:R-:W-:-:S04]  /*1650*/  @P0 VIMNMX R32, PT, PT, R30, R32, !PT ;  /* 0x000000201e200248 */ /* 0x001fc80007fe0100 */
        /* <DEDUP_REMOVED lines=23> */
[----:B------:R-:W-:-:S07]  /*17d0*/  VIMNMX R27, PT, PT, R27, R26, !PT ;  /* 0x0000001a1b1b7248 */ /* 0x000fce0007fe0100 */
.L_x_3:
[----:B------:R-:W-:Y:S05]  /*17e0*/  BSYNC.RECONVERGENT B0 ;  /* 0x0000000000007941 */ /* 0x000fea0003800200 */
.L_x_1:
[----:B------:R-:W-:Y:S06]  /*17f0*/  BAR.SYNC.DEFER_BLOCKING 0x0 ;  /* 0x0000000000007b1d */ /* 0x000fec0000010000 */
[----:B------:R-:W1:Y:S01]  /*1800*/  LDCU.64 UR6, c[0x0][0x388] ;  /* 0x00007100ff0677ac */ /* 0x000e620008000a00 */
[----:B------:R-:W-:Y:S01]  /*1810*/  STS.128 [R0], R36 ;  /* 0x0000002400007388 */ /* 0x000fe20000000c00 */
[----:B-1----:R-:W-:-:S03]  /*1820*/  IADD3 R4, P0, PT, R3, UR6, RZ ;  /* 0x0000000603047c10 */ /* 0x002fc6000ff1e0ff */
[----:B------:R-:W-:Y:S01]  /*1830*/  STS.128 [R0+0x10], R8 ;  /* 0x0000100800007388 */ /* 0x000fe20000000c00 */
[----:B------:R-:W-:-:S03]  /*1840*/  IADD3.X R5, PT, PT, R2, UR7, RZ, P0, !PT ;  /* 0x0000000702057c10 */ /* 0x000fc600087fe4ff */
[----:B------:R-:W-:Y:S04]  /*1850*/  STS.128 [R0+0x20], R12 ;  /* 0x0000200c00007388 */ /* 0x000fe80000000c00 */
[----:B------:R-:W-:Y:S04]  /*1860*/  STS.128 [R0+0x30], R16 ;  /* 0x0000301000007388 */ /* 0x000fe80000000c00 */
[----:B------:R-:W-:Y:S04]  /*1870*/  STS.128 [R0+0x40], R20 ;  /* 0x0000401400007388 */ /* 0x000fe80000000c00 */
[----:B------:R-:W-:Y:S01]  /*1880*/  STS.128 [R0+0x50], R24 ;  /* 0x0000501800007388 */ /* 0x000fe20000000c00 */
[----:B------:R-:W-:-:S03]  /*1890*/  NOP ;  /* 0x0000000000007918 */ /* 0x000fc60000000000 */
[----:B0-----:R-:W0:Y:S04]  /*18a0*/  LDS R7, [R29] ;  /* 0x000000001d077984 */ /* 0x001e280000000800 */
[----:B------:R-:W1:Y:S04]  /*18b0*/  LDS R31, [R29+0x80] ;  /* 0x000080001d1f7984 */ /* 0x000e680000000800 */
[----:B------:R-:W2:Y:S04]  /*18c0*/  LDS R33, [R29+0x100] ;  /* 0x000100001d217984 */ /* 0x000ea80000000800 */
[----:B------:R-:W3:Y:S04]  /*18d0*/  LDS R35, [R29+0x180] ;  /* 0x000180001d237984 */ /* 0x000ee80000000800 */
[----:B------:R-:W4:Y:S04]  /*18e0*/  LDS R9, [R29+0x200] ;  /* 0x000200001d097984 */ /* 0x000f280000000800 */
[----:B------:R-:W5:Y:S04]  /*18f0*/  LDS R11, [R29+0x280] ;  /* 0x000280001d0b7984 */ /* 0x000f680000000800 */
        /* <DEDUP_REMOVED lines=18> */
[----:B0-----:R-:W-:Y:S04]  /*1a20*/  STG.E desc[UR12][R4.64], R7 ;  /* 0x0000000704007986 */ /* 0x001fe8000c10190c */
[----:B-1----:R-:W-:Y:S04]  /*1a30*/  STG.E desc[UR12][R4.64+0x80], R31 ;  /* 0x0000801f04007986 */ /* 0x002fe8000c10190c */
[----:B--2---:R-:W-:Y:S04]  /*1a40*/  STG.E desc[UR12][R4.64+0x100], R33 ;  /* 0x0001002104007986 */ /* 0x004fe8000c10190c */
[----:B---3--:R-:W-:Y:S04]  /*1a50*/  STG.E desc[UR12][R4.64+0x180], R35 ;  /* 0x0001802304007986 */ /* 0x008fe8000c10190c */
[----:B----4-:R-:W-:Y:S04]  /*1a60*/  STG.E desc[UR12][R4.64+0x200], R9 ;  /* 0x0002000904007986 */ /* 0x010fe8000c10190c */
[----:B-----5:R-:W-:Y:S04]  /*1a70*/  STG.E desc[UR12][R4.64+0x280], R11 ;  /* 0x0002800b04007986 */ /* 0x020fe8000c10190c */
[----:B------:R-:W-:Y:S04]  /*1a80*/  STG.E desc[UR12][R4.64+0x300], R13 ;  /* 0x0003000d04007986 */ /* 0x000fe8000c10190c */
        /* <DEDUP_REMOVED lines=16> */
[----:B------:R-:W-:Y:S01]  /*1b90*/  STG.E desc[UR12][R4.64+0xb80], R0 ;  /* 0x000b800004007986 */ /* 0x000fe2000c10190c */
[----:B------:R-:W-:Y:S05]  /*1ba0*/  EXIT ;  /* 0x000000000000794d */ /* 0x000fea0003800000 */
.L_x_0:
[----:B------:R-:W-:-:S04]  /*1bb0*/  ISETP.NE.U32.AND P0, PT, RZ, UR6, PT ;  /* 0x00000006ff007c0c */ /* 0x000fc8000bf05070 */
[----:B------:R-:W-:-:S13]  /*1bc0*/  ISETP.NE.AND.EX P0, PT, RZ, UR4, PT, P0 ;  /* 0x00000004ff007c0c */ /* 0x000fda000bf05300 */
[----:B------:R-:W-:Y:S05]  /*1bd0*/  @!P0 EXIT ;  /* 0x000000000000894d */ /* 0x000fea0003800000 */
[----:B------:R-:W0:Y:S02]  /*1be0*/  LDCU.64 UR4, c[0x0][0x380] ;  /* 0x00007000ff0477ac */ /* 0x000e240008000a00 */
[----:B0-----:R-:W-:-:S06]  /*1bf0*/  UIMAD.WIDE UR4, UR8, 0x3000, UR4 ;  /* 0x00003000080478a5 */ /* 0x001fcc000f8e0204 */
[----:B------:R-:W-:Y:S02]  /*1c00*/  IMAD.U32 R2, RZ, RZ, UR4 ;  /* 0x00000004ff027e24 */ /* 0x000fe4000f8e00ff */
[----:B------:R-:W-:-:S05]  /*1c10*/  IMAD.U32 R3, RZ, RZ, UR5 ;  /* 0x00000005ff037e24 */ /* 0x000fca000f8e00ff */
[----:B------:R0:W2:Y:S01]  /*1c20*/  LDG.E R11, desc[UR12][R2.64] ;  /* 0x0000000c020b7981 */ /* 0x0000a2000c1e1900 */
[----:B------:R-:W1:Y:S02]  /*1c30*/  S2R R6, SR_TID.X ;  /* 0x0000000000067919 */ /* 0x000e640000002100 */
[C---:B-1----:R-:W-:Y:S02]  /*1c40*/  LOP3.LUT R5, R6.reuse, 0x1f, RZ, 0xc0, !PT ;  /* 0x0000001f06057812 */ /* 0x042fe400078ec0ff */
[----:B------:R-:W-:-:S05]  /*1c50*/  LOP3.LUT R0, R6, 0x3e0, RZ, 0xc0, !PT ;  /* 0x000003e006007812 */ /* 0x000fca00078ec0ff */
[----:B------:R-:W-:-:S04]  /*1c60*/  IMAD R5, R0, 0x18, R5 ;  /* 0x0000001800057824 */ /* 0x000fc800078e0205 */
[C---:B------:R-:W-:Y:S01]  /*1c70*/  VIADD R0, R5.reuse, 0x20 ;  /* 0x0000002005007836 */ /* 0x040fe20000000000 */
[C---:B------:R-:W-:Y:S01]  /*1c80*/  ISETP.GE.U32.AND P2, PT, R5.reuse, UR6, PT ;  /* 0x0000000605007c0c */ /* 0x040fe2000bf46070 */
[C---:B------:R-:W-:Y:S01]  /*1c90*/  VIADD R4, R5.reuse, 0x40 ;  /* 0x0000004005047836 */ /* 0x040fe20000000000 */
[C---:B------:R-:W-:Y:S01]  /*1ca0*/  LEA R8, P3, R5.reuse, UR4, 0x2 ;  /* 0x0000000405087c11 */ /* 0x040fe2000f8610ff */
[C---:B------:R-:W-:Y:S01]  /*1cb0*/  VIADD R7, R5.reuse, 0x60 ;  /* 0x0000006005077836 */ /* 0x040fe20000000000 */
[----:B------:R-:W-:Y:S01]  /*1cc0*/  ISETP.GE.U32.AND P6, PT, R0, UR6, PT ;  /* 0x0000000600007c0c */ /* 0x000fe2000bfc6070 */
[----:B------:R-:W-:Y:S01]  /*1cd0*/  VIADD R0, R5, 0x80 ;  /* 0x0000008005007836 */ /* 0x000fe20000000000 */
[----:B------:R-:W-:Y:S01]  /*1ce0*/  ISETP.GE.U32.AND P5, PT, R4, UR6, PT ;  /* 0x0000000604007c0c */ /* 0x000fe2000bfa6070 */
[----:B------:R-:W-:Y:S01]  /*1cf0*/  IMAD.X R9, RZ, RZ, UR5, P3 ;  /* 0x00000005ff097e24 */ /* 0x000fe200098e06ff */
[----:B------:R-:W-:Y:S01]  /*1d00*/  ISETP.GE.U32.AND P1, PT, R7, UR6, PT ;  /* 0x0000000607007c0c */ /* 0x000fe2000bf26070 */
[C---:B0-----:R-:W-:Y:S01]  /*1d10*/  VIADD R2, R5.reuse, 0xa0 ;  /* 0x000000a005027836 */ /* 0x041fe20000000000 */
[----:B------:R-:W-:Y:S01]  /*1d20*/  ISETP.GE.U32.AND P0, PT, R0, UR6, PT ;  /* 0x0000000600007c0c */ /* 0x000fe2000bf06070 */
[----:B------:R-:W-:-:S03]  /*1d30*/  VIADD R0, R5, 0xc0 ;  /* 0x000000c005007836 */ /* 0x000fc60000000000 */
[----:B------:R-:W-:Y:S01]  /*1d40*/  ISETP.GE.U32.AND P4, PT, R2, UR6, PT ;  /* 0x0000000602007c0c */ /* 0x000fe2000bf86070 */
[C---:B------:R-:W-:Y:S01]  /*1d50*/  VIADD R2, R5.reuse, 0x100 ;  /* 0x0000010005027836 */ /* 0x040fe20000000000 */
[----:B------:R-:W-:Y:S01]  /*1d60*/  ISETP.GE.U32.AND P3, PT, R0, UR6, PT ;  /* 0x0000000600007c0c */ /* 0x000fe2000bf66070 */
[C---:B------:R-:W-:Y:S02]  /*1d70*/  VIADD R0, R5.reuse, 0xe0 ;  /* 0x000000e005007836 */ /* 0x040fe40000000000 */
[C---:B------:R-:W-:Y:S02]  /*1d80*/  VIADD R37, R5.reuse, 0x240 ;  /* 0x0000024005257836 */ /* 0x040fe40000000000 */
[C---:B------:R-:W-:Y:S02]  /*1d90*/  VIADD R36, R5.reuse, 0x260 ;  /* 0x0000026005247836 */ /* 0x040fe40000000000 */
[C---:B------:R-:W-:Y:S02]  /*1da0*/  VIADD R7, R5.reuse, 0x280 ;  /* 0x0000028005077836 */ /* 0x040fe40000000000 */
[----:B------:R-:W-:-:S02]  /*1db0*/  VIADD R4, R5, 0x2a0 ;  /* 0x000002a005047836 */ /* 0x000fc40000000000 */
[C---:B------:R-:W-:Y:S02]  /*1dc0*/  VIADD R3, R5.reuse, 0x2c0 ;  /* 0x000002c005037836 */ /* 0x040fe40000000000 */
[----:B--2---:R-:W-:Y:S02]  /*1dd0*/  IMAD.MOV.U32 R33, RZ, RZ, R11 ;  /* 0x000000ffff217224 */ /* 0x004fe400078e000b */
[----:B------:R-:W2:Y:S01]  /*1de0*/  @!P2 LDG.E R11, desc[UR12][R8.64] ;  /* 0x0000000c080ba981 */ /* 0x000ea2000c1e1900 */
[----:B------:R-:W-:Y:S01]  /*1df0*/  ISETP.GE.U32.AND P2, PT, R0, UR6, PT ;  /* 0x0000000600007c0c */ /* 0x000fe2000bf46070 */
[--C-:B------:R-:W-:Y:S02]  /*1e00*/  IMAD.MOV.U32 R15, RZ, RZ, R33.reuse ;  /* 0x000000ffff0f7224 */ /* 0x100fe400078e0021 */
[----:B------:R-:W-:Y:S02]  /*1e10*/  VIADD R0, R5, 0x120 ;  /* 0x0000012005007836 */ /* 0x000fe40000000000 */
[----:B------:R-:W-:-:S02]  /*1e20*/  IMAD.MOV.U32 R13, RZ, RZ, R33 ;  /* 0x000000ffff0d7224 */ /* 0x000fc400078e0021 */
[--C-:B------:R-:W-:Y:S01]  /*1e30*/  IMAD.MOV.U32 R19, RZ, RZ, R33.reuse ;  /* 0x000000ffff137224 */ /* 0x100fe200078e0021 */
[----:B------:R-:W3:Y:S01]  /*1e40*/  @!P5 LDG.E R15, desc[UR12][R8.64+0x100] ;  /* 0x0001000c080fd981 */ /* 0x000ee2000c1e1900 */
[----:B------:R-:W-:Y:S01]  /*1e50*/  ISETP.GE.U32.AND P5, PT, R0, UR6, PT ;  /* 0x0000000600007c0c */ /* 0x000fe2000bfa6070 */
[C---:B------:R-:W-:Y:S02]  /*1e60*/  VIADD R0, R5.reuse, 0x160 ;  /* 0x0000016005007836 */ /* 0x040fe40000000000 */
[----:B------:R-:W4:Y:S01]  /*1e70*/  @!P6 LDG.E R13, desc[UR12][R8.64+0x80] ;  /* 0x0000800c080de981 */ /* 0x000f22000c1e1900 */
[--C-:B------:R-:W-:Y:S01]  /*1e80*/  IMAD.MOV.U32 R17, RZ, RZ, R33.reuse ;  /* 0x000000ffff117224 */ /* 0x100fe200078e0021 */
[----:B------:R-:W-:Y:S01]  /*1e90*/  ISETP.GE.U32.AND P6, PT, R2, UR6, PT ;  /* 0x0000000602007c0c */ /* 0x000fe2000bfc6070 */
[----:B------:R-:W-:Y:S01]  /*1ea0*/  IMAD.MOV.U32 R21, RZ, RZ, R33 ;  /* 0x000000ffff157224 */ /* 0x000fe200078e0021 */
[----:B------:R-:W5:Y:S01]  /*1eb0*/  @!P0 LDG.E R19, desc[UR12][R8.64+0x200] ;  /* 0x0002000c08138981 */ /* 0x000f62000c1e1900 */
[----:B------:R-:W-:Y:S01]  /*1ec0*/  ISETP.GE.U32.AND P0, PT, R0, UR6, PT ;  /* 0x0000000600007c0c */ /* 0x000fe2000bf06070 */
[----:B------:R-:W-:-:S02]  /*1ed0*/  VIADD R2, R5, 0x140 ;  /* 0x0000014005027836 */ /* 0x000fc40000000000 */
[C---:B------:R-:W-:Y:S01]  /*1ee0*/  VIADD R0, R5.reuse, 0x180 ;  /* 0x0000018005007836 */ /* 0x040fe20000000000 */
[----:B------:R-:W5:Y:S01]  /*1ef0*/  @!P1 LDG.E R17, desc[UR12][R8.64+0x180] ;  /* 0x0001800c08119981 */ /* 0x000f62000c1e1900 */
[--C-:B------:R-:W-:Y:S01]  /*1f00*/  IMAD.MOV.U32 R23, RZ, RZ, R33.reuse ;  /* 0x000000ffff177224 */ /* 0x100fe200078e0021 */
[----:B------:R-:W-:Y:S01]  /*1f10*/  ISETP.GE.U32.AND P1, PT, R2, UR6, PT ;  /* 0x0000000602007c0c */ /* 0x000fe2000bf26070 */
[--C-:B------:R-:W-:Y:S01]  /*1f20*/  IMAD.MOV.U32 R25, RZ, RZ, R33.reuse ;  /* 0x000000ffff197224 */ /* 0x100fe200078e0021 */
[----:B------:R-:W5:Y:S01]  /*1f30*/  @!P4 LDG.E R21, desc[UR12][R8.64+0x280] ;  /* 0x0002800c0815c981 */ /* 0x000f62000c1e1900 */
[----:B------:R-:W-:Y:S01]  /*1f40*/  ISETP.GE.U32.AND P4, PT, R0, UR6, PT ;  /* 0x0000000600007c0c */ /* 0x000fe2000bf86070 */
[C---:B------:R-:W-:Y:S02]  /*1f50*/  VIADD R2, R5.reuse, 0x1a0 ;  /* 0x000001a005027836 */ /* 0x040fe40000000000 */
[C---:B------:R-:W-:Y:S01]  /*1f60*/  VIADD R0, R5.reuse, 0x1c0 ;  /* 0x000001c005007836 */ /* 0x040fe20000000000 */
[----:B------:R-:W5:Y:S01]  /*1f70*/  @!P3 LDG.E R23, desc[UR12][R8.64+0x300] ;  /* 0x0003000c0817b981 */ /* 0x000f62000c1e1900 */
        /* <DEDUP_REMOVED lines=9> */
[----:B------:R-:W-:Y:S02]  /*2010*/  ISETP.GE.U32.AND P6, PT, R0, UR6, PT ;  /* 0x0000000600007c0c */ /* 0x000fe4000bfc6070 */
[----:B------:R-:W5:Y:S01]  /*2020*/  @!P5 LDG.E R29, desc[UR12][R8.64+0x480] ;  /* 0x0004800c081dd981 */ /* 0x000f62000c1e1900 */
[----:B------:R-:W-:Y:S01]  /*2030*/  ISETP.GE.U32.AND P5, PT, R2, UR6, PT ;  /* 0x0000000602007c0c */ /* 0x000fe2000bfa6070 */
[----:B------:R-:W-:Y:S02]  /*2040*/  VIADD R0, R5, 0x220 ;  /* 0x0000022005007836 */ /* 0x000fe40000000000 */
[----:B------:R-:W5:Y:S01]  /*2050*/  @!P1 LDG.E R31, desc[UR12][R8.64+0x500] ;  /* 0x0005000c081f9981 */ /* 0x000f62000c1e1900 */
[----:B------:R-:W-:-:S02]  /*2060*/  IMAD.MOV.U32 R35, RZ, RZ, R33 ;  /* 0x000000ffff237224 */ /* 0x000fc400078e0021 */
[--C-:B------:R-:W-:Y:S01]  /*2070*/  IMAD.MOV.U32 R39, RZ, RZ, R33.reuse ;  /* 0x000000ffff277224 */ /* 0x100fe200078e0021 */
[----:B------:R-:W-:Y:S01]  /*2080*/  ISETP.GE.U32.AND P1, PT, R0, UR6, PT ;  /* 0x0000000600007c0c */ /* 0x000fe2000bf26070 */
[--C-:B------:R-:W-:Y:S02]  /*2090*/  IMAD.MOV.U32 R43, RZ, RZ, R33.reuse ;  /* 0x000000ffff2b7224 */ /* 0x100fe400078e0021 */
[--C-:B------:R-:W-:Y:S01]  /*20a0*/  IMAD.MOV.U32 R45, RZ, RZ, R33.reuse ;  /* 0x000000ffff2d7224 */ /* 0x100fe200078e0021 */
[----:B------:R-:W5:Y:S01]  /*20b0*/  @!P0 LDG.E R35, desc[UR12][R8.64+0x580] ;  /* 0x0005800c08238981 */ /* 0x000f62000c1e1900 */
[--C-:B------:R-:W-:Y:S02]  /*20c0*/  IMAD.MOV.U32 R47, RZ, RZ, R33.reuse ;  /* 0x000000ffff2f7224 */ /* 0x100fe400078e0021 */
[----:B------:R-:W-:Y:S01]  /*20d0*/  IMAD.MOV.U32 R49, RZ, RZ, R33 ;  /* 0x000000ffff317224 */ /* 0x000fe200078e0021 */
[----:B------:R-:W5:Y:S01]  /*20e0*/  @!P4 LDG.E R39, desc[UR12][R8.64+0x600] ;  /* 0x0006000c0827c981 */ /* 0x000f62000c1e1900 */
[----:B------:R-:W-:Y:S01]  /*20f0*/  VIADD R0, R5, 0x2e0 ;  /* 0x000002e005007836 */ /* 0x000fe20000000000 */
[----:B------:R-:W-:-:S02]  /*2100*/  ISETP.GE.U32.AND P0, PT, R37, UR6, PT ;  /* 0x0000000625007c0c */ /* 0x000fc4000bf06070 */
[----:B------:R-:W5:Y:S01]  /*2110*/  @!P3 LDG.E R43, desc[UR12][R8.64+0x680] ;  /* 0x0006800c082bb981 */ /* 0x000f62000c1e1900 */
[----:B------:R-:W-:Y:S02]  /*2120*/  ISETP.GE.U32.AND P4, PT, R36, UR6, PT ;  /* 0x0000000624007c0c */ /* 0x000fe4000bf86070 */
[----:B------:R-:W-:Y:S01]  /*2130*/  ISETP.GE.U32.AND P3, PT, R7, UR6, PT ;  /* 0x0000000607007c0c */ /* 0x000fe2000bf66070 */
[----:B------:R-:W5:Y:S01]  /*2140*/  @!P2 LDG.E R45, desc[UR12][R8.64+0x700] ;  /* 0x0007000c082da981 */ /* 0x000f62000c1e1900 */
[----:B------:R-:W-:-:S03]  /*2150*/  ISETP.GE.U32.AND P2, PT, R4, UR6, PT ;  /* 0x0000000604007c0c */ /* 0x000fc6000bf46070 */
[----:B------:R-:W5:Y:S01]  /*2160*/  @!P6 LDG.E R47, desc[UR12][R8.64+0x780] ;  /* 0x0007800c082fe981 */ /* 0x000f62000c1e1900 */
[----:B------:R-:W-:-:S03]  /*2170*/  ISETP.GE.U32.AND P6, PT, R3, UR6, PT ;  /* 0x0000000603007c0c */ /* 0x000fc6000bfc6070 */
[----:B------:R-:W5:Y:S01]  /*2180*/  @!P5 LDG.E R49, desc[UR12][R8.64+0x800] ;  /* 0x0008000c0831d981 */ /* 0x000f62000c1e1900 */
[----:B------:R-:W-:Y:S01]  /*2190*/  ISETP.GE.U32.AND P5, PT, R0, UR6, PT ;  /* 0x0000000600007c0c */ /* 0x000fe2000bfa6070 */
[--C-:B------:R-:W-:Y:S02]  /*21a0*/  IMAD.MOV.U32 R51, RZ, RZ, R33.reuse ;  /* 0x000000ffff337224 */ /* 0x100fe400078e0021 */
[--C-:B------:R-:W-:Y:S02]  /*21b0*/  IMAD.MOV.U32 R53, RZ, RZ, R33.reuse ;  /* 0x000000ffff357224 */ /* 0x100fe400078e0021 */
[--C-:B------:R-:W-:Y:S02]  /*21c0*/  IMAD.MOV.U32 R24, RZ, RZ, R33.reuse ;  /* 0x000000ffff187224 */ /* 0x100fe400078e0021 */
[--C-:B------:R-:W-:Y:S01]  /*21d0*/  IMAD.MOV.U32 R28, RZ, RZ, R33.reuse ;  /* 0x000000ffff1c7224 */ /* 0x100fe200078e0021 */
[----:B------:R-:W5:Y:S01]  /*21e0*/  @!P1 LDG.E R51, desc[UR12][R8.64+0x880] ;  /* 0x0008800c08339981 */ /* 0x000f62000c1e1900 */
[----:B------:R-:W-:-:S02]  /*21f0*/  IMAD.MOV.U32 R32, RZ, RZ, R33 ;  /* 0x000000ffff207224 */ /* 0x000fc400078e0021 */
[----:B------:R-:W-:Y:S01]  /*2200*/  IMAD.MOV.U32 R34, RZ, RZ, R33 ;  /* 0x000000ffff227224 */ /* 0x000fe200078e0021 */
[----:B------:R-:W5:Y:S04]  /*2210*/  @!P0 LDG.E R53, desc[UR12][R8.64+0x900] ;  /* 0x0009000c08358981 */ /* 0x000f68000c1e1900 */
[----:B------:R-:W5:Y:S04]  /*2220*/  @!P4 LDG.E R24, desc[UR12][R8.64+0x980] ;  /* 0x0009800c0818c981 */ /* 0x000f68000c1e1900 */
[----:B------:R-:W5:Y:S04]  /*2230*/  @!P3 LDG.E R28, desc[UR12][R8.64+0xa00] ;  /* 0x000a000c081cb981 */ /* 0x000f68000c1e1900 */
[----:B------:R-:W5:Y:S04]  /*2240*/  @!P2 LDG.E R32, desc[UR12][R8.64+0xa80] ;  /* 0x000a800c0820a981 */ /* 0x000f68000c1e1900 */
[----:B------:R-:W5:Y:S04]  /*2250*/  @!P6 LDG.E R34, desc[UR12][R8.64+0xb00] ;  /* 0x000b000c0822e981 */ /* 0x000f68000c1e1900 */
[----:B------:R-:W5:Y:S01]  /*2260*/  @!P5 LDG.E R33, desc[UR12][R8.64+0xb80] ;  /* 0x000b800c0821d981 */ /* 0x000f62000c1e1900 */
[----:B------:R-:W0:Y:S01]  /*2270*/  S2R R41, SR_LANEID ;  /* 0x0000000000297919 */ /* 0x000e220000000000 */
[----:B------:R-:W1:Y:S01]  /*2280*/  S2UR UR5, SR_CgaCtaId ;  /* 0x00000000000579c3 */ /* 0x000e620000008800 */
[----:B------:R-:W-:Y:S01]  /*2290*/  SHF.R.U32.HI R38, RZ, 0x5, R6 ;  /* 0x00000005ff267819 */ /* 0x000fe20000011606 */
[----:B------:R-:W-:-:S02]  /*22a0*/  UMOV UR4, 0x400 ;  /* 0x0000040000047882 */ /* 0x000fc40000000000 */
[----:B-1----:R-:W-:Y:S02]  /*22b0*/  ULEA UR4, UR5, UR4, 0x18 ;  /* 0x0000000405047291 */ /* 0x002fe4000f8ec0ff */
[----:B0-----:R-:W-:-:S05]  /*22c0*/  IMAD R2, R38, 0x300, R41 ;  /* 0x0000030026027824 */ /* 0x001fca00078e0229 */
[----:B------:R-:W-:-:S05]  /*22d0*/  LEA R2, R2, UR4, 0x2 ;  /* 0x0000000402027c11 */ /* 0x000fca000f8e10ff */
[----:B------:R-:W-:Y:S01]  /*22e0*/  IMAD R0, R41, 0x5c, R2 ;  /* 0x0000005c29007824 */ /* 0x000fe200078e0202 */
[----:B------:R-:W-:Y:S01]  /*22f0*/  UISETP.NE.AND UP0, UPT, UR8, URZ, UPT ;  /* 0x000000ff0800728c */ /* 0x000fe2000bf05270 */
[----:B--2---:R0:W-:Y:S04]  /*2300*/  STS [R2], R11 ;  /* 0x0000000b02007388 */ /* 0x0041e80000000800 */
[----:B---3--:R0:W-:Y:S04]  /*2310*/  STS [R2+0x100], R15 ;  /* 0x0001000f02007388 */ /* 0x0081e80000000800 */
[----:B----4-:R0:W-:Y:S04]  /*2320*/  STS [R2+0x80], R13 ;  /* 0x0000800d02007388 */ /* 0x0101e80000000800 */
        /* <DEDUP_REMOVED lines=22> */
[----:B------:R0:W1:Y:S04]  /*2490*/  LDS.128 R8, [R0] ;  /* 0x0000000000087984 */ /* 0x0000680000000c00 */
        /* <DEDUP_REMOVED lines=20> */
[----:B------:R-:W-:Y:S02]  /*25e0*/  ISETP.NE.AND P1, PT, R38, 0x3, PT ;  /* 0x000000032600780c */ /* 0x000fe40003f25270 */
[----:B------:R-:W-:Y:S01]  /*25f0*/  ISETP.NE.AND P2, PT, R41, RZ, PT ;  /* 0x000000ff2900720c */ /* 0x000fe20003f45270 */
        /* <DEDUP_REMOVED lines=24> */
[----:B------:R-:W-:Y:S02]  /*2780*/  @!P1 VIMNMX R35, PT, PT, R34, R33, !PT ;  /* 0x0000002122239248 */ /* 0x000fe40007fe0100 */
[----:B------:R-:W-:Y:S02]  /*2790*/  ISETP.GE.U32.AND P0, PT, R6, 0x20, PT ;  /* 0x000000200600780c */ /* 0x000fe40003f06070 */
[----:B------:R-:W-:-:S04]  /*27a0*/  @P2 VIMNMX R35, PT, PT, R40, R35, !PT ;  /* 0x0000002328232248 */ /* 0x000fc80007fe0100 */
[----:B------:R-:W-:Y:S02]  /*27b0*/  SEL R35, R40, R35, !P0 ;  /* 0x0000002328237207 */ /* 0x000fe40004000000 */
[----:B------:R-:W-:Y:S02]  /*27c0*/  ISETP.NE.AND P0, PT, R6, RZ, PT ;  /* 0x000000ff0600720c */ /* 0x000fe40003f05270 */
[----:B------:R-:W-:-:S04]  /*27d0*/  VIMNMX R35, PT, PT, R8, R35, !PT ;  /* 0x0000002308237248 */ /* 0x000fc80007fe0100 */
[----:B------:R-:W-:-:S04]  /*27e0*/  SEL R8, R8, R35, !P0 ;  /* 0x0000002308087207 */ /* 0x000fc80004000000 */
        /* <DEDUP_REMOVED lines=23> */
[----:B------:R-:W-:Y:S06]  /*2960*/  BRA `(.L_x_24) ;  /* 0x0000000c00787947 */ /* 0x000fec0003800000 */
.L_x_23:
        /* <DEDUP_REMOVED lines=43> */
[C---:B------:R-:W-:Y:S02]  /*2c20*/  @P2 VIMNMX R33, PT, PT, R40.reuse, R33, !PT ;  /* 0x0000002128212248 */ /* 0x040fe40007fe0100 */
[----:B------:R-:W-:Y:S02]  /*2c30*/  VIMNMX R35, PT, PT, R35, R34, !PT ;  /* 0x0000002223237248 */ /* 0x000fe40007fe0100 */
[----:B------:R-:W-:Y:S01]  /*2c40*/  SEL R42, R40, R33, !P1 ;  /* 0x00000021282a7207 */ /* 0x000fe20004800000 */
[----:B------:R-:W-:Y:S06]  /*2c50*/  @P0 BRA `(.L_x_25) ;  /* 0x00000008003c0947 */ /* 0x000fec0003800000 */
[----:B------:R-:W0:Y:S01]  /*2c60*/  LDC.64 R44, c[0x0][0x390] ;  /* 0x0000e400ff2c7b82 */ /* 0x000e220000000a00 */
[----:B------:R-:W-:Y:S01]  /*2c70*/  ISETP.NE.AND P2, PT, R6, RZ, PT ;  /* 0x000000ff0600720c */ /* 0x000fe20003f45270 */
[----:B------:R-:W-:-:S06]  /*2c80*/  IMAD.U32 R47, RZ, RZ, UR8 ;  /* 0x00000008ff2f7e24 */ /* 0x000fcc000f8e00ff */
[----:B------:R-:W1:Y:S06]  /*2c90*/  LDC R32, c[0x0][0x370] ;  /* 0x0000dc00ff207b82 */ /* 0x000e6c0000000800 */
        /* <DEDUP_REMOVED lines=8> */
.L_x_26:
[----:B------:R-:W-:Y:S05]  /*2d20*/  NANOSLEEP 0x4dd ;  /* 0x000004dd0000795d */ /* 0x000fea0003800000 */
[----:B------:R-:W-:Y:S01]  /*2d30*/  NOP ;  /* 0x0000000000007918 */ /* 0x000fe20000000000 */
.L_x_27:
[----:B------:R-:W0:Y:S01]  /*2d40*/  S2R R32, SR_CTAID.X ;  /* 0x0000000000207919 */ /* 0x000e220000002500 */
[----:B------:R-:W-:-:S04]  /*2d50*/  LOP3.LUT R33, RZ, R6, RZ, 0x33, !PT ;  /* 0x00000006ff217212 */ /* 0x000fc800078e33ff */
[----:B0-----:R-:W-:-:S05]  /*2d60*/  IADD3 R33, PT, PT, R33, UR9, R32 ;  /* 0x0000000921217c10 */ /* 0x001fca000fffe020 */
[----:B------:R-:W-:-:S05]  /*2d70*/  IMAD.WIDE R44, R33, 0x8, R44 ;  /* 0x00000008212c7825 */ /* 0x000fca00078e022c */
[----:B------:R-:W2:Y:S01]  /*2d80*/  LD.E.64.STRONG.GPU R38, desc[UR12][R44.64+0x100] ;  /* 0x0001000c2c267980 */ /* 0x000ea2000c10fb00 */
[----:B------:R-:W-:Y:S01]  /*2d90*/  UMOV UR5, 0xffffffff ;  /* 0xffffffff00057882 */ /* 0x000fe20000000000 */
[----:B--2---:R-:W-:Y:S02]  /*2da0*/  ISETP.NE.AND P0, PT, R38, 0x63, PT ;  /* 0x000000632600780c */ /* 0x004fe40003f05270 */
[----:B------:R-:W-:Y:S11]  /*2db0*/  BRA.DIV UR5, `(.L_x_28) ;  /* 0x0000001a05847947 */ /* 0x000ff6000b800000 */
[----:B------:R-:W-:-:S13]  /*2dc0*/  VOTE.ANY P0, !P0 ;  /* 0x0000000000ff7806 */ /* 0x000fda0004000100 */
.L_x_76:
[----:B------:R-:W-:Y:S05]  /*2dd0*/  @!P0 BRA `(.L_x_29) ;  /* 0x0000000000308947 */ /* 0x000fea0003800000 */
.L_x_33:
[----:B------:R-:W-:Y:S05]  /*2de0*/  YIELD ;  /* 0x0000000000007946 */ /* 0x000fea0003800000 */
[----:B------:R-:W-:Y:S05]  /*2df0*/  @P1 BRA `(.L_x_30) ;  /* 0x0000000000081947 */ /* 0x000fea0003800000 */
[----:B------:R0:W-:Y:S06]  /*2e00*/  MEMBAR.SC.CTA ;  /* 0x0000000000007992 */ /* 0x0001ec0000000000 */
[----:B0-----:R-:W-:Y:S05]  /*2e10*/  BRA `(.L_x_31) ;  /* 0x0000000000087947 */ /* 0x001fea0003800000 */
.L_x_30:
[----:B------:R-:W-:Y:S05]  /*2e20*/  NANOSLEEP 0x288 ;  /* 0x000002880000795d */ /* 0x000fea0003800000 */
[----:B------:R-:W-:Y:S01]  /*2e30*/  NOP ;  /* 0x0000000000007918 */ /* 0x000fe20000000000 */
.L_x_31:
[----:B------:R-:W2:Y:S01]  /*2e40*/  LD.E.64.STRONG.GPU R38, desc[UR12][R44.64+0x100] ;  /* 0x0001000c2c267980 */ /* 0x000ea2000c10fb00 */
[----:B------:R-:W-:Y:S01]  /*2e50*/  UMOV UR5, 0xffffffff ;  /* 0xffffffff00057882 */ /* 0x000fe20000000000 */
[----:B--2---:R-:W-:Y:S02]  /*2e60*/  ISETP.NE.AND P0, PT, R38, 0x63, PT ;  /* 0x000000632600780c */ /* 0x004fe40003f05270 */
[----:B------:R-:W-:Y:S11]  /*2e70*/  BRA.DIV UR5, `(.L_x_32) ;  /* 0x0000001a05747947 */ /* 0x000ff6000b800000 */
[----:B------:R-:W-:-:S13]  /*2e80*/  VOTE.ANY P0, !P0 ;  /* 0x0000000000ff7806 */ /* 0x000fda0004000100 */
.L_x_79:
[----:B------:R-:W-:Y:S05]  /*2e90*/  @P0 BRA `(.L_x_33) ;  /* 0xfffffffc00d00947 */ /* 0x000fea000383ffff */
.L_x_29:
[----:B------:R-:W0:Y:S01]  /*2ea0*/  S2UR UR5, SR_CTAID.X ;  /* 0x00000000000579c3 */ /* 0x000e220000002500 */
[----:B------:R-:W-:Y:S01]  /*2eb0*/  LOP3.LUT R48, RZ, R6, RZ, 0x33, !PT ;  /* 0x00000006ff307212 */ /* 0x000fe200078e33ff */
[----:B------:R-:W-:Y:S01]  /*2ec0*/  IMAD.MOV.U32 R50, RZ, RZ, R39 ;  /* 0x000000ffff327224 */ /* 0x000fe200078e0027 */
[----:B------:R-:W-:-:S05]  /*2ed0*/  ISETP.NE.AND P3, PT, R38, 0x65, PT ;  /* 0x000000652600780c */ /* 0x000fca0003f65270 */
[----:B------:R-:W0:Y:S02]  /*2ee0*/  LDC R33, c[0x0][0x398] ;  /* 0x0000e600ff217b82 */ /* 0x000e240000000800 */
[----:B0-----:R-:W-:Y:S01]  /*2ef0*/  IADD3 R48, PT, PT, R48, UR5, R33 ;  /* 0x0000000530307c10 */ /* 0x001fe2000fffe021 */
[----:B------:R-:W-:-:S03]  /*2f00*/  UMOV UR5, 0xffffffff ;  /* 0xffffffff00057882 */ /* 0x000fc60000000000 */
[----:B------:R-:W-:Y:S05]  /*2f10*/  BRA.DIV UR5, `(.L_x_34) ;  /* 0x0000001a056c7947 */ /* 0x000fea000b800000 */
[----:B------:R-:W0:Y:S01]  /*2f20*/  S2R R43, SR_GEMASK ;  /* 0x00000000002b7919 */ /* 0x000e220000003c00 */
[----:B------:R-:W-:Y:S01]  /*2f30*/  VOTE.ANY R32, PT, !P3 ;  /* 0x0000000000207806 */ /* 0x000fe200058e0100 */
[----:B------:R-:W-:-:S03]  /*2f40*/  VIADD R34, R41, 0x10 ;  /* 0x0000001029227836 */ /* 0x000fc60000000000 */
[----:B0-----:R-:W-:-:S05]  /*2f50*/  LOP3.LUT R32, R32, 0x80000000, R43, 0xec, !PT ;  /* 0x8000000020207812 */ /* 0x001fca00078eec2b */
[----:B------:R-:W-:-:S05]  /*2f60*/  VIADD R33, R32, 0xffffffff ;  /* 0xffffffff20217836 */ /* 0x000fca0000000000 */
[----:B------:R-:W-:Y:S01]  /*2f70*/  LOP3.LUT R33, R32, R33, RZ, 0xc, !PT ;  /* 0x0000002120217212 */ /* 0x000fe200078e0cff */
[----:B------:R-:W-:-:S03]  /*2f80*/  VIADD R32, R41, 0x2 ;  /* 0x0000000229207836 */ /* 0x000fc60000000000 */
[----:B------:R-:W0:Y:S02]  /*2f90*/  POPC R39, R33 ;  /* 0x0000002100277309 */ /* 0x000e240000000000 */
[----:B0-----:R-:W0:Y:S01]  /*2fa0*/  SHFL.DOWN PT, R40, R50, 0x1, R39 ;  /* 0x0820000032287989 */ /* 0x001e2200000e0027 */
[-C--:B------:R-:W-:Y:S02]  /*2fb0*/  ISETP.GE.AND P0, PT, R41, R39.reuse, PT ;  /* 0x000000272900720c */ /* 0x080fe40003f06270 */
[----:B------:R-:W-:-:S11]  /*2fc0*/  ISETP.GT.AND P3, PT, R34, R39, PT ;  /* 0x000000272200720c */ /* 0x000fd60003f64270 */
[----:B0-----:R-:W-:Y:S02]  /*2fd0*/  @!P0 VIMNMX R50, PT, PT, R40, R50, !PT ;  /* 0x0000003228328248 */ /* 0x001fe40007fe0100 */
[----:B------:R-:W-:Y:S01]  /*2fe0*/  ISETP.GT.AND P0, PT, R32, R39, PT ;  /* 0x000000272000720c */ /* 0x000fe20003f04270 */
[----:B------:R-:W-:Y:S02]  /*2ff0*/  VIADD R32, R41, 0x4 ;  /* 0x0000000429207836 */ /* 0x000fe40000000000 */
[----:B------:R-:W0:Y:S10]  /*3000*/  SHFL.DOWN PT, R40, R50, 0x2, R39 ;  /* 0x0840000032287989 */ /* 0x000e3400000e0027 */
[----:B0-----:R-:W-:-:S02]  /*3010*/  @!P0 VIMNMX R50, PT, PT, R50, R40, !PT ;  /* 0x0000002832328248 */ /* 0x001fc40007fe0100 */
[----:B------:R-:W-:Y:S01]  /*3020*/  ISETP.GT.AND P0, PT, R32, R39, PT ;  /* 0x000000272000720c */ /* 0x000fe20003f04270 */
[----:B------:R-:W-:Y:S02]  /*3030*/  VIADD R32, R41, 0x8 ;  /* 0x0000000829207836 */ /* 0x000fe40000000000 */
[----:B------:R-:W0:Y:S10]  /*3040*/  SHFL.DOWN PT, R40, R50, 0x4, R39 ;  /* 0x0880000032287989 */ /* 0x000e3400000e0027 */
[----:B0-----:R-:W-:-:S02]  /*3050*/  @!P0 VIMNMX R50, PT, PT, R50, R40, !PT ;  /* 0x0000002832328248 */ /* 0x001fc40007fe0100 */
[----:B------:R-:W-:Y:S02]  /*3060*/  ISETP.GT.AND P0, PT, R32, R39, PT ;  /* 0x000000272000720c */ /* 0x000fe40003f04270 */
[----:B------:R-:W0:Y:S01]  /*3070*/  LDC.64 R32, c[0x0][0x390] ;  /* 0x0000e400ff207b82 */ /* 0x000e220000000a00 */
[----:B------:R-:W1:Y:S01]  /*3080*/  SHFL.DOWN PT, R40, R50, 0x8, R39 ;  /* 0x0900000032287989 */ /* 0x000e6200000e0027 */
[----:B0-----:R-:W-:-:S09]  /*3090*/  IADD3 R44, P4, PT, R32, 0x100, RZ ;  /* 0x00000100202c7810 */ /* 0x001fd20007f9e0ff */
[----:B-1----:R-:W-:Y:S02]  /*30a0*/  @!P0 VIMNMX R50, PT, PT, R50, R40, !PT ;  /* 0x0000002832328248 */ /* 0x002fe40007fe0100 */
[----:B------:R-:W-:Y:S01]  /*30b0*/  ISETP.NE.AND P0, PT, R38, 0x65, PT ;  /* 0x000000652600780c */ /* 0x000fe20003f05270 */
[----:B------:R-:W-:Y:S02]  /*30c0*/  IMAD.X R45, RZ, RZ, R33, P4 ;  /* 0x000000ffff2d7224 */ /* 0x000fe400020e0621 */
[----:B------:R-:W0:Y:S10]  /*30d0*/  SHFL.DOWN PT, R40, R50, 0x10, R39 ;  /* 0x0a00000032287989 */ /* 0x000e3400000e0027 */
[----:B------:R-:W-:-:S02]  /*30e0*/  VOTE.ALL P0, P0 ;  /* 0x0000000000ff7806 */ /* 0x000fc40000000000 */
[----:B0-----:R-:W-:-:S11]  /*30f0*/  @!P3 VIMNMX R50, PT, PT, R50, R40, !PT ;  /* 0x000000283232b248 */ /* 0x001fd60007fe0100 */
.L_x_88:
[----:B------:R-:W-:Y:S05]  /*3100*/  @!P0 BRA `(.L_x_35) ;  /* 0x0000000000d48947 */ /* 0x000fea0003800000 */
.L_x_43:
[----:B------:R-:W-:-:S05]  /*3110*/  IMAD.WIDE R52, R48, 0x8, R44 ;  /* 0x0000000830347825 */ /* 0x000fca00078e022c */
[----:B------:R-:W2:Y:S01]  /*3120*/  LD.E.64.STRONG.GPU R38, desc[UR12][R52.64+-0x100] ;  /* 0xffff000c34267980 */ /* 0x000ea2000c10fb00 */
[----:B------:R-:W-:Y:S05]  /*3130*/  YIELD ;  /* 0x0000000000007946 */ /* 0x000fea0003800000 */
[----:B------:R-:W-:Y:S01]  /*3140*/  UMOV UR5, 0xffffffff ;  /* 0xffffffff00057882 */ /* 0x000fe20000000000 */
[----:B--2---:R-:W-:Y:S02]  /*3150*/  ISETP.NE.AND P0, PT, R38, 0x63, PT ;  /* 0x000000632600780c */ /* 0x004fe40003f05270 */
[----:B------:R-:W-:Y:S11]  /*3160*/  BRA.DIV UR5, `(.L_x_36) ;  /* 0x0000001a05c87947 */ /* 0x000ff6000b800000 */
[----:B------:R-:W-:-:S13]  /*3170*/  VOTE.ANY P0, !P0 ;  /* 0x0000000000ff7806 */ /* 0x000fda0004000100 */
.L_x_91:
[----:B------:R-:W-:Y:S05]  /*3180*/  @!P0 BRA `(.L_x_37) ;  /* 0x0000000000308947 */ /* 0x000fea0003800000 */
.L_x_41:
[----:B------:R-:W-:Y:S05]  /*3190*/  YIELD ;  /* 0x0000000000007946 */ /* 0x000fea0003800000 */
[----:B------:R-:W-:Y:S05]  /*31a0*/  @P1 BRA `(.L_x_38) ;  /* 0x0000000000081947 */ /* 0x000fea0003800000 */
[----:B------:R0:W-:Y:S06]  /*31b0*/  MEMBAR.SC.CTA ;  /* 0x0000000000007992 */ /* 0x0001ec0000000000 */
[----:B0-----:R-:W-:Y:S05]  /*31c0*/  BRA `(.L_x_39) ;  /* 0x0000000000087947 */ /* 0x001fea0003800000 */
.L_x_38:
[----:B------:R-:W-:Y:S05]  /*31d0*/  NANOSLEEP 0x288 ;  /* 0x000002880000795d */ /* 0x000fea0003800000 */
[----:B------:R-:W-:Y:S01]  /*31e0*/  NOP ;  /* 0x0000000000007918 */ /* 0x000fe20000000000 */
.L_x_39:
[----:B------:R-:W2:Y:S01]  /*31f0*/  LD.E.64.STRONG.GPU R38, desc[UR12][R52.64+-0x100] ;  /* 0xffff000c34267980 */ /* 0x000ea2000c10fb00 */
[----:B------:R-:W-:Y:S01]  /*3200*/  UMOV UR5, 0xffffffff ;  /* 0xffffffff00057882 */ /* 0x000fe20000000000 */
[----:B--2---:R-:W-:Y:S02]  /*3210*/  ISETP.NE.AND P0, PT, R38, 0x63, PT ;  /* 0x000000632600780c */ /* 0x004fe40003f05270 */
[----:B------:R-:W-:Y:S11]  /*3220*/  BRA.DIV UR5, `(.L_x_40) ;  /* 0x0000001a05b87947 */ /* 0x000ff6000b800000 */
[----:B------:R-:W-:-:S13]  /*3230*/  VOTE.ANY P0, !P0 ;  /* 0x0000000000ff7806 */ /* 0x000fda0004000100 */
.L_x_94:
[----:B------:R-:W-:Y:S05]  /*3240*/  @P0 BRA `(.L_x_41) ;  /* 0xfffffffc00d00947 */ /* 0x000fea000383ffff */
.L_x_37:
[----:B------:R-:W-:Y:S01]  /*3250*/  UMOV UR5, 0xffffffff ;  /* 0xffffffff00057882 */ /* 0x000fe20000000000 */
[----:B------:R-:W-:Y:S01]  /*3260*/  ISETP.NE.AND P0, PT, R38, 0x65, PT ;  /* 0x000000652600780c */ /* 0x000fe20003f05270 */
[----:B------:R-:W-:Y:S01]  /*3270*/  IMAD.MOV.U32 R49, RZ, RZ, R39 ;  /* 0x000000ffff317224 */ /* 0x000fe200078e0027 */
[----:B------:R-:W-:Y:S11]  /*3280*/  BRA.DIV UR5, `(.L_x_42) ;  /* 0x0000001a05c07947 */ /* 0x000ff6000b800000 */
[----:B------:R-:W-:Y:S01]  /*3290*/  VOTE.ANY R32, PT, !P0 ;  /* 0x0000000000207806 */ /* 0x000fe200040e0100 */
[----:B------:R-:W-:-:S03]  /*32a0*/  VIADD R48, R48, 0xffffffe0 ;  /* 0xffffffe030307836 */ /* 0x000fc60000000000 */
[----:B------:R-:W-:-:S05]  /*32b0*/  LOP3.LUT R32, R32, 0x80000000, R43, 0xec, !PT ;  /* 0x8000000020207812 */ /* 0x000fca00078eec2b */
[----:B------:R-:W-:-:S05]  /*32c0*/  VIADD R33, R32, 0xffffffff ;  /* 0xffffffff20217836 */ /* 0x000fca0000000000 */
[----:B------:R-:W-:Y:S01]  /*32d0*/  LOP3.LUT R33, R32, R33, RZ, 0xc, !PT ;  /* 0x0000002120217212 */ /* 0x000fe200078e0cff */
[----:B------:R-:W-:-:S03]  /*32e0*/  VIADD R32, R41, 0x2 ;  /* 0x0000000229207836 */ /* 0x000fc60000000000 */
[----:B------:R-:W0:Y:S02]  /*32f0*/  POPC R39, R33 ;  /* 0x0000002100277309 */ /* 0x000e240000000000 */
[----:B0-----:R-:W0:Y:S01]  /*3300*/  SHFL.DOWN PT, R40, R49, 0x1, R39 ;  /* 0x0820000031287989 */ /* 0x001e2200000e0027 */
[----:B------:R-:W-:-:S13]  /*3310*/  ISETP.GE.AND P0, PT, R41, R39, PT ;  /* 0x000000272900720c */ /* 0x000fda0003f06270 */
        /* <DEDUP_REMOVED lines=9> */
[-C--:B------:R-:W-:Y:S01]  /*33b0*/  ISETP.GT.AND P0, PT, R32, R39.reuse, PT ;  /* 0x000000272000720c */ /* 0x080fe20003f04270 */
[----:B------:R-:W-:Y:S02]  /*33c0*/  VIADD R32, R41, 0x10 ;  /* 0x0000001029207836 */ /* 0x000fe40000000000 */
[----:B------:R-:W0:Y:S03]  /*33d0*/  SHFL.DOWN PT, R40, R49, 0x8, R39 ;  /* 0x0900000031287989 */ /* 0x000e2600000e0027 */
[----:B------:R-:W-:-:S07]  /*33e0*/  ISETP.GT.AND P3, PT, R32, R39, PT ;  /* 0x000000272000720c */ /* 0x000fce0003f64270 */
[----:B0-----:R-:W-:Y:S02]  /*33f0*/  @!P0 VIMNMX R49, PT, PT, R49, R40, !PT ;  /* 0x0000002831318248 */ /* 0x001fe40007fe0100 */
[----:B------:R-:W-:-:S03]  /*3400*/  ISETP.NE.AND P0, PT, R38, 0x65, PT ;  /* 0x000000652600780c */ /* 0x000fc60003f05270 */
[----:B------:R-:W0:Y:S10]  /*3410*/  SHFL.DOWN PT, R40, R49, 0x10, R39 ;  /* 0x0a00000031287989 */ /* 0x000e3400000e0027 */
[----:B------:R-:W-:-:S02]  /*3420*/  VOTE.ALL P0, P0 ;  /* 0x0000000000ff7806 */ /* 0x000fc40000000000 */
[----:B0-----:R-:W-:-:S04]  /*3430*/  @!P3 VIMNMX R49, PT, PT, R49, R40, !PT ;  /* 0x000000283131b248 */ /* 0x001fc80007fe0100 */
[----:B------:R-:W-:-:S07]  /*3440*/  VIMNMX R50, PT, PT, R49, R50, !PT ;  /* 0x0000003231327248 */ /* 0x000fce0007fe0100 */
.L_x_103:
[----:B------:R-:W-:Y:S05]  /*3450*/  @P0 BRA `(.L_x_43) ;  /* 0xfffffffc002c0947 */ /* 0x000fea000383ffff */
.L_x_35:
[----:B------:R-:W-:Y:S01]  /*3460*/  ISETP.NE.AND P0, PT, R41, RZ, PT ;  /* 0x000000ff2900720c */ /* 0x000fe20003f05270 */
[----:B------:R-:W0:Y:S01]  /*3470*/  @!P2 S2R R33, SR_CgaCtaId ;  /* 0x000000000021a919 */ /* 0x000e220000008800 */
[----:B------:R-:W-:Y:S01]  /*3480*/  @!P2 MOV R32, 0x400 ;  /* 0x000004000020a802 */ /* 0x000fe20000000f00 */
[----:B------:R-:W-:Y:S01]  /*3490*/  @!P2 IMAD.MOV.U32 R34, RZ, RZ, 0x65 ;  /* 0x00000065ff22a424 */ /* 0x000fe200078e00ff */
[----:B------:R-:W-:-:S05]  /*34a0*/  @!P2 VIMNMX R35, PT, PT, R35, R50, !PT ;  /* 0x000000322323a248 */ /* 0x000fca0007fe0100 */
[----:B------:R1:W-:Y:S04]  /*34b0*/  @!P2 ST.E.64.STRONG.GPU desc[UR12][R46.64+0x100], R34 ;  /* 0x000100222e00a985 */ /* 0x0003e8000c10fb0c */
[----:B------:R-:W2:Y:S01]  /*34c0*/  @!P0 S2R R39, SR_CgaCtaId ;  /* 0x0000000000278919 */ /* 0x000ea20000008800 */
[----:B------:R-:W-:Y:S02]  /*34d0*/  @!P0 MOV R38, 0x400 ;  /* 0x0000040000268802 */ /* 0x000fe40000000f00 */
[----:B0-----:R-:W-:Y:S01]  /*34e0*/  @!P2 LEA R32, R33, R32, 0x18 ;  /* 0x000000202120a211 */ /* 0x001fe200078ec0ff */
[----:B------:R-:W-:Y:S02]  /*34f0*/  IMAD.MOV.U32 R33, RZ, RZ, R42 ;  /* 0x000000ffff217224 */ /* 0x000fe400078e002a */
[----:B------:R-:W-:-:S02]  /*3500*/  @!P0 IMAD.MOV.U32 R33, RZ, RZ, R50 ;  /* 0x000000ffff218224 */ /* 0x000fc400078e0032 */
[----:B------:R1:W-:Y:S04]  /*3510*/  @!P2 STS [R32+0x8], R35 ;  /* 0x000008232000a388 */ /* 0x0003e80000000800 */
[----:B------:R1:W-:Y:S01]  /*3520*/  @!P2 STS [R32+0x4], R50 ;  /* 0x000004322000a388 */ /* 0x0003e20000000800 */
[----:B--2---:R-:W-:-:S05]  /*3530*/  @!P0 LEA R39, R39, R38, 0x18 ;  /* 0x0000002627278211 */ /* 0x004fca00078ec0ff */
[----:B------:R1:W-:Y:S02]  /*3540*/  @!P0 STS [R39+0x24], R50 ;  /* 0x0000243227008388 */ /* 0x0003e40000000800 */
.L_x_25:
[----:B------:R-:W-:Y:S05]  /*3550*/  WARPSYNC.ALL ;  /* 0x0000000000007948 */ /* 0x000fea0003800000 */
[----:B------:R-:W0:Y:S08]  /*3560*/  S2UR UR5, SR_CgaCtaId ;  /* 0x00000000000579c3 */ /* 0x000e300000008800 */
[----:B------:R-:W-:Y:S01]  /*3570*/  BAR.SYNC.DEFER_BLOCKING 0x0 ;  /* 0x0000000000007b1d */ /* 0x000fe20000010000 */
[----:B------:R-:W-:-:S05]  /*3580*/  ISETP.NE.AND P0, PT, R6, RZ, PT ;  /* 0x000000ff0600720c */ /* 0x000fca0003f05270 */
[----:B------:R-:W-:Y:S02]  /*3590*/  UMOV UR4, 0x400 ;  /* 0x0000040000047882 */ /* 0x000fe40000000000 */
[----:B0-----:R-:W-:-:S09]  /*35a0*/  ULEA UR4, UR5, UR4, 0x18 ;  /* 0x0000000405047291 */ /* 0x001fd2000f8ec0ff */
[----:B-1----:R-:W0:Y:S02]  /*35b0*/  LDS R32, [UR4+0x24] ;  /* 0x00002404ff207984 */ /* 0x002e240008000800 */
        /* <DEDUP_REMOVED lines=25> */
.L_x_24:
[----:B------:R-:W-:Y:S01]  /*3750*/  BAR.SYNC.DEFER_BLOCKING 0x0 ;  /* 0x0000000000007b1d */ /* 0x000fe20000010000 */
[----:B------:R-:W-:Y:S01]  /*3760*/  ISETP.NE.AND P0, PT, R6, RZ, PT ;  /* 0x000000ff0600720c */ /* 0x000fe20003f05270 */
[----:B------:R-:W-:-:S04]  /*3770*/  IMAD.U32 R38, RZ, RZ, UR6 ;  /* 0x00000006ff267e24 */ /* 0x000fc8000f8e00ff */
[----:B------:R-:W0:Y:S01]  /*3780*/  LDCU.64 UR8, c[0x0][0x388] ;  /* 0x00007100ff0877ac */ /* 0x000e220008000a00 */
[----:B------:R-:W1:Y:S01]  /*3790*/  S2R R6, SR_TID.X ;  /* 0x0000000000067919 */ /* 0x000e620000002100 */
[----:B------:R1:W-:Y:S04]  /*37a0*/  STS.128 [R0], R8 ;  /* 0x0000000800007388 */ /* 0x0003e80000000c00 */
[----:B------:R-:W-:Y:S04]  /*37b0*/  STS.128 [R0+0x10], R12 ;  /* 0x0000100c00007388 */ /* 0x000fe80000000c00 */
[----:B------:R2:W-:Y:S04]  /*37c0*/  STS.128 [R0+0x20], R16 ;  /* 0x0000201000007388 */ /* 0x0005e80000000c00 */
[----:B------:R-:W-:Y:S04]  /*37d0*/  STS.128 [R0+0x30], R20 ;  /* 0x0000301400007388 */ /* 0x000fe80000000c00 */
[----:B------:R-:W-:Y:S01]  /*37e0*/  STS.128 [R0+0x40], R24 ;  /* 0x0000401800007388 */ /* 0x000fe20000000c00 */
[----:B-1----:R-:W-:-:S02]  /*37f0*/  LOP3.LUT R8, R6, 0x1f, RZ, 0xc0, !PT ;  /* 0x0000001f06087812 */ /* 0x002fc400078ec0ff */
[----:B------:R-:W-:Y:S01]  /*3800*/  LOP3.LUT R6, R6, 0x3e0, RZ, 0xc0, !PT ;  /* 0x000003e006067812 */ /* 0x000fe200078ec0ff */
[----:B------:R-:W-:Y:S01]  /*3810*/  STS.128 [R0+0x50], R28 ;  /* 0x0000501c00007388 */ /* 0x000fe20000000c00 */
[----:B------:R-:W-:-:S03]  /*3820*/  NOP ;  /* 0x0000000000007918 */ /* 0x000fc60000000000 */
[----:B------:R-:W-:Y:S01]  /*3830*/  LDS R32, [R2] ;  /* 0x0000000002207984 */ /* 0x000fe20000000800 */
[----:B------:R-:W-:-:S03]  /*3840*/  IMAD R6, R6, 0x18, R8 ;  /* 0x0000001806067824 */ /* 0x000fc600078e0208 */
[----:B------:R-:W-:Y:S01]  /*3850*/  LDS R34, [R2+0x80] ;  /* 0x0000800002227984 */ /* 0x000fe20000000800 */
[----:B--2---:R-:W-:-:S03]  /*3860*/  VIADD R16, R6, 0x40 ;  /* 0x0000004006107836 */ /* 0x004fc60000000000 */
[----:B------:R-:W-:Y:S04]  /*3870*/  LDS R10, [R2+0x100] ;  /* 0x00010000020a7984 */ /* 0x000fe80000000800 */
        /* <DEDUP_REMOVED lines=20> */
[----:B------:R1:W-:Y:S04]  /*39c0*/  LDS R25, [R2+0xb80] ;  /* 0x000b800002197984 */ /* 0x0003e80000000800 */
[----:B------:R-:W-:Y:S01]  /*39d0*/  @!P0 STS [UR4+0x3000], R38 ;  /* 0x00300026ff008988 */ /* 0x000fe20008000804 */
[----:B------:R-:W-:Y:S01]  /*39e0*/  BAR.SYNC.DEFER_BLOCKING 0x0 ;  /* 0x0000000000007b1d */ /* 0x000fe20000010000 */
[----:B------:R-:W-:-:S05]  /*39f0*/  IADD3 R9, P0, PT, R5, UR10, RZ ;  /* 0x0000000a05097c10 */ /* 0x000fca000ff1e0ff */
[----:B------:R-:W-:Y:S01]  /*3a00*/  IMAD.X R12, RZ, RZ, UR11, P0 ;  /* 0x0000000bff0c7e24 */ /* 0x000fe200080e06ff */
[C---:B0-----:R-:W-:Y:S01]  /*3a10*/  LEA R8, P0, R9.reuse, UR8, 0x2 ;  /* 0x0000000809087c11 */ /* 0x041fe2000f8010ff */
[----:B------:R-:W1:Y:S03]  /*3a20*/  S2R R14, SR_TID.X ;  /* 0x00000000000e7919 */ /* 0x000e660000002100 */
[----:B------:R-:W-:Y:S01]  /*3a30*/  LEA.HI.X R9, R9, UR9, R12, 0x2, P0 ;  /* 0x0000000909097c11 */ /* 0x000fe200080f140c */
[----:B------:R-:W-:Y:S01]  /*3a40*/  VIADD R12, R6, 0x20 ;  /* 0x00000020060c7836 */ /* 0x000fe20000000000 */
[----:B------:R-:W0:Y:S01]  /*3a50*/  LDS R0, [UR4+0x3000] ;  /* 0x00300004ff007984 */ /* 0x000e220008000800 */
[C---:B-1----:R-:W-:Y:S02]  /*3a60*/  LOP3.LUT R2, R14.reuse, 0x3e0, RZ, 0xc0, !PT ;  /* 0x000003e00e027812 */ /* 0x042fe400078ec0ff */
[----:B------:R-:W-:-:S05]  /*3a70*/  LOP3.LUT R14, R14, 0x1f, RZ, 0xc0, !PT ;  /* 0x0000001f0e0e7812 */ /* 0x000fca00078ec0ff */
[----:B------:R-:W-:Y:S02]  /*3a80*/  IMAD R2, R2, 0x18, R14 ;  /* 0x0000001802027824 */ /* 0x000fe400078e020e */
[C---:B------:R-:W-:Y:S01]  /*3a90*/  VIADD R14, R6.reuse, 0xa0 ;  /* 0x000000a0060e7836 */ /* 0x040fe20000000000 */
[-C--:B0-----:R-:W-:Y:S01]  /*3aa0*/  ISETP.GE.AND P2, PT, R5, R0.reuse, PT ;  /* 0x000000000500720c */ /* 0x081fe20003f46270 */
[----:B------:R-:W-:Y:S01]  /*3ab0*/  VIADD R5, R6, 0x60 ;  /* 0x0000006006057836 */ /* 0x000fe20000000000 */
[-C--:B------:R-:W-:Y:S01]  /*3ac0*/  ISETP.GE.AND P6, PT, R12, R0.reuse, PT ;  /* 0x000000000c00720c */ /* 0x080fe20003fc6270 */
[----:B------:R-:W-:Y:S01]  /*3ad0*/  VIADD R12, R6, 0x80 ;  /* 0x00000080060c7836 */ /* 0x000fe20000000000 */
[-C--:B------:R-:W-:Y:S01]  /*3ae0*/  ISETP.GE.AND P5, PT, R16, R0.reuse, PT ;  /* 0x000000001000720c */ /* 0x080fe20003fa6270 */
[C---:B------:R-:W-:Y:S01]  /*3af0*/  VIADD R16, R6.reuse, 0xc0 ;  /* 0x000000c006107836 */ /* 0x040fe20000000000 */
[-C--:B------:R-:W-:Y:S01]  /*3b00*/  ISETP.GE.AND P1, PT, R5, R0.reuse, PT ;  /* 0x000000000500720c */ /* 0x080fe20003f26270 */
[----:B------:R-:W-:Y:S01]  /*3b10*/  VIADD R5, R6, 0xe0 ;  /* 0x000000e006057836 */ /* 0x000fe20000000000 */
[-C--:B------:R-:W-:Y:S01]  /*3b20*/  ISETP.GE.AND P0, PT, R12, R0.reuse, PT ;  /* 0x000000000c00720c */ /* 0x080fe20003f06270 */
[----:B------:R-:W-:Y:S01]  /*3b30*/  VIADD R12, R6, 0x100 ;  /* 0x00000100060c7836 */ /* 0x000fe20000000000 */
[----:B------:R-:W-:-:S02]  /*3b40*/  ISETP.GE.AND P3, PT, R16, R0, PT ;  /* 0x000000001000720c */ /* 0x000fc40003f66270 */
[-C--:B------:R-:W-:Y:S01]  /*3b50*/  ISETP.GE.AND P4, PT, R14, R0.reuse, PT ;  /* 0x000000000e00720c */ /* 0x080fe20003f86270 */
[----:B------:R-:W-:Y:S01]  /*3b60*/  @!P2 STG.E desc[UR12][R8.64], R32 ;  /* 0x000000200800a986 */ /* 0x000fe2000c10190c */
[-C--:B------:R-:W-:Y:S01]  /*3b70*/  ISETP.GE.AND P2, PT, R5, R0.reuse, PT ;  /* 0x000000000500720c */ /* 0x080fe20003f46270 */
[C---:B------:R-:W-:Y:S02]  /*3b80*/  VIADD R5, R6.reuse, 0x120 ;  /* 0x0000012006057836 */ /* 0x040fe40000000000 */
[----:B------:R0:W-:Y:S03]  /*3b90*/  @!P5 STG.E desc[UR12][R8.64+0x100], R10 ;  /* 0x0001000a0800d986 */ /* 0x0001e6000c10190c */
[-C--:B------:R-:W-:Y:S01]  /*3ba0*/  ISETP.GE.AND P5, PT, R5, R0.reuse, PT ;  /* 0x000000000500720c */ /* 0x080fe20003fa6270 */
[----:B------:R-:W-:Y:S01]  /*3bb0*/  VIADD R5, R6, 0x160 ;  /* 0x0000016006057836 */ /* 0x000fe20000000000 */
[----:B------:R-:W-:Y:S01]  /*3bc0*/  @!P6 STG.E desc[UR12][R8.64+0x80], R34 ;  /* 0x000080220800e986 */ /* 0x000fe2000c10190c */
[----:B------:R-:W-:Y:S01]  /*3bd0*/  ISETP.GE.AND P6, PT, R12, R0, PT ;  /* 0x000000000c00720c */ /* 0x000fe20003fc6270 */
[----:B------:R-:W-:-:S02]  /*3be0*/  VIADD R12, R6, 0x140 ;  /* 0x00000140060c7836 */ /* 0x000fc40000000000 */
[----:B------:R1:W-:Y:S01]  /*3bf0*/  @!P0 STG.E desc[UR12][R8.64+0x200], R51 ;  /* 0x0002003308008986 */ /* 0x0003e2000c10190c */
[-C--:B------:R-:W-:Y:S01]  /*3c00*/  ISETP.GE.AND P0, PT, R5, R0.reuse, PT ;  /* 0x000000000500720c */ /* 0x080fe20003f06270 */
[C---:B------:R-:W-:Y:S02]  /*3c10*/  VIADD R5, R6.reuse, 0x1a0 ;  /* 0x000001a006057836 */ /* 0x040fe40000000000 */
[----:B------:R2:W-:Y:S01]  /*3c20*/  @!P3 STG.E desc[UR12][R8.64+0x300], R47 ;  /* 0x0003002f0800b986 */ /* 0x0005e2000c10190c */
[C---:B0-----:R-:W-:Y:S02]  /*3c30*/  VIADD R10, R6.reuse, 0x1c0 ;  /* 0x000001c0060a7836 */ /* 0x041fe40000000000 */
[-C--:B------:R-:W-:Y:S01]  /*3c40*/  ISETP.GE.AND P3, PT, R5, R0.reuse, PT ;  /* 0x000000000500720c */ /* 0x080fe20003f66270 */
[----:B------:R-:W-:Y:S01]  /*3c50*/  VIADD R5, R6, 0x1e0 ;  /* 0x000001e006057836 */ /* 0x000fe20000000000 */
[----:B------:R2:W-:Y:S01]  /*3c60*/  @!P1 STG.E desc[UR12][R8.64+0x180], R53 ;  /* 0x0001803508009986 */ /* 0x0005e2000c10190c */
[----:B------:R-:W-:Y:S01]  /*3c70*/  ISETP.GE.AND P1, PT, R12, R0, PT ;  /* 0x000000000c00720c */ /* 0x000fe20003f26270 */
[----:B------:R-:W-:-:S02]  /*3c80*/  VIADD R12, R6, 0x180 ;  /* 0x00000180060c7836 */ /* 0x000fc40000000000 */
[----:B------:R2:W-:Y:S01]  /*3c90*/  @!P6 STG.E desc[UR12][R8.64+0x400], R43 ;  /* 0x0004002b0800e986 */ /* 0x0005e2000c10190c */
[-C--:B------:R-:W-:Y:S01]  /*3ca0*/  ISETP.GE.AND P6, PT, R5, R0.reuse, PT ;  /* 0x000000000500720c */ /* 0x080fe20003fc6270 */
[----:B-1----:R-:W-:Y:S02]  /*3cb0*/  VIADD R51, R6, 0x200 ;  /* 0x0000020006337836 */ /* 0x002fe40000000000 */
[----:B------:R2:W-:Y:S01]  /*3cc0*/  @!P4 STG.E desc[UR12][R8.64+0x280], R49 ;  /* 0x000280310800c986 */ /* 0x0005e2000c10190c */
[-C--:B------:R-:W-:Y:S01]  /*3cd0*/  ISETP.GE.AND P4, PT, R12, R0.reuse, PT ;  /* 0x000000000c00720c */ /* 0x080fe20003f86270 */
[----:B------:R-:W-:Y:S02]  /*3ce0*/  VIADD R5, R6, 0x220 ;  /* 0x0000022006057836 */ /* 0x000fe40000000000 */
[----:B------:R2:W-:Y:S01]  /*3cf0*/  @!P2 STG.E desc[UR12][R8.64+0x380], R45 ;  /* 0x0003802d0800a986 */ /* 0x0005e2000c10190c */
[----:B------:R-:W-:-:S03]  /*3d00*/  ISETP.GE.AND P2, PT, R10, R0, PT ;  /* 0x000000000a00720c */ /* 0x000fc60003f46270 */
[----:B------:R2:W-:Y:S01]  /*3d10*/  @!P5 STG.E desc[UR12][R8.64+0x480], R39 ;  /* 0x000480270800d986 */ /* 0x0005e2000c10190c */
[----:B------:R-:W-:-:S03]  /*3d20*/  ISETP.GE.AND P5, PT, R51, R0, PT ;  /* 0x000000003300720c */ /* 0x000fc60003fa6270 */
        /* <DEDUP_REMOVED lines=15> */
[----:B------:R2:W-:Y:S04]  /*3e20*/  @!P1 STG.E desc[UR12][R8.64+0x880], R21 ;  /* 0x0008801508009986 */ /* 0x0005e8000c10190c */
[----:B------:R2:W-:Y:S04]  /*3e30*/  @!P0 STG.E desc[UR12][R8.64+0x900], R19 ;  /* 0x0009001308008986 */ /* 0x0005e8000c10190c */
[----:B------:R2:W-:Y:S04]  /*3e40*/  @!P4 STG.E desc[UR12][R8.64+0x980], R17 ;  /* 0x000980110800c986 */ /* 0x0005e8000c10190c */
[----:B------:R2:W-:Y:S04]  /*3e50*/  @!P3 STG.E desc[UR12][R8.64+0xa00], R15 ;  /* 0x000a000f0800b986 */ /* 0x0005e8000c10190c */
[----:B------:R2:W-:Y:S04]  /*3e60*/  @!P2 STG.E desc[UR12][R8.64+0xa80], R13 ;  /* 0x000a800d0800a986 */ /* 0x0005e8000c10190c */
[----:B------:R2:W-:Y:S01]  /*3e70*/  @!P6 STG.E desc[UR12][R8.64+0xb00], R11 ;  /* 0x000b000b0800e986 */ /* 0x0005e2000c10190c */
[----:B------:R-:W-:Y:S05]  /*3e80*/  @P5 EXIT ;  /* 0x000000000000594d */ /* 0x000fea0003800000 */
[----:B------:R-:W-:Y:S01]  /*3e90*/  STG.E desc[UR12][R8.64+0xb80], R25 ;  /* 0x000b801908007986 */ /* 0x000fe2000c10190c */
[----:B------:R-:W-:Y:S05]  /*3ea0*/  EXIT ;  /* 0x000000000000794d */ /* 0x000fea0003800000 */
.L_x_7:
[----:B------:R-:W-:Y:S01]  /*3eb0*/  BSSY B1, `(.L_x_44) ;  /* 0x0000006000017945 */ /* 0x000fe20003800000 */
[----:B------:R-:W-:Y:S01]  /*3ec0*/  PLOP3.LUT P0, PT, P0, PT, PT, 0x8, 0x80 ;  /* 0x000000000080781c */ /* 0x000fe2000070e170 */
[----:B------:R-:W-:-:S12]  /*3ed0*/  IMAD.MOV.U32 R32, RZ, RZ, -0x1 ;  /* 0xffffffffff207424 */ /* 0x000fd800078e00ff */
[----:B------:R-:W-:Y:S05]  /*3ee0*/  WARPSYNC.COLLECTIVE R32, `(.L_x_45) ;  /* 0x0000000020087348 */ /* 0x000fea0003c00000 */
[----:B------:R-:W-:Y:S01]  /*3ef0*/  VOTE.ANY P0, P0 ;  /* 0x0000000000ff7806 */ /* 0x000fe20000000100 */
[----:B------:R-:W-:-:S12]  /*3f00*/  ENDCOLLECTIVE ;  /* 0x000000000000791b */ /* 0x000fd80003800000 */
.L_x_45:
[----:B------:R-:W-:Y:S05]  /*3f10*/  BSYNC B1 ;  /* 0x0000000000017941 */ /* 0x000fea0003800000 */
.L_x_44:
[----:B------:R-:W-:Y:S05]  /*3f20*/  BRA `(.L_x_46) ;  /* 0xffffffcc00e87947 */ /* 0x000fea000383ffff */
.L_x_11:
[----:B------:R-:W-:Y:S01]  /*3f30*/  BSSY B1, `(.L_x_47) ;  /* 0x0000006000017945 */ /* 0x000fe20003800000 */
[----:B------:R-:W-:Y:S01]  /*3f40*/  PLOP3.LUT P0, PT, P0, PT, PT, 0x8, 0x80 ;  /* 0x000000000080781c */ /* 0x000fe2000070e170 */
[----:B------:R-:W-:-:S12]  /*3f50*/  IMAD.MOV.U32 R32, RZ, RZ, -0x1 ;  /* 0xffffffffff207424 */ /* 0x000fd800078e00ff */
[----:B------:R-:W-:Y:S05]  /*3f60*/  WARPSYNC.COLLECTIVE R32, `(.L_x_48) ;  /* 0x0000000020087348 */ /* 0x000fea0003c00000 */
[----:B------:R-:W-:Y:S01]  /*3f70*/  VOTE.ANY P0, P0 ;  /* 0x0000000000ff7806 */ /* 0x000fe20000000100 */
[----:B------:R-:W-:-:S12]  /*3f80*/  ENDCOLLECTIVE ;  /* 0x000000000000791b */ /* 0x000fd80003800000 */
.L_x_48:
[----:B------:R-:W-:Y:S05]  /*3f90*/  BSYNC B1 ;  /* 0x0000000000017941 */ /* 0x000fea0003800000 */
.L_x_47:
[----:B------:R-:W-:Y:S05]  /*3fa0*/  BRA `(.L_x_49) ;  /* 0xffffffcc00f87947 */ /* 0x000fea000383ffff */
.L_x_13:
[----:B------:R-:W0:Y:S01]  /*3fb0*/  S2R R45, SR_GEMASK ;  /* 0x00000000002d7919 */ /* 0x000e220000003c00 */
[----:B------:R-:W-:Y:S01]  /*3fc0*/  BSSY B1, `(.L_x_50) ;  /* 0x0000006000017945 */ /* 0x000fe20003800000 */
[----:B------:R-:W-:Y:S01]  /*3fd0*/  PLOP3.LUT P3, PT, P0, PT, PT, 0x8, 0x80 ;  /* 0x000000000080781c */ /* 0x000fe2000076e170 */
[----:B------:R-:W-:-:S12]  /*3fe0*/  IMAD.MOV.U32 R32, RZ, RZ, -0x1 ;  /* 0xffffffffff207424 */ /* 0x000fd800078e00ff */
[----:B0-----:R-:W-:Y:S05]  /*3ff0*/  WARPSYNC.COLLECTIVE R32, `(.L_x_51) ;  /* 0x0000000020087348 */ /* 0x001fea0003c00000 */
[----:B------:R-:W-:Y:S01]  /*4000*/  VOTE.ANY R32, PT, P3 ;  /* 0x0000000000207806 */ /* 0x000fe200018e0100 */
[----:B0-----:R-:W-:Y:S06]  /*4010*/  ENDCOLLECTIVE ;  /* 0x000000000000791b */ /* 0x001fec0003800000 */
.L_x_51:
[----:B------:R-:W-:Y:S05]  /*4020*/  BSYNC B1 ;  /* 0x0000000000017941 */ /* 0x000fea0003800000 */
.L_x_50:
[----:B------:R-:W-:Y:S01]  /*4030*/  LOP3.LUT R32, R32, 0x80000000, R45, 0xec, !PT ;  /* 0x8000000020207812 */ /* 0x000fe200078eec2d */
[----:B------:R-:W-:Y:S01]  /*4040*/  IMAD.MOV.U32 R34, RZ, RZ, 0x1 ;  /* 0x00000001ff227424 */ /* 0x000fe200078e00ff */
[----:B------:R-:W-:Y:S01]  /*4050*/  ISETP.NE.AND P0, PT, R36, 0x65, PT ;  /* 0x000000652400780c */ /* 0x000fe20003f05270 */
[----:B------:R-:W-:Y:S02]  /*4060*/  VIADD R44, R30, 0x2 ;  /* 0x000000021e2c7836 */ /* 0x000fe40000000000 */
[----:B------:R-:W-:Y:S02]  /*4070*/  VIADD R33, R32, 0xffffffff ;  /* 0xffffffff20217836 */ /* 0x000fe40000000000 */
[C---:B------:R-:W-:Y:S02]  /*4080*/  VIADD R43, R30.reuse, 0x4 ;  /* 0x000000041e2b7836 */ /* 0x040fe40000000000 */
[----:B------:R-:W-:Y:S01]  /*4090*/  VIADD R42, R30, 0x8 ;  /* 0x000000081e2a7836 */ /* 0x000fe20000000000 */
[----:B------:R-:W-:Y:S01]  /*40a0*/  LOP3.LUT R36, R32, R33, RZ, 0xc, !PT ;  /* 0x0000002120247212 */ /* 0x000fe200078e0cff */
[----:B------:R-:W-:-:S02]  /*40b0*/  IMAD.MOV.U32 R33, RZ, RZ, R47 ;  /* 0x000000ffff217224 */ /* 0x000fc400078e002f */
[----:B------:R-:W-:Y:S01]  /*40c0*/  IMAD.MOV.U32 R32, RZ, RZ, -0x1 ;  /* 0xffffffffff207424 */ /* 0x000fe200078e00ff */
[----:B------:R0:W1:Y:S01]  /*40d0*/  POPC R39, R36 ;  /* 0x0000002400277309 */ /* 0x0000620000000000 */
[----:B------:R-:W-:Y:S01]  /*40e0*/  VIADD R46, R30, 0x10 ;  /* 0x000000101e2e7836 */ /* 0x000fe20000000000 */
[----:B0-----:R-:W0:Y:S06]  /*40f0*/  LDC.64 R36, c[0x0][0x390] ;  /* 0x0000e400ff247b82 */ /* 0x001e2c0000000a00 */
[----:B01----:R-:W-:Y:S05]  /*4100*/  WARPSYNC.COLLECTIVE R32, `(.L_x_52) ;  /* 0x0000000020087348 */ /* 0x003fea0003c00000 */
[----:B-1----:R1:W2:Y:S02]  /*4110*/  SHFL.DOWN P3, R40, R33, R34, R39 ;  /* 0x0800002221287389 */ /* 0x0022a40000060027 */
[----:B012---:R-:W-:Y:S05]  /*4120*/  ENDCOLLECTIVE ;  /* 0x000000000000791b */ /* 0x007fea0003800000 */
.L_x_52:
[----:B------:R-:W-:Y:S01]  /*4130*/  ISETP.GE.AND P1, PT, R30, R39, PT ;  /* 0x000000271e00720c */ /* 0x000fe20003f26270 */
[----:B------:R-:W-:-:S12]  /*4140*/  IMAD.MOV.U32 R34, RZ, RZ, 0x2 ;  /* 0x00000002ff227424 */ /* 0x000fd800078e00ff */
[----:B------:R-:W-:Y:S02]  /*4150*/  @!P1 VIMNMX R47, PT, PT, R40, R47, !PT ;  /* 0x0000002f282f9248 */ /* 0x000fe40007fe0100 */
[----:B------:R-:W-:-:S03]  /*4160*/  ISETP.GT.AND P1, PT, R44, R39, PT ;  /* 0x000000272c00720c */ /* 0x000fc60003f24270 */
[----:B------:R-:W-:-:S10]  /*4170*/  IMAD.MOV.U32 R33, RZ, RZ, R47 ;  /* 0x000000ffff217224 */ /* 0x000fd400078e002f */
[----:B------:R-:W-:Y:S05]  /*4180*/  WARPSYNC.COLLECTIVE R32, `(.L_x_53) ;  /* 0x0000000020087348 */ /* 0x000fea0003c00000 */
[----:B------:R0:W1:Y:S02]  /*4190*/  SHFL.DOWN P3, R40, R33, R34, R39 ;  /* 0x0800002221287389 */ /* 0x0000640000060027 */
[----:B01----:R-:W-:Y:S05]  /*41a0*/  ENDCOLLECTIVE ;  /* 0x000000000000791b */ /* 0x003fea0003800000 */
.L_x_53:
[----:B------:R-:W-:Y:S01]  /*41b0*/  IMAD.MOV.U32 R34, RZ, RZ, 0x4 ;  /* 0x00000004ff227424 */ /* 0x000fe200078e00ff */
[----:B------:R-:W-:Y:S02]  /*41c0*/  @!P1 VIMNMX R47, PT, PT, R47, R40, !PT ;  /* 0x000000282f2f9248 */ /* 0x000fe40007fe0100 */
[----:B------:R-:W-:-:S03]  /*41d0*/  ISETP.GT.AND P1, PT, R43, R39, PT ;  /* 0x000000272b00720c */ /* 0x000fc60003f24270 */
[----:B------:R-:W-:-:S10]  /*41e0*/  IMAD.MOV.U32 R33, RZ, RZ, R47 ;  /* 0x000000ffff217224 */ /* 0x000fd400078e002f */
[----:B------:R-:W-:Y:S05]  /*41f0*/  WARPSYNC.COLLECTIVE R32, `(.L_x_54) ;  /* 0x0000000020087348 */ /* 0x000fea0003c00000 */
[----:B------:R0:W1:Y:S02]  /*4200*/  SHFL.DOWN P3, R40, R33, R34, R39 ;  /* 0x0800002221287389 */ /* 0x0000640000060027 */
[----:B01----:R-:W-:Y:S05]  /*4210*/  ENDCOLLECTIVE ;  /* 0x000000000000791b */ /* 0x003fea0003800000 */
.L_x_54:
[----:B------:R-:W-:Y:S01]  /*4220*/  IMAD.MOV.U32 R34, RZ, RZ, 0x8 ;  /* 0x00000008ff227424 */ /* 0x000fe200078e00ff */
[----:B------:R-:W-:Y:S02]  /*4230*/  @!P1 VIMNMX R47, PT, PT, R47, R40, !PT ;  /* 0x000000282f2f9248 */ /* 0x000fe40007fe0100 */
[----:B------:R-:W-:-:S03]  /*4240*/  ISETP.GT.AND P1, PT, R42, R39, PT ;  /* 0x000000272a00720c */ /* 0x000fc60003f24270 */
[----:B------:R-:W-:-:S10]  /*4250*/  IMAD.MOV.U32 R33, RZ, RZ, R47 ;  /* 0x000000ffff217224 */ /* 0x000fd400078e002f */
[----:B------:R-:W-:Y:S05]  /*4260*/  WARPSYNC.COLLECTIVE R32, `(.L_x_55) ;  /* 0x0000000020087348 */ /* 0x000fea0003c00000 */
[----:B------:R0:W1:Y:S02]  /*4270*/  SHFL.DOWN P3, R40, R33, R34, R39 ;  /* 0x0800002221287389 */ /* 0x0000640000060027 */
[----:B01----:R-:W-:Y:S05]  /*4280*/  ENDCOLLECTIVE ;  /* 0x000000000000791b */ /* 0x003fea0003800000 */
.L_x_55:
[----:B------:R-:W-:Y:S01]  /*4290*/  IMAD.MOV.U32 R34, RZ, RZ, 0x10 ;  /* 0x00000010ff227424 */ /* 0x000fe200078e00ff */
[----:B------:R-:W-:Y:S02]  /*42a0*/  @!P1 VIMNMX R47, PT, PT, R47, R40, !PT ;  /* 0x000000282f2f9248 */ /* 0x000fe40007fe0100 */
[----:B------:R-:W-:-:S03]  /*42b0*/  ISETP.GT.AND P1, PT, R46, R39, PT ;  /* 0x000000272e00720c */ /* 0x000fc60003f24270 */
[----:B------:R-:W-:-:S10]  /*42c0*/  IMAD.MOV.U32 R33, RZ, RZ, R47 ;  /* 0x000000ffff217224 */ /* 0x000fd400078e002f */
[----:B------:R-:W-:Y:S05]  /*42d0*/  WARPSYNC.COLLECTIVE R32, `(.L_x_56) ;  /* 0x0000000020087348 */ /* 0x000fea0003c00000 */
[----:B------:R0:W1:Y:S02]  /*42e0*/  SHFL.DOWN P3, R40, R33, R34, R39 ;  /* 0x0800002221287389 */ /* 0x0000640000060027 */
[----:B01----:R-:W-:Y:S05]  /*42f0*/  ENDCOLLECTIVE ;  /* 0x000000000000791b */ /* 0x003fea0003800000 */
.L_x_56:
[----:B------:R-:W-:Y:S05]  /*4300*/  WARPSYNC.COLLECTIVE R32, `(.L_x_57) ;  /* 0x0000000020087348 */ /* 0x000fea0003c00000 */
[----:B------:R-:W-:Y:S01]  /*4310*/  VOTE.ALL P0, P0 ;  /* 0x0000000000ff7806 */ /* 0x000fe20000000000 */
[----:B------:R-:W-:-:S12]  /*4320*/  ENDCOLLECTIVE ;  /* 0x000000000000791b */ /* 0x000fd80003800000 */
.L_x_57:
[----:B------:R-:W-:Y:S02]  /*4330*/  @!P1 VIMNMX R47, PT, PT, R47, R40, !PT ;  /* 0x000000282f2f9248 */ /* 0x000fe40007fe0100 */
[----:B------:R-:W-:-:S05]  /*4340*/  IADD3 R48, P1, PT, R36, 0x100, RZ ;  /* 0x0000010024307810 */ /* 0x000fca0007f3e0ff */
[----:B------:R-:W-:Y:S01]  /*4350*/  IMAD.X R49, RZ, RZ, R37, P1 ;  /* 0x000000ffff317224 */ /* 0x000fe200008e0625 */
[----:B------:R-:W-:Y:S07]  /*4360*/  BRA `(.L_x_58) ;  /* 0xffffffcc00947947 */ /* 0x000fee000383ffff */
.L_x_15:
[----:B------:R-:W-:Y:S01]  /*4370*/  BSSY B1, `(.L_x_59) ;  /* 0x0000006000017945 */ /* 0x000fe20003800000 */
[----:B------:R-:W-:Y:S01]  /*4380*/  PLOP3.LUT P0, PT, P0, PT, PT, 0x8, 0x80 ;  /* 0x000000000080781c */ /* 0x000fe2000070e170 */
[----:B------:R-:W-:-:S12]  /*4390*/  IMAD.MOV.U32 R32, RZ, RZ, -0x1 ;  /* 0xffffffffff207424 */ /* 0x000fd800078e00ff */
[----:B------:R-:W-:Y:S05]  /*43a0*/  WARPSYNC.COLLECTIVE R32, `(.L_x_60) ;  /* 0x0000000020087348 */ /* 0x000fea0003c00000 */
[----:B------:R-:W-:Y:S01]  /*43b0*/  VOTE.ANY P0, P0 ;  /* 0x0000000000ff7806 */ /* 0x000fe20000000100 */
[----:B------:R-:W-:-:S12]  /*43c0*/  ENDCOLLECTIVE ;  /* 0x000000000000791b */ /* 0x000fd80003800000 */
.L_x_60:
[----:B------:R-:W-:Y:S05]  /*43d0*/  BSYNC B1 ;  /* 0x0000000000017941 */ /* 0x000fea0003800000 */
.L_x_59:
[----:B------:R-:W-:Y:S05]  /*43e0*/  BRA `(.L_x_61) ;  /* 0xffffffcc00947947 */ /* 0x000fea000383ffff */
.L_x_19:
[----:B------:R-:W-:Y:S01]  /*43f0*/  BSSY B1, `(.L_x_62) ;  /* 0x0000006000017945 */ /* 0x000fe20003800000 */
[----:B------:R-:W-:Y:S01]  /*4400*/  PLOP3.LUT P0, PT, P0, PT, PT, 0x8, 0x80 ;  /* 0x000000000080781c */ /* 0x000fe2000070e170 */
[----:B------:R-:W-:-:S12]  /*4410*/  IMAD.MOV.U32 R32, RZ, RZ, -0x1 ;  /* 0xffffffffff207424 */ /* 0x000fd800078e00ff */
[----:B------:R-:W-:Y:S05]  /*4420*/  WARPSYNC.COLLECTIVE R32, `(.L_x_63) ;  /* 0x0000000020087348 */ /* 0x000fea0003c00000 */
[----:B------:R-:W-:Y:S01]  /*4430*/  VOTE.ANY P0, P0 ;  /* 0x0000000000ff7806 */ /* 0x000fe20000000100 */
[----:B------:R-:W-:-:S12]  /*4440*/  ENDCOLLECTIVE ;  /* 0x000000000000791b */ /* 0x000fd80003800000 */
.L_x_63:
[----:B------:R-:W-:Y:S05]  /*4450*/  BSYNC B1 ;  /* 0x0000000000017941 */ /* 0x000fea0003800000 */
.L_x_62:
[----:B------:R-:W-:Y:S05]  /*4460*/  BRA `(.L_x_64) ;  /* 0xffffffcc00a87947 */ /* 0x000fea000383ffff */
.L_x_21:
[----:B------:R-:W-:Y:S01]  /*4470*/  BSSY B1, `(.L_x_65) ;  /* 0x0000006000017945 */ /* 0x000fe20003800000 */
[----:B------:R-:W-:Y:S01]  /*4480*/  PLOP3.LUT P3, PT, P0, PT, PT, 0x8, 0x80 ;  /* 0x000000000080781c */ /* 0x000fe2000076e170 */
[----:B------:R-:W-:-:S12]  /*4490*/  IMAD.MOV.U32 R32, RZ, RZ, -0x1 ;  /* 0xffffffffff207424 */ /* 0x000fd800078e00ff */
[----:B------:R-:W-:Y:S05]  /*44a0*/  WARPSYNC.COLLECTIVE R32, `(.L_x_66) ;  /* 0x0000000020087348 */ /* 0x000fea0003c00000 */
[----:B------:R-:W-:Y:S01]  /*44b0*/  VOTE.ANY R32, PT, P3 ;  /* 0x0000000000207806 */ /* 0x000fe200018e0100 */
[----:B------:R-:W-:Y:S06]  /*44c0*/  ENDCOLLECTIVE ;  /* 0x000000000000791b */ /* 0x000fec0003800000 */
.L_x_66:
[----:B------:R-:W-:Y:S05]  /*44d0*/  BSYNC B1 ;  /* 0x0000000000017941 */ /* 0x000fea0003800000 */
.L_x_65:
[----:B------:R-:W-:Y:S01]  /*44e0*/  LOP3.LUT R32, R32, 0x80000000, R45, 0xec, !PT ;  /* 0x8000000020207812 */ /* 0x000fe200078eec2d */
[----:B------:R-:W-:Y:S02]  /*44f0*/  IMAD.MOV.U32 R34, RZ, RZ, 0x1 ;  /* 0x00000001ff227424 */ /* 0x000fe400078e00ff */
[----:B------:R-:W-:Y:S02]  /*4500*/  VIADD R41, R41, 0xffffffe0 ;  /* 0xffffffe029297836 */ /* 0x000fe40000000000 */
[----:B------:R-:W-:-:S05]  /*4510*/  VIADD R33, R32, 0xffffffff ;  /* 0xffffffff20217836 */ /* 0x000fca0000000000 */
[----:B------:R-:W-:Y:S01]  /*4520*/  LOP3.LUT R52, R32, R33, RZ, 0xc, !PT ;  /* 0x0000002120347212 */ /* 0x000fe200078e0cff */
[----:B------:R-:W-:Y:S02]  /*4530*/  IMAD.MOV.U32 R33, RZ, RZ, R37 ;  /* 0x000000ffff217224 */ /* 0x000fe400078e0025 */
[----:B------:R-:W-:Y:S01]  /*4540*/  IMAD.MOV.U32 R32, RZ, RZ, -0x1 ;  /* 0xffffffffff207424 */ /* 0x000fe200078e00ff */
[----:B------:R0:W1:Y:S06]  /*4550*/  POPC R39, R52 ;  /* 0x0000003400277309 */ /* 0x00006c0000000000 */
[----:B01----:R-:W-:Y:S05]  /*4560*/  WARPSYNC.COLLECTIVE R32, `(.L_x_67) ;  /* 0x0000000020087348 */ /* 0x003fea0003c00000 */
[----:B-1----:R1:W2:Y:S02]  /*4570*/  SHFL.DOWN P3, R40, R33, R34, R39 ;  /* 0x0800002221287389 */ /* 0x0022a40000060027 */
[----:B012---:R-:W-:Y:S05]  /*4580*/  ENDCOLLECTIVE ;  /* 0x000000000000791b */ /* 0x007fea0003800000 */
.L_x_67:
        /* <DEDUP_REMOVED lines=8> */
.L_x_68:
[----:B------:R-:W-:Y:S01]  /*4610*/  IMAD.MOV.U32 R34, RZ, RZ, 0x4 ;  /* 0x00000004ff227424 */ /* 0x000fe200078e00ff */
[----:B------:R-:W-:Y:S02]  /*4620*/  @!P0 VIMNMX R37, PT, PT, R37, R40, !PT ;  /* 0x0000002825258248 */ /* 0x000fe40007fe0100 */
[----:B------:R-:W-:-:S03]  /*4630*/  ISETP.GT.AND P0, PT, R43, R39, PT ;  /* 0x000000272b00720c */ /* 0x000fc60003f04270 */
[----:B------:R-:W-:-:S10]  /*4640*/  IMAD.MOV.U32 R33, RZ, RZ, R37 ;  /* 0x000000ffff217224 */ /* 0x000fd400078e0025 */
[----:B------:R-:W-:Y:S05]  /*4650*/  WARPSYNC.COLLECTIVE R32, `(.L_x_69) ;  /* 0x0000000020087348 */ /* 0x000fea0003c00000 */
[----:B------:R0:W1:Y:S02]  /*4660*/  SHFL.DOWN P3, R40, R33, R34, R39 ;  /* 0x0800002221287389 */ /* 0x0000640000060027 */
[----:B01----:R-:W-:Y:S05]  /*4670*/  ENDCOLLECTIVE ;  /* 0x000000000000791b */ /* 0x003fea0003800000 */
.L_x_69:
[----:B------:R-:W-:Y:S01]  /*4680*/  IMAD.MOV.U32 R34, RZ, RZ, 0x8 ;  /* 0x00000008ff227424 */ /* 0x000fe200078e00ff */
[----:B------:R-:W-:Y:S02]  /*4690*/  @!P0 VIMNMX R37, PT, PT, R37, R40, !PT ;  /* 0x0000002825258248 */ /* 0x000fe40007fe0100 */
[----:B------:R-:W-:-:S03]  /*46a0*/  ISETP.GT.AND P0, PT, R42, R39, PT ;  /* 0x000000272a00720c */ /* 0x000fc60003f04270 */
[----:B------:R-:W-:-:S10]  /*46b0*/  IMAD.MOV.U32 R33, RZ, RZ, R37 ;  /* 0x000000ffff217224 */ /* 0x000fd400078e0025 */
[----:B------:R-:W-:Y:S05]  /*46c0*/  WARPSYNC.COLLECTIVE R32, `(.L_x_70) ;  /* 0x0000000020087348 */ /* 0x000fea0003c00000 */
[----:B------:R0:W1:Y:S02]  /*46d0*/  SHFL.DOWN P3, R40, R33, R34, R39 ;  /* 0x0800002221287389 */ /* 0x0000640000060027 */
[----:B01----:R-:W-:Y:S05]  /*46e0*/  ENDCOLLECTIVE ;  /* 0x000000000000791b */ /* 0x003fea0003800000 */
.L_x_70:
[----:B------:R-:W-:Y:S01]  /*46f0*/  IMAD.MOV.U32 R34, RZ, RZ, 0x10 ;  /* 0x00000010ff227424 */ /* 0x000fe200078e00ff */
[----:B------:R-:W-:Y:S02]  /*4700*/  @!P0 VIMNMX R37, PT, PT, R37, R40, !PT ;  /* 0x0000002825258248 */ /* 0x000fe40007fe0100 */
[----:B------:R-:W-:-:S03]  /*4710*/  ISETP.GT.AND P0, PT, R46, R39, PT ;  /* 0x000000272e00720c */ /* 0x000fc60003f04270 */
[----:B------:R-:W-:-:S10]  /*4720*/  IMAD.MOV.U32 R33, RZ, RZ, R37 ;  /* 0x000000ffff217224 */ /* 0x000fd400078e0025 */
[----:B------:R-:W-:Y:S05]  /*4730*/  WARPSYNC.COLLECTIVE R32, `(.L_x_71) ;  /* 0x0000000020087348 */ /* 0x000fea0003c00000 */
[----:B------:R0:W1:Y:S02]  /*4740*/  SHFL.DOWN P3, R40, R33, R34, R39 ;  /* 0x0800002221287389 */ /* 0x0000640000060027 */
[----:B01----:R-:W-:Y:S05]  /*4750*/  ENDCOLLECTIVE ;  /* 0x000000000000791b */ /* 0x003fea0003800000 */
.L_x_71:
[----:B------:R-:W-:Y:S02]  /*4760*/  @!P0 VIMNMX R37, PT, PT, R37, R40, !PT ;  /* 0x0000002825258248 */ /* 0x000fe40007fe0100 */
[----:B------:R-:W-:Y:S02]  /*4770*/  ISETP.NE.AND P0, PT, R36, 0x65, PT ;  /* 0x000000652400780c */ /* 0x000fe40003f05270 */
[----:B------:R-:W-:-:S11]  /*4780*/  VIMNMX R47, PT, PT, R37, R47, !PT ;  /* 0x0000002f252f7248 */ /* 0x000fd60007fe0100 */
[----:B------:R-:W-:Y:S05]  /*4790*/  WARPSYNC.COLLECTIVE R32, `(.L_x_72) ;  /* 0x0000000020087348 */ /* 0x000fea0003c00000 */
[----:B------:R-:W-:Y:S01]  /*47a0*/  VOTE.ALL P0, P0 ;  /* 0x0000000000ff7806 */ /* 0x000fe20000000000 */
[----:B------:R-:W-:-:S12]  /*47b0*/  ENDCOLLECTIVE ;  /* 0x000000000000791b */ /* 0x000fd80003800000 */
.L_x_72:
[----:B------:R-:W-:Y:S05]  /*47c0*/  BRA `(.L_x_73) ;  /* 0xffffffcc00407947 */ /* 0x000fea000383ffff */
.L_x_28:
[----:B------:R-:W-:Y:S01]  /*47d0*/  BSSY B0, `(.L_x_74) ;  /* 0x0000006000007945 */ /* 0x000fe20003800000 */
[----:B------:R-:W-:Y:S01]  /*47e0*/  PLOP3.LUT P0, PT, P0, PT, PT, 0x8, 0x80 ;  /* 0x000000000080781c */ /* 0x000fe2000070e170 */
[----:B------:R-:W-:-:S12]  /*47f0*/  IMAD.MOV.U32 R32, RZ, RZ, -0x1 ;  /* 0xffffffffff207424 */ /* 0x000fd800078e00ff */
[----:B------:R-:W-:Y:S05]  /*4800*/  WARPSYNC.COLLECTIVE R32, `(.L_x_75) ;  /* 0x0000000020087348 */ /* 0x000fea0003c00000 */
[----:B------:R-:W-:Y:S01]  /*4810*/  VOTE.ANY P0, P0 ;  /* 0x0000000000ff7806 */ /* 0x000fe20000000100 */
[----:B------:R-:W-:-:S12]  /*4820*/  ENDCOLLECTIVE ;  /* 0x000000000000791b */ /* 0x000fd80003800000 */
.L_x_75:
[----:B------:R-:W-:Y:S05]  /*4830*/  BSYNC B0 ;  /* 0x0000000000007941 */ /* 0x000fea0003800000 */
.L_x_74:
[----:B------:R-:W-:Y:S05]  /*4840*/  BRA `(.L_x_76) ;  /* 0xffffffe400607947 */ /* 0x000fea000383ffff */
.L_x_32:
[----:B------:R-:W-:Y:S01]  /*4850*/  BSSY B0, `(.L_x_77) ;  /* 0x0000006000007945 */ /* 0x000fe20003800000 */
[----:B------:R-:W-:Y:S01]  /*4860*/  PLOP3.LUT P0, PT, P0, PT, PT, 0x8, 0x80 ;  /* 0x000000000080781c */ /* 0x000fe2000070e170 */
[----:B------:R-:W-:-:S12]  /*4870*/  IMAD.MOV.U32 R32, RZ, RZ, -0x1 ;  /* 0xffffffffff207424 */ /* 0x000fd800078e00ff */
[----:B------:R-:W-:Y:S05]  /*4880*/  WARPSYNC.COLLECTIVE R32, `(.L_x_78) ;  /* 0x0000000020087348 */ /* 0x000fea0003c00000 */
[----:B------:R-:W-:Y:S01]  /*4890*/  VOTE.ANY P0, P0 ;  /* 0x0000000000ff7806 */ /* 0x000fe20000000100 */
[----:B------:R-:W-:-:S12]  /*48a0*/  ENDCOLLECTIVE ;  /* 0x000000000000791b */ /* 0x000fd80003800000 */
.L_x_78:
[----:B------:R-:W-:Y:S05]  /*48b0*/  BSYNC B0 ;  /* 0x0000000000007941 */ /* 0x000fea0003800000 */
.L_x_77:
[----:B------:R-:W-:Y:S05]  /*48c0*/  BRA `(.L_x_79) ;  /* 0xffffffe400707947 */ /* 0x000fea000383ffff */
.L_x_34:
[----:B------:R-:W0:Y:S01]  /*48d0*/  S2R R43, SR_GEMASK ;  /* 0x00000000002b7919 */ /* 0x000e220000003c00 */
[----:B------:R-:W-:Y:S01]  /*48e0*/  BSSY B0, `(.L_x_80) ;  /* 0x0000007000007945 */ /* 0x000fe20003800000 */
[----:B------:R-:W-:Y:S01]  /*48f0*/  ISETP.NE.AND P0, PT, R38, 0x65, PT ;  /* 0x000000652600780c */ /* 0x000fe20003f05270 */
[----:B------:R-:W-:Y:S01]  /*4900*/  IMAD.MOV.U32 R32, RZ, RZ, -0x1 ;  /* 0xffffffffff207424 */ /* 0x000fe200078e00ff */
[----:B------:R-:W-:-:S13]  /*4910*/  PLOP3.LUT P3, PT, P3, PT, PT, 0x8, 0x80 ;  /* 0x000000000080781c */ /* 0x000fda0001f6e170 */
[----:B0-----:R-:W-:Y:S05]  /*4920*/  WARPSYNC.COLLECTIVE R32, `(.L_x_81) ;  /* 0x0000000020087348 */ /* 0x001fea0003c00000 */
[----:B------:R-:W-:Y:S01]  /*4930*/  VOTE.ANY R32, PT, P3 ;  /* 0x0000000000207806 */ /* 0x000fe200018e0100 */
[----:B0-----:R-:W-:Y:S06]  /*4940*/  ENDCOLLECTIVE ;  /* 0x000000000000791b */ /* 0x001fec0003800000 */
.L_x_81:
[----:B------:R-:W-:Y:S05]  /*4950*/  BSYNC B0 ;  /* 0x0000000000007941 */ /* 0x000fea0003800000 */
.L_x_80:
[----:B------:R-:W-:Y:S01]  /*4960*/  LOP3.LUT R32, R32, 0x80000000, R43, 0xec, !PT ;  /* 0x8000000020207812 */ /* 0x000fe200078eec2b */
[----:B------:R-:W-:Y:S01]  /*4970*/  IMAD.MOV.U32 R34, RZ, RZ, 0x1 ;  /* 0x00000001ff227424 */ /* 0x000fe200078e00ff */
[----:B------:R-:W0:Y:S03]  /*4980*/  LDC.64 R44, c[0x0][0x390] ;  /* 0x0000e400ff2c7b82 */ /* 0x000e260000000a00 */
[----:B------:R-:W-:-:S05]  /*4990*/  VIADD R33, R32, 0xffffffff ;  /* 0xffffffff20217836 */ /* 0x000fca0000000000 */
[----:B------:R-:W-:Y:S01]  /*49a0*/  LOP3.LUT R38, R32, R33, RZ, 0xc, !PT ;  /* 0x0000002120267212 */ /* 0x000fe200078e0cff */
[----:B------:R-:W-:Y:S02]  /*49b0*/  IMAD.MOV.U32 R33, RZ, RZ, R50 ;  /* 0x000000ffff217224 */ /* 0x000fe400078e0032 */
[----:B------:R-:W-:Y:S01]  /*49c0*/  IMAD.MOV.U32 R32, RZ, RZ, -0x1 ;  /* 0xffffffffff207424 */ /* 0x000fe200078e00ff */
[----:B------:R1:W2:Y:S02]  /*49d0*/  POPC R39, R38 ;  /* 0x0000002600277309 */ /* 0x0002a40000000000 */
[----:B-1----:R-:W-:-:S07]  /*49e0*/  VIADD R38, R41, 0x4 ;  /* 0x0000000429267836 */ /* 0x002fce0000000000 */
[----:B0-2---:R-:W-:Y:S05]  /*49f0*/  WARPSYNC.COLLECTIVE R32, `(.L_x_82) ;  /* 0x0000000020087348 */ /* 0x005fea0003c00000 */
[----:B--2---:R1:W2:Y:S02]  /*4a00*/  SHFL.DOWN P3, R40, R33, R34, R39 ;  /* 0x0800002221287389 */ /* 0x0042a40000060027 */
[----:B012---:R-:W-:Y:S05]  /*4a10*/  ENDCOLLECTIVE ;  /* 0x000000000000791b */ /* 0x007fea0003800000 */
.L_x_82:
[----:B------:R-:W-:Y:S01]  /*4a20*/  IMAD.MOV.U32 R34, RZ, RZ, 0x2 ;  /* 0x00000002ff227424 */ /* 0x000fe200078e00ff */
[----:B------:R-:W-:-:S13]  /*4a30*/  ISETP.GE.AND P3, PT, R41, R39, PT ;  /* 0x000000272900720c */ /* 0x000fda0003f66270 */
[----:B------:R-:W-:Y:S01]  /*4a40*/  @!P3 VIMNMX R50, PT, PT, R40, R50, !PT ;  /* 0x000000322832b248 */ /* 0x000fe20007fe0100 */
[----:B------:R-:W-:-:S04]  /*4a50*/  VIADD R40, R41, 0x2 ;  /* 0x0000000229287836 */ /* 0x000fc80000000000 */
[----:B------:R-:W-:Y:S01]  /*4a60*/  IMAD.MOV.U32 R33, RZ, RZ, R50 ;  /* 0x000000ffff217224 */ /* 0x000fe200078e0032 */
[----:B------:R-:W-:-:S13]  /*4a70*/  ISETP.GT.AND P4, PT, R40, R39, PT ;  /* 0x000000272800720c */ /* 0x000fda0003f84270 */
[----:B------:R-:W-:Y:S05]  /*4a80*/  WARPSYNC.COLLECTIVE R32, `(.L_x_83) ;  /* 0x0000000020087348 */ /* 0x000fea0003c00000 */
[----:B------:R0:W1:Y:S02]  /*4a90*/  SHFL.DOWN P3, R40, R33, R34, R39 ;  /* 0x0800002221287389 */ /* 0x0000640000060027 */
[----:B01----:R-:W-:Y:S05]  /*4aa0*/  ENDCOLLECTIVE ;  /* 0x000000000000791b */ /* 0x003fea0003800000 */
.L_x_83:
[----:B------:R-:W-:Y:S01]  /*4ab0*/  IMAD.MOV.U32 R34, RZ, RZ, 0x4 ;  /* 0x00000004ff227424 */ /* 0x000fe200078e00ff */
[----:B------:R-:W-:Y:S02]  /*4ac0*/  @!P4 VIMNMX R50, PT, PT, R50, R40, !PT ;  /* 0x000000283232c248 */ /* 0x000fe40007fe0100 */
[----:B------:R-:W-:Y:S01]  /*4ad0*/  ISETP.GT.AND P4, PT, R38, R39, PT ;  /* 0x000000272600720c */ /* 0x000fe20003f84270 */
[----:B------:R-:W-:Y:S02]  /*4ae0*/  VIADD R38, R41, 0x8 ;  /* 0x0000000829267836 */ /* 0x000fe40000000000 */
[----:B------:R-:W-:-:S10]  /*4af0*/  IMAD.MOV.U32 R33, RZ, RZ, R50 ;  /* 0x000000ffff217224 */ /* 0x000fd400078e0032 */
[----:B------:R-:W-:Y:S05]  /*4b00*/  WARPSYNC.COLLECTIVE R32, `(.L_x_84) ;  /* 0x0000000020087348 */ /* 0x000fea0003c00000 */
[----:B------:R0:W1:Y:S02]  /*4b10*/  SHFL.DOWN P3, R40, R33, R34, R39 ;  /* 0x0800002221287389 */ /* 0x0000640000060027 */
[----:B01----:R-:W-:Y:S05]  /*4b20*/  ENDCOLLECTIVE ;  /* 0x000000000000791b */ /* 0x003fea0003800000 */
.L_x_84:
        /* <DEDUP_REMOVED lines=8> */
.L_x_85:
[----:B------:R-:W-:Y:S01]  /*4bb0*/  IMAD.MOV.U32 R34, RZ, RZ, 0x10 ;  /* 0x00000010ff227424 */ /* 0x000fe200078e00ff */
[----:B------:R-:W-:-:S05]  /*4bc0*/  @!P4 VIMNMX R50, PT, PT, R50, R40, !PT ;  /* 0x000000283232c248 */ /* 0x000fca0007fe0100 */
[----:B------:R-:W-:-:S07]  /*4bd0*/  IMAD.MOV.U32 R33, RZ, RZ, R50 ;  /* 0x000000ffff217224 */ /* 0x000fce00078e0032 */
[----:B------:R-:W-:Y:S05]  /*4be0*/  WARPSYNC.COLLECTIVE R32, `(.L_x_86) ;  /* 0x0000000020087348 */ /* 0x000fea0003c00000 */
[----:B------:R0:W1:Y:S02]  /*4bf0*/  SHFL.DOWN P3, R40, R33, R34, R39 ;  /* 0x0800002221287389 */ /* 0x0000640000060027 */
[----:B01----:R-:W-:Y:S05]  /*4c00*/  ENDCOLLECTIVE ;  /* 0x000000000000791b */ /* 0x003fea0003800000 */
.L_x_86:
[----:B------:R-:W-:Y:S05]  /*4c10*/  WARPSYNC.COLLECTIVE R32, `(.L_x_87) ;  /* 0x0000000020087348 */ /* 0x000fea0003c00000 */
[----:B------:R-:W-:Y:S01]  /*4c20*/  VOTE.ALL P0, P0 ;  /* 0x0000000000ff7806 */ /* 0x000fe20000000000 */
[----:B------:R-:W-:-:S12]  /*4c30*/  ENDCOLLECTIVE ;  /* 0x000000000000791b */ /* 0x000fd80003800000 */
.L_x_87:
[----:B------:R-:W-:-:S13]  /*4c40*/  ISETP.GT.AND P3, PT, R38, R39, PT ;  /* 0x000000272600720c */ /* 0x000fda0003f64270 */
[----:B------:R-:W-:Y:S02]  /*4c50*/  @!P3 VIMNMX R50, PT, PT, R50, R40, !PT ;  /* 0x000000283232b248 */ /* 0x000fe40007fe0100 */
[----:B------:R-:W-:-:S05]  /*4c60*/  IADD3 R44, P3, PT, R44, 0x100, RZ ;  /* 0x000001002c2c7810 */ /* 0x000fca0007f7e0ff */
[----:B------:R-:W-:Y:S01]  /*4c70*/  IMAD.X R45, RZ, RZ, R45, P3 ;  /* 0x000000ffff2d7224 */ /* 0x000fe200018e062d */
[----:B------:R-:W-:Y:S07]  /*4c80*/  BRA `(.L_x_88) ;  /* 0xffffffe4001c7947 */ /* 0x000fee000383ffff */
.L_x_36:
[----:B------:R-:W-:Y:S01]  /*4c90*/  BSSY B0, `(.L_x_89) ;  /* 0x0000006000007945 */ /* 0x000fe20003800000 */
[----:B------:R-:W-:Y:S01]  /*4ca0*/  PLOP3.LUT P0, PT, P0, PT, PT, 0x8, 0x80 ;  /* 0x000000000080781c */ /* 0x000fe2000070e170 */
[----:B------:R-:W-:-:S12]  /*4cb0*/  IMAD.MOV.U32 R32, RZ, RZ, -0x1 ;  /* 0xffffffffff207424 */ /* 0x000fd800078e00ff */
[----:B------:R-:W-:Y:S05]  /*4cc0*/  WARPSYNC.COLLECTIVE R32, `(.L_x_90) ;  /* 0x0000000020087348 */ /* 0x000fea0003c00000 */
[----:B------:R-:W-:Y:S01]  /*4cd0*/  VOTE.ANY P0, P0 ;  /* 0x0000000000ff7806 */ /* 0x000fe20000000100 */
[----:B------:R-:W-:-:S12]  /*4ce0*/  ENDCOLLECTIVE ;  /* 0x000000000000791b */ /* 0x000fd80003800000 */
.L_x_90:
[----:B------:R-:W-:Y:S05]  /*4cf0*/  BSYNC B0 ;  /* 0x0000000000007941 */ /* 0x000fea0003800000 */
.L_x_89:
[----:B------:R-:W-:Y:S05]  /*4d00*/  BRA `(.L_x_91) ;  /* 0xffffffe4001c7947 */ /* 0x000fea000383ffff */
.L_x_40:
[----:B------:R-:W-:Y:S01]  /*4d10*/  BSSY B0, `(.L_x_92) ;  /* 0x0000006000007945 */ /* 0x000fe20003800000 */
[----:B------:R-:W-:Y:S01]  /*4d20*/  PLOP3.LUT P0, PT, P0, PT, PT, 0x8, 0x80 ;  /* 0x000000000080781c */ /* 0x000fe2000070e170 */
[----:B------:R-:W-:-:S12]  /*4d30*/  IMAD.MOV.U32 R32, RZ, RZ, -0x1 ;  /* 0xffffffffff207424 */ /* 0x000fd800078e00ff */
[----:B------:R-:W-:Y:S05]  /*4d40*/  WARPSYNC.COLLECTIVE R32, `(.L_x_93) ;  /* 0x0000000020087348 */ /* 0x000fea0003c00000 */
[----:B------:R-:W-:Y:S01]  /*4d50*/  VOTE.ANY P0, P0 ;  /* 0x0000000000ff7806 */ /* 0x000fe20000000100 */
[----:B------:R-:W-:-:S12]  /*4d60*/  ENDCOLLECTIVE ;  /* 0x000000000000791b */ /* 0x000fd80003800000 */
.L_x_93:
[----:B------:R-:W-:Y:S05]  /*4d70*/  BSYNC B0 ;  /* 0x0000000000007941 */ /* 0x000fea0003800000 */
.L_x_92:
[----:B------:R-:W-:Y:S05]  /*4d80*/  BRA `(.L_x_94) ;  /* 0xffffffe4002c7947 */ /* 0x000fea000383ffff */
.L_x_42:
[----:B------:R-:W-:Y:S01]  /*4d90*/  BSSY B0, `(.L_x_95) ;  /* 0x0000006000007945 */ /* 0x000fe20003800000 */
[----:B------:R-:W-:Y:S01]  /*4da0*/  PLOP3.LUT P3, PT, P0, PT, PT, 0x8, 0x80 ;  /* 0x000000000080781c */ /* 0x000fe2000076e170 */
[----:B------:R-:W-:-:S12]  /*4db0*/  IMAD.MOV.U32 R32, RZ, RZ, -0x1 ;  /* 0xffffffffff207424 */ /* 0x000fd800078e00ff */
[----:B------:R-:W-:Y:S05]  /*4dc0*/  WARPSYNC.COLLECTIVE R32, `(.L_x_96) ;  /* 0x0000000020087348 */ /* 0x000fea0003c00000 */
[----:B------:R-:W-:Y:S01]  /*4dd0*/  VOTE.ANY R32, PT, P3 ;  /* 0x0000000000207806 */ /* 0x000fe200018e0100 */
[----:B------:R-:W-:Y:S06]  /*4de0*/  ENDCOLLECTIVE ;  /* 0x000000000000791b */ /* 0x000fec0003800000 */
.L_x_96:
[----:B------:R-:W-:Y:S05]  /*4df0*/  BSYNC B0 ;  /* 0x0000000000007941 */ /* 0x000fea0003800000 */
.L_x_95:
[----:B------:R-:W-:Y:S01]  /*4e00*/  LOP3.LUT R32, R32, 0x80000000, R43, 0xec, !PT ;  /* 0x8000000020207812 */ /* 0x000fe200078eec2b */
[----:B------:R-:W-:Y:S02]  /*4e10*/  IMAD.MOV.U32 R34, RZ, RZ, 0x1 ;  /* 0x00000001ff227424 */ /* 0x000fe400078e00ff */
[----:B------:R-:W-:Y:S02]  /*4e20*/  VIADD R52, R41, 0x10 ;  /* 0x0000001029347836 */ /* 0x000fe40000000000 */
[----:B------:R-:W-:Y:S02]  /*4e30*/  VIADD R33, R32, 0xffffffff ;  /* 0xffffffff20217836 */ /* 0x000fe40000000000 */
[----:B------:R-:W-:-:S03]  /*4e40*/  VIADD R48, R48, 0xffffffe0 ;  /* 0xffffffe030307836 */ /* 0x000fc60000000000 */
[----:B------:R-:W-:Y:S01]  /*4e50*/  LOP3.LUT R51, R32, R33, RZ, 0xc, !PT ;  /* 0x0000002120337212 */ /* 0x000fe200078e0cff */
[----:B------:R-:W-:Y:S02]  /*4e60*/  IMAD.MOV.U32 R33, RZ, RZ, R49 ;  /* 0x000000ffff217224 */ /* 0x000fe400078e0031 */
[----:B------:R-:W-:Y:S01]  /*4e70*/  IMAD.MOV.U32 R32, RZ, RZ, -0x1 ;  /* 0xffffffffff207424 */ /* 0x000fe200078e00ff */
[----:B------:R0:W1:Y:S06]  /*4e80*/  POPC R39, R51 ;  /* 0x0000003300277309 */ /* 0x00006c0000000000 */
[----:B01----:R-:W-:Y:S05]  /*4e90*/  WARPSYNC.COLLECTIVE R32, `(.L_x_97) ;  /* 0x0000000020087348 */ /* 0x003fea0003c00000 */
[----:B-1----:R1:W2:Y:S02]  /*4ea0*/  SHFL.DOWN P3, R40, R33, R34, R39 ;  /* 0x0800002221287389 */ /* 0x0022a40000060027 */
[----:B012---:R-:W-:Y:S05]  /*4eb0*/  ENDCOLLECTIVE ;  /* 0x000000000000791b */ /* 0x007fea0003800000 */
.L_x_97:
[----:B------:R-:W-:Y:S01]  /*4ec0*/  ISETP.GE.AND P0, PT, R41, R39, PT ;  /* 0x000000272900720c */ /* 0x000fe20003f06270 */
[----:B------:R-:W-:-:S12]  /*4ed0*/  IMAD.MOV.U32 R34, RZ, RZ, 0x2 ;  /* 0x00000002ff227424 */ /* 0x000fd800078e00ff */
[----:B------:R-:W-:Y:S01]  /*4ee0*/  @!P0 VIMNMX R49, PT, PT, R40, R49, !PT ;  /* 0x0000003128318248 */ /* 0x000fe20007fe0100 */
[----:B------:R-:W-:-:S04]  /*4ef0*/  VIADD R40, R41, 0x2 ;  /* 0x0000000229287836 */ /* 0x000fc80000000000 */
[----:B------:R-:W-:Y:S01]  /*4f00*/  IMAD.MOV.U32 R33, RZ, RZ, R49 ;  /* 0x000000ffff217224 */ /* 0x000fe200078e0031 */
[----:B------:R-:W-:-:S13]  /*4f10*/  ISETP.GT.AND P0, PT, R40, R39, PT ;  /* 0x000000272800720c */ /* 0x000fda0003f04270 */
[----:B------:R-:W-:Y:S05]  /*4f20*/  WARPSYNC.COLLECTIVE R32, `(.L_x_98) ;  /* 0x0000000020087348 */ /* 0x000fea0003c00000 */
[----:B------:R0:W1:Y:S02]  /*4f30*/  SHFL.DOWN P3, R40, R33, R34, R39 ;  /* 0x0800002221287389 */ /* 0x0000640000060027 */
[----:B01----:R-:W-:Y:S05]  /*4f40*/  ENDCOLLECTIVE ;  /* 0x000000000000791b */ /* 0x003fea0003800000 */
.L_x_98:
[----:B------:R-:W-:Y:S01]  /*4f50*/  IMAD.MOV.U32 R34, RZ, RZ, 0x4 ;  /* 0x00000004ff227424 */ /* 0x000fe200078e00ff */
[----:B------:R-:W-:Y:S01]  /*4f60*/  @!P0 VIMNMX R49, PT, PT, R49, R40, !PT ;  /* 0x0000002831318248 */ /* 0x000fe20007fe0100 */
[----:B------:R-:W-:-:S04]  /*4f70*/  VIADD R40, R41, 0x4 ;  /* 0x0000000429287836 */ /* 0x000fc80000000000 */
[----:B------:R-:W-:Y:S01]  /*4f80*/  IMAD.MOV.U32 R33, RZ, RZ, R49 ;  /* 0x000000ffff217224 */ /* 0x000fe200078e0031 */
[----:B------:R-:W-:-:S13]  /*4f90*/  ISETP.GT.AND P0, PT, R40, R39, PT ;  /* 0x000000272800720c */ /* 0x000fda0003f04270 */
[----:B------:R-:W-:Y:S05]  /*4fa0*/  WARPSYNC.COLLECTIVE R32, `(.L_x_99) ;  /* 0x0000000020087348 */ /* 0x000fea0003c00000 */
[----:B------:R0:W1:Y:S02]  /*4fb0*/  SHFL.DOWN P3, R40, R33, R34, R39 ;  /* 0x0800002221287389 */ /* 0x0000640000060027 */
[----:B01----:R-:W-:Y:S05]  /*4fc0*/  ENDCOLLECTIVE ;  /* 0x000000000000791b */ /* 0x003fea0003800000 */
.L_x_99:
        /* <DEDUP_REMOVED lines=8> */
.L_x_100:
[----:B------:R-:W-:Y:S01]  /*5050*/  IMAD.MOV.U32 R34, RZ, RZ, 0x10 ;  /* 0x00000010ff227424 */ /* 0x000fe200078e00ff */
[----:B------:R-:W-:Y:S02]  /*5060*/  @!P0 VIMNMX R49, PT, PT, R49, R40, !PT ;  /* 0x0000002831318248 */ /* 0x000fe40007fe0100 */
[----:B------:R-:W-:-:S03]  /*5070*/  ISETP.GT.AND P0, PT, R52, R39, PT ;  /* 0x000000273400720c */ /* 0x000fc60003f04270 */
[----:B------:R-:W-:-:S10]  /*5080*/  IMAD.MOV.U32 R33, RZ, RZ, R49 ;  /* 0x000000ffff217224 */ /* 0x000fd400078e0031 */
[----:B------:R-:W-:Y:S05]  /*5090*/  WARPSYNC.COLLECTIVE R32, `(.L_x_101) ;  /* 0x0000000020087348 */ /* 0x000fea0003c00000 */
[----:B------:R0:W1:Y:S02]  /*50a0*/  SHFL.DOWN P3, R40, R33, R34, R39 ;  /* 0x0800002221287389 */ /* 0x0000640000060027 */
[----:B01----:R-:W-:Y:S05]  /*50b0*/  ENDCOLLECTIVE ;  /* 0x000000000000791b */ /* 0x003fea0003800000 */
.L_x_101:
[----:B------:R-:W-:Y:S02]  /*50c0*/  @!P0 VIMNMX R49, PT, PT, R49, R40, !PT ;  /* 0x0000002831318248 */ /* 0x000fe40007fe0100 */
[----:B------:R-:W-:Y:S02]  /*50d0*/  ISETP.NE.AND P0, PT, R38, 0x65, PT ;  /* 0x000000652600780c */ /* 0x000fe40003f05270 */
[----:B------:R-:W-:-:S11]  /*50e0*/  VIMNMX R50, PT, PT, R49, R50, !PT ;  /* 0x0000003231327248 */ /* 0x000fd60007fe0100 */
[----:B------:R-:W-:Y:S05]  /*50f0*/  WARPSYNC.COLLECTIVE R32, `(.L_x_102) ;  /* 0x0000000020087348 */ /* 0x000fea0003c00000 */
[----:B------:R-:W-:Y:S01]  /*5100*/  VOTE.ALL P0, P0 ;  /* 0x0000000000ff7806 */ /* 0x000fe20000000000 */
[----:B------:R-:W-:-:S12]  /*5110*/  ENDCOLLECTIVE ;  /* 0x000000000000791b */ /* 0x000fd80003800000 */
.L_x_102:
[----:B------:R-:W-:Y:S05]  /*5120*/  BRA `(.L_x_103) ;  /* 0xffffffe000c87947 */ /* 0x000fea000383ffff */
.L_x_104:
[----:B------:R-:W-:-:S00]  /*5130*/  BRA `(.L_x_104) ;  /* 0xfffffffc00fc7947 */ /* 0x000fc0000383ffff */
[----:B------:R-:W-:-:S00]  /*5140*/  NOP ;  /* 0x0000000000007918 */ /* 0x000fc00000000000 */
        /* <DEDUP_REMOVED lines=11> */
.L_x_254:


//--------------------- .text._ZN3cub18CUB_300001_SM_10006detail4scan16DeviceScanKernelINS2_10policy_hubIiiijN4cuda3__47maximumIiEEE10Policy1000EN6thrust24THRUST_300001_SM_1000_NS6detail15normal_iteratorINSC_10device_ptrIiEEEESH_NS0_13ScanTileStateIiLb1EEES8_NS0_8NullTypeEjiLb0ESK_EEvT0_T1_T2_iT3_T4_T5_ --------------------------
	.section	.text._ZN3cub18CUB_300001_SM_10006detail4scan16DeviceScanKernelINS2_10policy_hubIiiijN4cuda3__47maximumIiEEE10Policy1000EN6thrust24THRUST_300001_SM_1000_NS6detail15normal_iteratorINSC_10device_ptrIiEEEESH_NS0_13ScanTileStateIiLb1EEES8_NS0_8NullTypeEjiLb0ESK_EEvT0_T1_T2_iT3_T4_T5_,"ax",@progbits
	.align	128
        .global         _ZN3cub18CUB_300001_SM_10006detail4scan16DeviceScanKernelINS2_10policy_hubIiiijN4cuda3__47maximumIiEEE10Policy1000EN6thrust24THRUST_300001_SM_1000_NS6detail15normal_iteratorINSC_10device_ptrIiEEEESH_NS0_13ScanTileStateIiLb1EEES8_NS0_8NullTypeEjiLb0ESK_EEvT0_T1_T2_iT3_T4_T5_
        .type           _ZN3cub18CUB_300001_SM_10006detail4scan16DeviceScanKernelINS2_10policy_hubIiiijN4cuda3__47maximumIiEEE10Policy1000EN6thrust24THRUST_300001_SM_1000_NS6detail15normal_iteratorINSC_10device_ptrIiEEEESH_NS0_13ScanTileStateIiLb1EEES8_NS0_8NullTypeEjiLb0ESK_EEvT0_T1_T2_iT3_T4_T5_,@function
        .size           _ZN3cub18CUB_300001_SM_10006detail4scan16DeviceScanKernelINS2_10policy_hubIiiijN4cuda3__47maximumIiEEE10Policy1000EN6thrust24THRUST_300001_SM_1000_NS6detail15normal_iteratorINSC_10device_ptrIiEEEESH_NS0_13ScanTileStateIiLb1EEES8_NS0_8NullTypeEjiLb0ESK_EEvT0_T1_T2_iT3_T4_T5_,(.L_x_255 - _ZN3cub18CUB_300001_SM_10006detail4scan16DeviceScanKernelINS2_10policy_hubIiiijN4cuda3__47maximumIiEEE10Policy1000EN6thrust24THRUST_300001_SM_1000_NS6detail15normal_iteratorINSC_10device_ptrIiEEEESH_NS0_13ScanTileStateIiLb1EEES8_NS0_8NullTypeEjiLb0ESK_EEvT0_T1_T2_iT3_T4_T5_)
        .other          _ZN3cub18CUB_300001_SM_10006detail4scan16DeviceScanKernelINS2_10policy_hubIiiijN4cuda3__47maximumIiEEE10Policy1000EN6thrust24THRUST_300001_SM_1000_NS6detail15normal_iteratorINSC_10device_ptrIiEEEESH_NS0_13ScanTileStateIiLb1EEES8_NS0_8NullTypeEjiLb0ESK_EEvT0_T1_T2_iT3_T4_T5_,@"STO_CUDA_ENTRY STV_DEFAULT"
_ZN3cub18CUB_300001_SM_10006detail4scan16DeviceScanKernelINS2_10policy_hubIiiijN4cuda3__47maximumIiEEE10Policy1000EN6thrust24THRUST_300001_SM_1000_NS6detail15normal_iteratorINSC_10device_ptrIiEEEESH_NS0_13ScanTileStateIiLb1EEES8_NS0_8NullTypeEjiLb0ESK_EEvT0_T1_T2_iT3_T4_T5_:
.text._ZN3cub18CUB_300001_SM_10006detail4scan16DeviceScanKernelINS2_10policy_hubIiiijN4cuda3__47maximumIiEEE10Policy1000EN6thrust24THRUST_300001_SM_1000_NS6detail15normal_iteratorINSC_10device_ptrIiEEEESH_NS0_13ScanTileStateIiLb1EEES8_NS0_8NullTypeEjiLb0ESK_EEvT0_T1_T2_iT3_T4_T5_:
[----:B------:R-:W-:Y:S08]  /*0000*/  LDC R1, c[0x0][0x37c] ;  /* 0x0000df00ff017b82 */ /* 0x000ff00000000800 */
[----:B------:R-:W0:Y:S01]  /*0010*/  S2UR UR6, SR_CTAID.X ;  /* 0x00000000000679c3 */ /* 0x000e220000002500 */
[----:B------:R-:W1:Y:S01]  /*0020*/  LDCU UR4, c[0x0][0x3a0] ;  /* 0x00007400ff0477ac */ /* 0x000e620008000800 */
[----:B------:R-:W2:Y:S06]  /*0030*/  LDCU.64 UR8, c[0x0][0x358] ;  /* 0x00006b00ff0877ac */ /* 0x000eac0008000a00 */
[----:B------:R-:W0:Y:S02]  /*0040*/  LDC R41, c[0x0][0x398] ;  /* 0x0000e600ff297b82 */ /* 0x000e240000000800 */
[----:B0-----:R-:W-:-:S04]  /*0050*/  VIADD R40, R41, UR6 ;  /* 0x0000000629287c36 */ /* 0x001fc80008000000 */
[----:B------:R-:W-:-:S05]  /*0060*/  IMAD R5, R40, 0xc00, RZ ;  /* 0x00000c0028057824 */ /* 0x000fca00078e02ff */
[----:B-1----:R-:W-:-:S04]  /*0070*/  IADD3 R42, PT, PT, -R5, UR4, RZ ;  /* 0x00000004052a7c10 */ /* 0x002fc8000fffe1ff */
[----:B------:R-:W-:-:S13]  /*0080*/  ISETP.GE.U32.AND P0, PT, R42, 0xc01, PT ;  /* 0x00000c012a00780c */ /* 0x000fda0003f06070 */
[----:B--2---:R-:W-:Y:S05]  /*0090*/  @!P0 BRA `(.L_x_105) ;  /* 0x0000001800c08947 */ /* 0x004fea0003800000 */
[----:B------:R-:W0:Y:S01]  /*00a0*/  S2R R28, SR_TID.X ;  /* 0x00000000001c7919 */ /* 0x000e220000002100 */
[----:B------:R-:W1:Y:S01]  /*00b0*/  LDCU.64 UR4, c[0x0][0x380] ;  /* 0x00007000ff0477ac */ /* 0x000e620008000a00 */
[C---:B0-----:R-:W-:Y:S02]  /*00c0*/  LOP3.LUT R0, R28.reuse, 0x1f, RZ, 0xc0, !PT ;  /* 0x0000001f1c007812 */ /* 0x041fe400078ec0ff */
[----:B------:R-:W-:-:S05]  /*00d0*/  LOP3.LUT R3, R28, 0x3e0, RZ, 0xc0, !PT ;  /* 0x000003e01c037812 */ /* 0x000fca00078ec0ff */
[----:B------:R-:W-:-:S05]  /*00e0*/  IMAD R0, R3, 0x18, R0 ;  /* 0x0000001803007824 */ /* 0x000fca00078e0200 */
[----:B------:R-:W-:-:S05]  /*00f0*/  IADD3 R0, P0, PT, R5, R0, RZ ;  /* 0x0000000005007210 */ /* 0x000fca0007f1e0ff */
[----:B------:R-:W-:Y:S02]  /*0100*/  IMAD.X R5, RZ, RZ, RZ, P0 ;  /* 0x000000ffff057224 */ /* 0x000fe400000e06ff */
        /* <DEDUP_REMOVED lines=32> */
[----:B------:R-:W-:Y:S01]  /*0310*/  ISETP.NE.AND P0, PT, R40, RZ, PT ;  /* 0x000000ff2800720c */ /* 0x000fe20003f05270 */
        /* <DEDUP_REMOVED lines=37> */
[----:B------:R-:W-:Y:S05]  /*0570*/  @P0 BRA `(.L_x_107) ;  /* 0x0000000400380947 */ /* 0x000fea0003800000 */
        /* <DEDUP_REMOVED lines=78> */
.L_x_107:
        /* <DEDUP_REMOVED lines=48> */
[----:B------:R-:W-:Y:S02]  /*0d60*/  ISETP.NE.AND P0, PT, R28, RZ, PT ;  /* 0x000000ff1c00720c */ /* 0x000fe40003f05270 */
[----:B------:R-:W-:-:S05]  /*0d70*/  LOP3.LUT R37, RZ, R28, RZ, 0x33, !PT ;  /* 0x0000001cff257212 */ /* 0x000fca00078e33ff */
[----:B------:R-:W1:Y:S01]  /*0d80*/  LDC R36, c[0x0][0x370] ;  /* 0x0000dc00ff247b82 */ /* 0x000e620000000800 */
[----:B------:R-:W-:-:S05]  /*0d90*/  IMAD.IADD R37, R40, 0x1, R37 ;  /* 0x0000000128257824 */ /* 0x000fca00078e0225 */
        /* <DEDUP_REMOVED lines=8> */
.L_x_110:
[----:B------:R-:W-:Y:S05]  /*0e20*/  NANOSLEEP 0x4dd ;  /* 0x000004dd0000795d */ /* 0x000fea0003800000 */
[----:B------:R-:W-:Y:S01]  /*0e30*/  NOP ;  /* 0x0000000000007918 */ /* 0x000fe20000000000 */
.L_x_111:
[----:B------:R-:W-:-:S05]  /*0e40*/  IMAD.WIDE R38, R37, 0x8, R38 ;  /* 0x0000000825267825 */ /* 0x000fca00078e0226 */
[----:B------:R-:W2:Y:S01]  /*0e50*/  LD.E.64.STRONG.GPU R32, desc[UR8][R38.64+0x100] ;  /* 0x0001000826207980 */ /* 0x000ea2000c10fb00 */
[----:B------:R-:W-:Y:S01]  /*0e60*/  UMOV UR5, 0xffffffff ;  /* 0xffffffff00057882 */ /* 0x000fe20000000000 */
[----:B--2---:R-:W-:Y:S02]  /*0e70*/  ISETP.NE.AND P0, PT, R32, 0x63, PT ;  /* 0x000000632000780c */ /* 0x004fe40003f05270 */
[----:B------:R-:W-:Y:S11]  /*0e80*/  BRA.DIV UR5, `(.L_x_112) ;  /* 0x0000002e05e47947 */ /* 0x000ff6000b800000 */
[----:B------:R-:W-:-:S13]  /*0e90*/  VOTE.ANY P0, !P0 ;  /* 0x0000000000ff7806 */ /* 0x000fda0004000100 */
.L_x_151:
[----:B------:R-:W-:Y:S05]  /*0ea0*/  @!P0 BRA `(.L_x_113) ;  /* 0x0000000000308947 */ /* 0x000fea0003800000 */
.L_x_117:
[----:B------:R-:W-:Y:S05]  /*0eb0*/  YIELD ;  /* 0x0000000000007946 */ /* 0x000fea0003800000 */
[----:B------:R-:W-:Y:S05]  /*0ec0*/  @P1 BRA `(.L_x_114) ;  /* 0x0000000000081947 */ /* 0x000fea0003800000 */
[----:B------:R0:W-:Y:S06]  /*0ed0*/  MEMBAR.SC.CTA ;  /* 0x0000000000007992 */ /* 0x0001ec0000000000 */
[----:B0-----:R-:W-:Y:S05]  /*0ee0*/  BRA `(.L_x_115) ;  /* 0x0000000000087947 */ /* 0x001fea0003800000 */
.L_x_114:
[----:B------:R-:W-:Y:S05]  /*0ef0*/  NANOSLEEP 0x288 ;  /* 0x000002880000795d */ /* 0x000fea0003800000 */
[----:B------:R-:W-:Y:S01]  /*0f00*/  NOP ;  /* 0x0000000000007918 */ /* 0x000fe20000000000 */
.L_x_115:
[----:B------:R-:W2:Y:S01]  /*0f10*/  LD.E.64.STRONG.GPU R32, desc[UR8][R38.64+0x100] ;  /* 0x0001000826207980 */ /* 0x000ea2000c10fb00 */
[----:B------:R-:W-:Y:S01]  /*0f20*/  UMOV UR5, 0xffffffff ;  /* 0xffffffff00057882 */ /* 0x000fe20000000000 */
[----:B--2---:R-:W-:Y:S02]  /*0f30*/  ISETP.NE.AND P0, PT, R32, 0x63, PT ;  /* 0x000000632000780c */ /* 0x004fe40003f05270 */
[----:B------:R-:W-:Y:S11]  /*0f40*/  BRA.DIV UR5, `(.L_x_116) ;  /* 0x0000002e05d47947 */ /* 0x000ff6000b800000 */
[----:B------:R-:W-:-:S13]  /*0f50*/  VOTE.ANY P0, !P0 ;  /* 0x0000000000ff7806 */ /* 0x000fda0004000100 */
.L_x_154:
[----:B------:R-:W-:Y:S05]  /*0f60*/  @P0 BRA `(.L_x_117) ;  /* 0xfffffffc00d00947 */ /* 0x000fea000383ffff */
.L_x_113:
[----:B------:R-:W-:Y:S01]  /*0f70*/  UMOV UR5, 0xffffffff ;  /* 0xffffffff00057882 */ /* 0x000fe20000000000 */
[----:B------:R-:W-:Y:S01]  /*0f80*/  ISETP.NE.AND P0, PT, R32, 0x65, PT ;  /* 0x000000652000780c */ /* 0x000fe20003f05270 */
[----:B------:R-:W-:Y:S01]  /*0f90*/  IMAD.MOV.U32 R47, RZ, RZ, R33 ;  /* 0x000000ffff2f7224 */ /* 0x000fe200078e0021 */
[----:B------:R-:W-:Y:S11]  /*0fa0*/  BRA.DIV UR5, `(.L_x_118) ;  /* 0x0000002e05dc7947 */ /* 0x000ff6000b800000 */
[----:B------:R-:W0:Y:S01]  /*0fb0*/  S2R R43, SR_GEMASK ;  /* 0x00000000002b7919 */ /* 0x000e220000003c00 */
[----:B------:R-:W-:Y:S01]  /*0fc0*/  VOTE.ANY R34, PT, !P0 ;  /* 0x0000000000227806 */ /* 0x000fe200040e0100 */
[C---:B------:R-:W-:Y:S01]  /*0fd0*/  VIADD R42, R30.reuse, 0x2 ;  /* 0x000000021e2a7836 */ /* 0x040fe20000000000 */
[----:B------:R-:W1:Y:S01]  /*0fe0*/  LDC.64 R40, c[0x0][0x390] ;  /* 0x0000e400ff287b82 */ /* 0x000e620000000a00 */
[C---:B------:R-:W-:Y:S02]  /*0ff0*/  VIADD R39, R30.reuse, 0x4 ;  /* 0x000000041e277836 */ /* 0x040fe40000000000 */
[----:B------:R-:W-:Y:S01]  /*1000*/  VIADD R44, R30, 0x10 ;  /* 0x000000101e2c7836 */ /* 0x000fe20000000000 */
[----:B-1----:R-:W-:Y:S02]  /*1010*/  IADD3 R46, P2, PT, R40, 0x100, RZ ;  /* 0x00000100282e7810 */ /* 0x002fe40007f5e0ff */
[----:B0-----:R-:W-:-:S03]  /*1020*/  LOP3.LUT R34, R34, 0x80000000, R43, 0xec, !PT ;  /* 0x8000000022227812 */ /* 0x001fc600078eec2b */
[----:B------:R-:W-:Y:S02]  /*1030*/  IMAD.X R49, RZ, RZ, R41, P2 ;  /* 0x000000ffff317224 */ /* 0x000fe400010e0629 */
        /* <DEDUP_REMOVED lines=12> */
[----:B0-----:R-:W-:Y:S01]  /*1100*/  @!P0 VIMNMX R47, PT, PT, R47, R38, !PT ;  /* 0x000000262f2f8248 */ /* 0x001fe20007fe0100 */
[----:B------:R-:W-:-:S04]  /*1110*/  VIADD R38, R30, 0x8 ;  /* 0x000000081e267836 */ /* 0x000fc80000000000 */
[----:B------:R-:W0:Y:S01]  /*1120*/  SHFL.DOWN PT, R33, R47, 0x8, R45 ;  /* 0x090000002f217989 */ /* 0x000e2200000e002d */
[----:B------:R-:W-:-:S13]  /*1130*/  ISETP.GT.AND P0, PT, R38, R45, PT ;  /* 0x0000002d2600720c */ /* 0x000fda0003f04270 */
[----:B0-----:R-:W-:Y:S02]  /*1140*/  @!P0 VIMNMX R47, PT, PT, R47, R33, !PT ;  /* 0x000000212f2f8248 */ /* 0x001fe40007fe0100 */
[----:B------:R-:W-:-:S03]  /*1150*/  ISETP.NE.AND P0, PT, R32, 0x65, PT ;  /* 0x000000652000780c */ /* 0x000fc60003f05270 */
[----:B------:R-:W0:Y:S10]  /*1160*/  SHFL.DOWN PT, R33, R47, 0x10, R45 ;  /* 0x0a0000002f217989 */ /* 0x000e3400000e002d */
[----:B------:R-:W-:-:S02]  /*1170*/  VOTE.ALL P0, P0 ;  /* 0x0000000000ff7806 */ /* 0x000fc40000000000 */
[----:B0-----:R-:W-:-:S11]  /*1180*/  @!P1 VIMNMX R47, PT, PT, R47, R33, !PT ;  /* 0x000000212f2f9248 */ /* 0x001fd60007fe0100 */
.L_x_163:
[----:B------:R-:W-:Y:S05]  /*1190*/  @!P0 BRA `(.L_x_119) ;  /* 0x0000000000cc8947 */ /* 0x000fea0003800000 */
.L_x_127:
[----:B------:R-:W-:-:S04]  /*11a0*/  IMAD.MOV.U32 R48, RZ, RZ, R46 ;  /* 0x000000ffff307224 */ /* 0x000fc800078e002e */
[----:B------:R-:W-:-:S05]  /*11b0*/  IMAD.WIDE R40, R37, 0x8, R48 ;  /* 0x0000000825287825 */ /* 0x000fca00078e0230 */
[----:B------:R-:W2:Y:S01]  /*11c0*/  LD.E.64.STRONG.GPU R32, desc[UR8][R40.64+-0x100] ;  /* 0xffff000828207980 */ /* 0x000ea2000c10fb00 */
[----:B------:R-:W-:Y:S05]  /*11d0*/  YIELD ;  /* 0x0000000000007946 */ /* 0x000fea0003800000 */
[----:B------:R-:W-:Y:S01]  /*11e0*/  UMOV UR5, 0xffffffff ;  /* 0xffffffff00057882 */ /* 0x000fe20000000000 */
[----:B--2---:R-:W-:Y:S02]  /*11f0*/  ISETP.NE.AND P0, PT, R32, 0x63, PT ;  /* 0x000000632000780c */ /* 0x004fe40003f05270 */
[----:B------:R-:W-:Y:S11]  /*1200*/  BRA.DIV UR5, `(.L_x_120) ;  /* 0x0000003205407947 */ /* 0x000ff6000b800000 */
[----:B------:R-:W-:-:S13]  /*1210*/  VOTE.ANY P0, !P0 ;  /* 0x0000000000ff7806 */ /* 0x000fda0004000100 */
.L_x_166:
[----:B------:R-:W-:Y:S05]  /*1220*/  @!P0 BRA `(.L_x_121) ;  /* 0x0000000000348947 */ /* 0x000fea0003800000 */
[----:B------:R-:W-:-:S13]  /*1230*/  ISETP.GT.U32.AND P1, PT, R36, 0x1f3, PT ;  /* 0x000001f32400780c */ /* 0x000fda0003f24070 */
.L_x_125:
[----:B------:R-:W-:Y:S05]  /*1240*/  YIELD ;  /* 0x0000000000007946 */ /* 0x000fea0003800000 */
[----:B------:R-:W-:Y:S05]  /*1250*/  @P1 BRA `(.L_x_122) ;  /* 0x0000000000081947 */ /* 0x000fea0003800000 */
[----:B------:R0:W-:Y:S06]  /*1260*/  MEMBAR.SC.CTA ;  /* 0x0000000000007992 */ /* 0x0001ec0000000000 */
[----:B0-----:R-:W-:Y:S05]  /*1270*/  BRA `(.L_x_123) ;  /* 0x0000000000087947 */ /* 0x001fea0003800000 */
.L_x_122:
[----:B------:R-:W-:Y:S05]  /*1280*/  NANOSLEEP 0x288 ;  /* 0x000002880000795d */ /* 0x000fea0003800000 */
[----:B------:R-:W-:Y:S01]  /*1290*/  NOP ;  /* 0x0000000000007918 */ /* 0x000fe20000000000 */
.L_x_123:
[----:B------:R-:W2:Y:S01]  /*12a0*/  LD.E.64.STRONG.GPU R32, desc[UR8][R40.64+-0x100] ;  /* 0xffff000828207980 */ /* 0x000ea2000c10fb00 */
[----:B------:R-:W-:Y:S01]  /*12b0*/  UMOV UR5, 0xffffffff ;  /* 0xffffffff00057882 */ /* 0x000fe20000000000 */
[----:B--2---:R-:W-:Y:S02]  /*12c0*/  ISETP.NE.AND P0, PT, R32, 0x63, PT ;  /* 0x000000632000780c */ /* 0x004fe40003f05270 */
[----:B------:R-:W-:Y:S11]  /*12d0*/  BRA.DIV UR5, `(.L_x_124) ;  /* 0x00000032052c7947 */ /* 0x000ff6000b800000 */
[----:B------:R-:W-:-:S13]  /*12e0*/  VOTE.ANY P0, !P0 ;  /* 0x0000000000ff7806 */ /* 0x000fda0004000100 */
.L_x_169:
[----:B------:R-:W-:Y:S05]  /*12f0*/  @P0 BRA `(.L_x_125) ;  /* 0xfffffffc00d00947 */ /* 0x000fea000383ffff */
.L_x_121:
        /* <DEDUP_REMOVED lines=28> */
.L_x_178:
[----:B------:R-:W-:Y:S05]  /*14c0*/  @P0 BRA `(.L_x_127) ;  /* 0xfffffffc00340947 */ /* 0x000fea000383ffff */
.L_x_119:
        /* <DEDUP_REMOVED lines=16> */
.L_x_109:
        /* <DEDUP_REMOVED lines=32> */
.L_x_108:
[----:B------:R-:W-:Y:S05]  /*17d0*/  BSYNC.RECONVERGENT B0 ;  /* 0x0000000000007941 */ /* 0x000fea0003800200 */
.L_x_106:
[----:B------:R-:W-:Y:S06]  /*17e0*/  BAR.SYNC.DEFER_BLOCKING 0x0 ;  /* 0x0000000000007b1d */ /* 0x000fec0000010000 */
[----:B------:R-:W1:Y:S01]  /*17f0*/  LDCU.64 UR6, c[0x0][0x388] ;  /* 0x00007100ff0677ac */ /* 0x000e620008000a00 */
[----:B------:R-:W-:Y:S04]  /*1800*/  STS.128 [R0], R36 ;  /* 0x0000002400007388 */ /* 0x000fe80000000c00 */
[----:B------:R-:W-:Y:S04]  /*1810*/  STS.128 [R0+0x10], R20 ;  /* 0x0000101400007388 */ /* 0x000fe80000000c00 */
[----:B------:R-:W-:Y:S04]  /*1820*/  STS.128 [R0+0x20], R16 ;  /* 0x0000201000007388 */ /* 0x000fe80000000c00 */
[----:B------:R-:W-:Y:S04]  /*1830*/  STS.128 [R0+0x30], R12 ;  /* 0x0000300c00007388 */ /* 0x000fe80000000c00 */
[----:B------:R-:W-:Y:S04]  /*1840*/  STS.128 [R0+0x40], R8 ;  /* 0x0000400800007388 */ /* 0x000fe80000000c00 */
[----:B------:R1:W-:Y:S01]  /*1850*/  STS.128 [R0+0x50], R4 ;  /* 0x0000500400007388 */ /* 0x0003e20000000c00 */
[----:B------:R-:W-:-:S03]  /*1860*/  NOP ;  /* 0x0000000000007918 */ /* 0x000fc60000000000 */
[----:B------:R-:W2:Y:S04]  /*1870*/  LDS R25, [R29] ;  /* 0x000000001d197984 */ /* 0x000ea80000000800 */
[----:B0-----:R-:W0:Y:S04]  /*1880*/  LDS R27, [R29+0x80] ;  /* 0x000080001d1b7984 */ /* 0x001e280000000800 */
[----:B------:R-:W3:Y:S01]  /*1890*/  LDS R31, [R29+0x100] ;  /* 0x000100001d1f7984 */ /* 0x000ee20000000800 */
[----:B-1----:R-:W-:-:S03]  /*18a0*/  IADD3 R4, P0, PT, R3, UR6, RZ ;  /* 0x0000000603047c10 */ /* 0x002fc6000ff1e0ff */
[----:B------:R-:W1:Y:S01]  /*18b0*/  LDS R33, [R29+0x180] ;  /* 0x000180001d217984 */ /* 0x000e620000000800 */
[----:B------:R-:W-:-:S03]  /*18c0*/  IADD3.X R5, PT, PT, R2, UR7, RZ, P0, !PT ;  /* 0x0000000702057c10 */ /* 0x000fc600087fe4ff */
        /* <DEDUP_REMOVED lines=20> */
[----:B--2---:R-:W-:Y:S04]  /*1a10*/  STG.E desc[UR8][R4.64], R25 ;  /* 0x0000001904007986 */ /* 0x004fe8000c101908 */
[----:B0-----:R-:W-:Y:S04]  /*1a20*/  STG.E desc[UR8][R4.64+0x80], R27 ;  /* 0x0000801b04007986 */ /* 0x001fe8000c101908 */
[----:B---3--:R-:W-:Y:S04]  /*1a30*/  STG.E desc[UR8][R4.64+0x100], R31 ;  /* 0x0001001f04007986 */ /* 0x008fe8000c101908 */
[----:B-1----:R-:W-:Y:S04]  /*1a40*/  STG.E desc[UR8][R4.64+0x180], R33 ;  /* 0x0001802104007986 */ /* 0x002fe8000c101908 */
        /* <DEDUP_REMOVED lines=21> */
.L_x_105:
[----:B------:R-:W-:-:S13]  /*1ba0*/  ISETP.NE.AND P0, PT, R42, RZ, PT ;  /* 0x000000ff2a00720c */ /* 0x000fda0003f05270 */
[----:B------:R-:W-:Y:S05]  /*1bb0*/  @!P0 EXIT ;  /* 0x000000000000894d */ /* 0x000fea0003800000 */
[----:B------:R-:W0:Y:S02]  /*1bc0*/  LDC.64 R2, c[0x0][0x380] ;  /* 0x0000e000ff027b82 */ /* 0x000e240000000a00 */
[----:B0-----:R-:W-:-:S05]  /*1bd0*/  IMAD.WIDE.U32 R2, R5, 0x4, R2 ;  /* 0x0000000405027825 */ /* 0x001fca00078e0002 */
[----:B------:R0:W2:Y:S01]  /*1be0*/  LDG.E R11, desc[UR8][R2.64] ;  /* 0x00000008020b7981 */ /* 0x0000a2000c1e1900 */
[----:B------:R-:W1:Y:S02]  /*1bf0*/  S2R R6, SR_TID.X ;  /* 0x0000000000067919 */ /* 0x000e640000002100 */
[C---:B-1----:R-:W-:Y:S02]  /*1c00*/  LOP3.LUT R5, R6.reuse, 0x1f, RZ, 0xc0, !PT ;  /* 0x0000001f06057812 */ /* 0x042fe400078ec0ff */
[----:B------:R-:W-:-:S05]  /*1c10*/  LOP3.LUT R0, R6, 0x3e0, RZ, 0xc0, !PT ;  /* 0x000003e006007812 */ /* 0x000fca00078ec0ff */
[----:B------:R-:W-:-:S04]  /*1c20*/  IMAD R5, R0, 0x18, R5 ;  /* 0x0000001800057824 */ /* 0x000fc800078e0205 */
[C---:B------:R-:W-:Y:S01]  /*1c30*/  VIADD R7, R5.reuse, 0x20 ;  /* 0x0000002005077836 */ /* 0x040fe20000000000 */
[C---:B------:R-:W-:Y:S01]  /*1c40*/  ISETP.GE.U32.AND P2, PT, R5.reuse, R42, PT ;  /* 0x0000002a0500720c */ /* 0x040fe20003f46070 */
[C---:B------:R-:W-:Y:S01]  /*1c50*/  VIADD R13, R5.reuse, 0x60 ;  /* 0x00000060050d7836 */ /* 0x040fe20000000000 */
[C---:B------:R-:W-:Y:S01]  /*1c60*/  LEA R8, P3, R5.reuse, R2, 0x2 ;  /* 0x0000000205087211 */ /* 0x040fe200078610ff */
[----:B------:R-:W-:Y:S01]  /*1c70*/  VIADD R9, R5, 0x40 ;  /* 0x0000004005097836 */ /* 0x000fe20000000000 */
[-C--:B------:R-:W-:Y:S01]  /*1c80*/  ISETP.GE.U32.AND P6, PT, R7, R42.reuse, PT ;  /* 0x0000002a0700720c */ /* 0x080fe20003fc6070 */
[----:B------:R-:W-:Y:S01]  /*1c90*/  VIADD R7, R5, 0x80 ;  /* 0x0000008005077836 */ /* 0x000fe20000000000 */
[-C--:B------:R-:W-:Y:S01]  /*1ca0*/  ISETP.GE.U32.AND P1, PT, R13, R42.reuse, PT ;  /* 0x0000002a0d00720c */ /* 0x080fe20003f26070 */
[----:B------:R-:W-:Y:S01]  /*1cb0*/  VIADD R13, R5, 0xa0 ;  /* 0x000000a0050d7836 */ /* 0x000fe20000000000 */
[-C--:B------:R-:W-:Y:S01]  /*1cc0*/  ISETP.GE.U32.AND P5, PT, R9, R42.reuse, PT ;  /* 0x0000002a0900720c */ /* 0x080fe20003fa6070 */
[----:B------:R-:W-:Y:S01]  /*1cd0*/  IMAD.X R9, RZ, RZ, R3, P3 ;  /* 0x000000ffff097224 */ /* 0x000fe200018e0603 */
[-C--:B------:R-:W-:Y:S01]  /*1ce0*/  ISETP.GE.U32.AND P0, PT, R7, R42.reuse, PT ;  /* 0x0000002a0700720c */ /* 0x080fe20003f06070 */
[----:B0-----:R-:W-:Y:S01]  /*1cf0*/  VIADD R3, R5, 0xe0 ;  /* 0x000000e005037836 */ /* 0x001fe20000000000 */
[----:B------:R-:W-:Y:S01]  /*1d00*/  ISETP.GE.U32.AND P4, PT, R13, R42, PT ;  /* 0x0000002a0d00720c */ /* 0x000fe20003f86070 */
[----:B------:R-:W-:-:S05]  /*1d10*/  VIADD R15, R5, 0xc0 ;  /* 0x000000c0050f7836 */ /* 0x000fca0000000000 */
[----:B------:R-:W-:Y:S01]  /*1d20*/  ISETP.GE.U32.AND P3, PT, R15, R42, PT ;  /* 0x0000002a0f00720c */ /* 0x000fe20003f66070 */
[C---:B------:R-:W-:Y:S02]  /*1d30*/  VIADD R7, R5.reuse, 0x120 ;  /* 0x0000012005077836 */ /* 0x040fe40000000000 */
[C---:B------:R-:W-:Y:S02]  /*1d40*/  VIADD R39, R5.reuse, 0x220 ;  /* 0x0000022005277836 */ /* 0x040fe40000000000 */
[C---:B------:R-:W-:Y:S02]  /*1d50*/  VIADD R38, R5.reuse, 0x240 ;  /* 0x0000024005267836 */ /* 0x040fe40000000000 */
[C---:B------:R-:W-:Y:S02]  /*1d60*/  VIADD R37, R5.reuse, 0x260 ;  /* 0x0000026005257836 */ /* 0x040fe40000000000 */
[C---:B------:R-:W-:Y:S02]  /*1d70*/  VIADD R36, R5.reuse, 0x280 ;  /* 0x0000028005247836 */ /* 0x040fe40000000000 */
[----:B------:R-:W-:-:S02]  /*1d80*/  VIADD R4, R5, 0x2c0 ;  /* 0x000002c005047836 */ /* 0x000fc40000000000 */
[----:B--2---:R-:W-:Y:S02]  /*1d90*/  IMAD.MOV.U32 R33, RZ, RZ, R11 ;  /* 0x000000ffff217224 */ /* 0x004fe400078e000b */
[----:B------:R-:W2:Y:S01]  /*1da0*/  @!P2 LDG.E R11, desc[UR8][R8.64] ;  /* 0x00000008080ba981 */ /* 0x000ea2000c1e1900 */
[-C--:B------:R-:W-:Y:S01]  /*1db0*/  ISETP.GE.U32.AND P2, PT, R3, R42.reuse, PT ;  /* 0x0000002a0300720c */ /* 0x080fe20003f46070 */
[--C-:B------:R-:W-:Y:S02]  /*1dc0*/  IMAD.MOV.U32 R13, RZ, RZ, R33.reuse ;  /* 0x000000ffff0d7224 */ /* 0x100fe400078e0021 */
[----:B------:R-:W-:Y:S02]  /*1dd0*/  VIADD R3, R5, 0x100 ;  /* 0x0000010005037836 */ /* 0x000fe40000000000 */
[----:B------:R-:W-:Y:S02]  /*1de0*/  IMAD.MOV.U32 R17, RZ, RZ, R33 ;  /* 0x000000ffff117224 */ /* 0x000fe400078e0021 */
[----:B------:R-:W3:Y:S01]  /*1df0*/  @!P6 LDG.E R13, desc[UR8][R8.64+0x80] ;  /* 0x00008008080de981 */ /* 0x000ee2000c1e1900 */
[----:B------:R-:W-:Y:S01]  /*1e00*/  ISETP.GE.U32.AND P6, PT, R3, R42, PT ;  /* 0x0000002a0300720c */ /* 0x000fe20003fc6070 */
[----:B------:R-:W-:-:S02]  /*1e10*/  VIADD R3, R5, 0x140 ;  /* 0x0000014005037836 */ /* 0x000fc40000000000 */
[----:B------:R-:W4:Y:S01]  /*1e20*/  @!P1 LDG.E R17, desc[UR8][R8.64+0x180] ;  /* 0x0001800808119981 */ /* 0x000f22000c1e1900 */
[--C-:B------:R-:W-:Y:S02]  /*1e30*/  IMAD.MOV.U32 R19, RZ, RZ, R33.reuse ;  /* 0x000000ffff137224 */ /* 0x100fe400078e0021 */
[-C--:B------:R-:W-:Y:S01]  /*1e40*/  ISETP.GE.U32.AND P1, PT, R3, R42.reuse, PT ;  /* 0x0000002a0300720c */ /* 0x080fe20003f26070 */
[----:B------:R-:W-:Y:S02]  /*1e50*/  VIADD R3, R5, 0x160 ;  /* 0x0000016005037836 */ /* 0x000fe40000000000 */
[--C-:B------:R-:W-:Y:S01]  /*1e60*/  IMAD.MOV.U32 R15, RZ, RZ, R33.reuse ;  /* 0x000000ffff0f7224 */ /* 0x100fe200078e0021 */
[----:B------:R-:W5:Y:S01]  /*1e70*/  @!P0 LDG.E R19, desc[UR8][R8.64+0x200] ;  /* 0x0002000808138981 */ /* 0x000f62000c1e1900 */
[----:B------:R-:W-:Y:S01]  /*1e80*/  IMAD.MOV.U32 R23, RZ, RZ, R33 ;  /* 0x000000ffff177224 */ /* 0x000fe200078e0021 */
[----:B------:R-:W-:Y:S01]  /*1e90*/  ISETP.GE.U32.AND P0, PT, R3, R42, PT ;  /* 0x0000002a0300720c */ /* 0x000fe20003f06070 */
[----:B------:R-:W-:-:S02]  /*1ea0*/  VIADD R3, R5, 0x1a0 ;  /* 0x000001a005037836 */ /* 0x000fc40000000000 */
[----:B------:R-:W5:Y:S01]  /*1eb0*/  @!P5 LDG.E R15, desc[UR8][R8.64+0x100] ;  /* 0x00010008080fd981 */ /* 0x000f62000c1e1900 */
[-C--:B------:R-:W-:Y:S01]  /*1ec0*/  ISETP.GE.U32.AND P5, PT, R7, R42.reuse, PT ;  /* 0x0000002a0700720c */ /* 0x080fe20003fa6070 */
[--C-:B------:R-:W-:Y:S02]  /*1ed0*/  IMAD.MOV.U32 R21, RZ, RZ, R33.reuse ;  /* 0x000000ffff157224 */ /* 0x100fe400078e0021 */
[----:B------:R-:W5:Y:S01]  /*1ee0*/  @!P3 LDG.E R23, desc[UR8][R8.64+0x300] ;  /* 0x000300080817b981 */ /* 0x000f62000c1e1900 */
[--C-:B------:R-:W-:Y:S01]  /*1ef0*/  IMAD.MOV.U32 R25, RZ, RZ, R33.reuse ;  /* 0x000000ffff197224 */ /* 0x100fe200078e0021 */
[-C--:B------:R-:W-:Y:S01]  /*1f00*/  ISETP.GE.U32.AND P3, PT, R3, R42.reuse, PT ;  /* 0x0000002a0300720c */ /* 0x080fe20003f66070 */
[C---:B------:R-:W-:Y:S01]  /*1f10*/  VIADD R7, R5.reuse, 0x180 ;  /* 0x0000018005077836 */ /* 0x040fe20000000000 */
[----:B------:R-:W5:Y:S01]  /*1f20*/  @!P4 LDG.E R21, desc[UR8][R8.64+0x280] ;  /* 0x000280080815c981 */ /* 0x000f62000c1e1900 */
[----:B------:R-:W-:Y:S02]  /*1f30*/  VIADD R3, R5, 0x1c0 ;  /* 0x000001c005037836 */ /* 0x000fe40000000000 */
[--C-:B------:R-:W-:Y:S01]  /*1f40*/  IMAD.MOV.U32 R27, RZ, RZ, R33.reuse ;  /* 0x000000ffff1b7224 */ /* 0x100fe200078e0021 */
[----:B------:R-:W5:Y:S01]  /*1f50*/  @!P2 LDG.E R25, desc[UR8][R8.64+0x380] ;  /* 0x000380080819a981 */ /* 0x000f62000c1e1900 */
[----:B------:R-:W-:Y:S01]  /*1f60*/  IMAD.MOV.U32 R29, RZ, RZ, R33 ;  /* 0x000000ffff1d7224 */ /* 0x000fe200078e0021 */
[-C--:B------:R-:W-:Y:S01]  /*1f70*/  ISETP.GE.U32.AND P4, PT, R7, R42.reuse, PT ;  /* 0x0000002a0700720c */ /* 0x080fe20003f86070 */
[----:B------:R-:W-:Y:S01]  /*1f80*/  VIADD R7, R5, 0x1e0 ;  /* 0x000001e005077836 */ /* 0x000fe20000000000 */
[-C--:B------:R-:W-:Y:S01]  /*1f90*/  ISETP.GE.U32.AND P2, PT, R3, R42.reuse, PT ;  /* 0x0000002a0300720c */ /* 0x080fe20003f46070 */
[----:B------:R-:W-:Y:S01]  /*1fa0*/  VIADD R3, R5, 0x200 ;  /* 0x0000020005037836 */ /* 0x000fe20000000000 */
[----:B------:R-:W5:Y:S02]  /*1fb0*/  @!P6 LDG.E R27, desc[UR8][R8.64+0x400] ;  /* 0x00040008081be981 */ /* 0x000f64000c1e1900 */
[----:B------:R-:W-:-:S02]  /*1fc0*/  ISETP.GE.U32.AND P6, PT, R7, R42, PT ;  /* 0x0000002a0700720c */ /* 0x000fc40003fc6070 */
[----:B------:R-:W5:Y:S01]  /*1fd0*/  @!P5 LDG.E R29, desc[UR8][R8.64+0x480] ;  /* 0x00048008081dd981 */ /* 0x000f62000c1e1900 */
[----:B------:R-:W-:Y:S01]  /*1fe0*/  ISETP.GE.U32.AND P5, PT, R3, R42, PT ;  /* 0x0000002a0300720c */ /* 0x000fe20003fa6070 */
[--C-:B------:R-:W-:Y:S02]  /*1ff0*/  IMAD.MOV.U32 R31, RZ, RZ, R33.reuse ;  /* 0x000000ffff1f7224 */ /* 0x100fe400078e0021 */
[--C-:B------:R-:W-:Y:S02]  /*2000*/  IMAD.MOV.U32 R35, RZ, RZ, R33.reuse ;  /* 0x000000ffff237224 */ /* 0x100fe400078e0021 */
[--C-:B------:R-:W-:Y:S02]  /*2010*/  IMAD.MOV.U32 R45, RZ, RZ, R33.reuse ;  /* 0x000000ffff2d7224 */ /* 0x100fe400078e0021 */
[--C-:B------:R-:W-:Y:S01]  /*2020*/  IMAD.MOV.U32 R47, RZ, RZ, R33.reuse ;  /* 0x000000ffff2f7224 */ /* 0x100fe200078e0021 */
[----:B------:R-:W5:Y:S01]  /*2030*/  @!P1 LDG.E R31, desc[UR8][R8.64+0x500] ;  /* 0x00050008081f9981 */ /* 0x000f62000c1e1900 */
[----:B------:R-:W-:-:S02]  /*2040*/  IMAD.MOV.U32 R49, RZ, RZ, R33 ;  /* 0x000000ffff317224 */ /* 0x000fc400078e0021 */
[--C-:B------:R-:W-:Y:S01]  /*2050*/  IMAD.MOV.U32 R51, RZ, RZ, R33.reuse ;  /* 0x000000ffff337224 */ /* 0x100fe200078e0021 */
[----:B------:R-:W5:Y:S01]  /*2060*/  @!P0 LDG.E R35, desc[UR8][R8.64+0x580] ;  /* 0x0005800808238981 */ /* 0x000f62000c1e1900 */
[----:B------:R-:W-:Y:S02]  /*2070*/  IMAD.MOV.U32 R53, RZ, RZ, R33 ;  /* 0x000000ffff357224 */ /* 0x000fe400078e0021 */
[C---:B------:R-:W-:Y:S01]  /*2080*/  VIADD R7, R5.reuse, 0x2a0 ;  /* 0x000002a005077836 */ /* 0x040fe20000000000 */
[----:B------:R-:W5:Y:S01]  /*2090*/  @!P4 LDG.E R45, desc[UR8][R8.64+0x600] ;  /* 0x00060008082dc981 */ /* 0x000f62000c1e1900 */
[----:B------:R-:W-:Y:S01]  /*20a0*/  VIADD R3, R5, 0x2e0 ;  /* 0x000002e005037836 */ /* 0x000fe20000000000 */
[-C--:B------:R-:W-:Y:S02]  /*20b0*/  ISETP.GE.U32.AND P1, PT, R39, R42.reuse, PT ;  /* 0x0000002a2700720c */ /* 0x080fe40003f26070 */
[----:B------:R-:W5:Y:S01]  /*20c0*/  @!P3 LDG.E R47, desc[UR8][R8.64+0x680] ;  /* 0x00068008082fb981 */ /* 0x000f62000c1e1900 */
[----:B------:R-:W-:-:S02]  /*20d0*/  ISETP.GE.U32.AND P0, PT, R38, R42, PT ;  /* 0x0000002a2600720c */ /* 0x000fc40003f06070 */
[-C--:B------:R-:W-:Y:S01]  /*20e0*/  ISETP.GE.U32.AND P4, PT, R37, R42.reuse, PT ;  /* 0x0000002a2500720c */ /* 0x080fe20003f86070 */
[----:B------:R-:W5:Y:S01]  /*20f0*/  @!P2 LDG.E R49, desc[UR8][R8.64+0x700] ;  /* 0x000700080831a981 */ /* 0x000f62000c1e1900 */
[-C--:B------:R-:W-:Y:S02]  /*2100*/  ISETP.GE.U32.AND P3, PT, R36, R42.reuse, PT ;  /* 0x0000002a2400720c */ /* 0x080fe40003f66070 */
[-C--:B------:R-:W-:Y:S01]  /*2110*/  ISETP.GE.U32.AND P2, PT, R7, R42.reuse, PT ;  /* 0x0000002a0700720c */ /* 0x080fe20003f46070 */
[----:B------:R-:W5:Y:S01]  /*2120*/  @!P6 LDG.E R51, desc[UR8][R8.64+0x780] ;  /* 0x000780080833e981 */ /* 0x000f62000c1e1900 */
[----:B------:R-:W-:-:S03]  /*2130*/  ISETP.GE.U32.AND P6, PT, R4, R42, PT ;  /* 0x0000002a0400720c */ /* 0x000fc60003fc6070 */
        /* <DEDUP_REMOVED lines=18> */
[----:B------:R-:W-:Y:S01]  /*2260*/  UMOV UR4, 0x400 ;  /* 0x0000040000047882 */ /* 0x000fe20000000000 */
[----:B------:R-:W-:Y:S01]  /*2270*/  ISETP.NE.AND P0, PT, R40, RZ, PT ;  /* 0x000000ff2800720c */ /* 0x000fe20003f05270 */
[----:B-1----:R-:W-:-:S02]  /*2280*/  ULEA UR4, UR5, UR4, 0x18 ;  /* 0x0000000405047291 */ /* 0x002fc4000f8ec0ff */
[----:B0-----:R-:W-:-:S05]  /*2290*/  IMAD R2, R44, 0x300, R43 ;  /* 0x000003002c027824 */ /* 0x001fca00078e022b */
[----:B------:R-:W-:-:S05]  /*22a0*/  LEA R2, R2, UR4, 0x2 ;  /* 0x0000000402027c11 */ /* 0x000fca000f8e10ff */
[----:B------:R-:W-:Y:S01]  /*22b0*/  IMAD R0, R43, 0x5c, R2 ;  /* 0x0000005c2b007824 */ /* 0x000fe200078e0202 */
        /* <DEDUP_REMOVED lines=103> */
.L_x_128:
[----:B01----:R-:W-:Y:S02]  /*2930*/  VIMNMX3 R32, R8, R9, R10, !PT ;  /* 0x000000090820720f */ /* 0x003fe4000780010a */
[----:B--2---:R-:W-:Y:S02]  /*2940*/  VIMNMX3 R33, R11, R12, R13, !PT ;  /* 0x0000000c0b21720f */ /* 0x004fe4000780010d */
[----:B---3--:R-:W-:Y:S02]  /*2950*/  VIMNMX3 R34, R14, R15, R16, !PT ;  /* 0x0000000f0e22720f */ /* 0x008fe40007800110 */
[----:B------:R-:W-:Y:S02]  /*2960*/  VIMNMX3 R35, R17, R18, R19, !PT ;  /* 0x000000121123720f */ /* 0x000fe40007800113 */
[----:B------:R-:W-:Y:S02]  /*2970*/  VIMNMX3 R45, R32, R33, R34, !PT ;  /* 0x00000021202d720f */ /* 0x000fe40007800122 */
[----:B----4-:R-:W-:-:S02]  /*2980*/  VIMNMX3 R46, R20, R21, R22, !PT ;  /* 0x00000015142e720f */ /* 0x010fc40007800116 */
        /* <DEDUP_REMOVED lines=42> */
[----:B------:R-:W-:-:S07]  /*2c30*/  ISETP.NE.AND P2, PT, R6, RZ, PT ;  /* 0x000000ff0600720c */ /* 0x000fce0003f45270 */
        /* <DEDUP_REMOVED lines=9> */
.L_x_131:
[----:B------:R-:W-:Y:S05]  /*2cd0*/  NANOSLEEP 0x4dd ;  /* 0x000004dd0000795d */ /* 0x000fea0003800000 */
[----:B------:R-:W-:Y:S01]  /*2ce0*/  NOP ;  /* 0x0000000000007918 */ /* 0x000fe20000000000 */
.L_x_132:
[----:B------:R-:W-:-:S04]  /*2cf0*/  LOP3.LUT R34, RZ, R6, RZ, 0x33, !PT ;  /* 0x00000006ff227212 */ /* 0x000fc800078e33ff */
[----:B------:R-:W-:-:S05]  /*2d00*/  IADD3 R41, PT, PT, R34, UR6, R41 ;  /* 0x0000000622297c10 */ /* 0x000fca000fffe029 */
[----:B------:R-:W-:-:S05]  /*2d10*/  IMAD.WIDE R40, R41, 0x8, R32 ;  /* 0x0000000829287825 */ /* 0x000fca00078e0220 */
[----:B------:R-:W2:Y:S01]  /*2d20*/  LD.E.64.STRONG.GPU R32, desc[UR8][R40.64+0x100] ;  /* 0x0001000828207980 */ /* 0x000ea2000c10fb00 */
[----:B------:R-:W-:Y:S01]  /*2d30*/  UMOV UR5, 0xffffffff ;  /* 0xffffffff00057882 */ /* 0x000fe20000000000 */
[----:B--2---:R-:W-:Y:S02]  /*2d40*/  ISETP.NE.AND P0, PT, R32, 0x63, PT ;  /* 0x000000632000780c */ /* 0x004fe40003f05270 */
[----:B------:R-:W-:Y:S11]  /*2d50*/  BRA.DIV UR5, `(.L_x_133) ;  /* 0x0000001a05847947 */ /* 0x000ff6000b800000 */
[----:B------:R-:W-:-:S13]  /*2d60*/  VOTE.ANY P0, !P0 ;  /* 0x0000000000ff7806 */ /* 0x000fda0004000100 */
.L_x_181:
[----:B------:R-:W-:Y:S05]  /*2d70*/  @!P0 BRA `(.L_x_134) ;  /* 0x0000000000308947 */ /* 0x000fea0003800000 */
.L_x_138:
[----:B------:R-:W-:Y:S05]  /*2d80*/  YIELD ;  /* 0x0000000000007946 */ /* 0x000fea0003800000 */
[----:B------:R-:W-:Y:S05]  /*2d90*/  @P1 BRA `(.L_x_135) ;  /* 0x0000000000081947 */ /* 0x000fea0003800000 */
[----:B------:R0:W-:Y:S06]  /*2da0*/  MEMBAR.SC.CTA ;  /* 0x0000000000007992 */ /* 0x0001ec0000000000 */
[----:B0-----:R-:W-:Y:S05]  /*2db0*/  BRA `(.L_x_136) ;  /* 0x0000000000087947 */ /* 0x001fea0003800000 */
.L_x_135:
[----:B------:R-:W-:Y:S05]  /*2dc0*/  NANOSLEEP 0x288 ;  /* 0x000002880000795d */ /* 0x000fea0003800000 */
[----:B------:R-:W-:Y:S01]  /*2dd0*/  NOP ;  /* 0x0000000000007918 */ /* 0x000fe20000000000 */
.L_x_136:
[----:B------:R-:W2:Y:S01]  /*2de0*/  LD.E.64.STRONG.GPU R32, desc[UR8][R40.64+0x100] ;  /* 0x0001000828207980 */ /* 0x000ea2000c10fb00 */
[----:B------:R-:W-:Y:S01]  /*2df0*/  UMOV UR5, 0xffffffff ;  /* 0xffffffff00057882 */ /* 0x000fe20000000000 */
[----:B--2---:R-:W-:Y:S02]  /*2e00*/  ISETP.NE.AND P0, PT, R32, 0x63, PT ;  /* 0x000000632000780c */ /* 0x004fe40003f05270 */
[----:B------:R-:W-:Y:S11]  /*2e10*/  BRA.DIV UR5, `(.L_x_137) ;  /* 0x0000001a05747947 */ /* 0x000ff6000b800000 */
[----:B------:R-:W-:-:S13]  /*2e20*/  VOTE.ANY P0, !P0 ;  /* 0x0000000000ff7806 */ /* 0x000fda0004000100 */
.L_x_184:
[----:B------:R-:W-:Y:S05]  /*2e30*/  @P0 BRA `(.L_x_138) ;  /* 0xfffffffc00d00947 */ /* 0x000fea000383ffff */
.L_x_134:
        /* <DEDUP_REMOVED lines=10> */
[----:B------:R-:W1:Y:S02]  /*2ee0*/  LDC.64 R40, c[0x0][0x390] ;  /* 0x0000e400ff287b82 */ /* 0x000e640000000a00 */
[----:B-1----:R-:W-:-:S05]  /*2ef0*/  IADD3 R48, P4, PT, R40, 0x100, RZ ;  /* 0x0000010028307810 */ /* 0x002fca0007f9e0ff */
[----:B------:R-:W-:Y:S01]  /*2f00*/  IMAD.X R49, RZ, RZ, R41, P4 ;  /* 0x000000ffff317224 */ /* 0x000fe200020e0629 */
[----:B0-----:R-:W-:-:S05]  /*2f10*/  LOP3.LUT R34, R34, 0x80000000, R46, 0xec, !PT ;  /* 0x8000000022227812 */ /* 0x001fca00078eec2e */
        /* <DEDUP_REMOVED lines=15> */
[----:B------:R-:W-:-:S03]  /*3010*/  ISETP.GT.AND P0, PT, R34, R45, PT ;  /* 0x0000002d2200720c */ /* 0x000fc60003f04270 */
[----:B------:R-:W0:Y:S10]  /*3020*/  SHFL.DOWN PT, R33, R50, 0x8, R45 ;  /* 0x0900000032217989 */ /* 0x000e3400000e002d */
[----:B0-----:R-:W-:-:S02]  /*3030*/  @!P0 VIMNMX R50, PT, PT, R50, R33, !PT ;  /* 0x0000002132328248 */ /* 0x001fc40007fe0100 */
[----:B------:R-:W-:Y:S01]  /*3040*/  ISETP.NE.AND P0, PT, R32, 0x65, PT ;  /* 0x000000652000780c */ /* 0x000fe20003f05270 */
[----:B------:R-:W-:Y:S02]  /*3050*/  VIADD R32, R43, 0x10 ;  /* 0x000000102b207836 */ /* 0x000fe40000000000 */
[----:B------:R-:W0:Y:S03]  /*3060*/  SHFL.DOWN PT, R33, R50, 0x10, R45 ;  /* 0x0a00000032217989 */ /* 0x000e2600000e002d */
[----:B------:R-:W-:-:S07]  /*3070*/  ISETP.GT.AND P3, PT, R32, R45, PT ;  /* 0x0000002d2000720c */ /* 0x000fce0003f64270 */
[----:B------:R-:W-:-:S06]  /*3080*/  VOTE.ALL P0, P0 ;  /* 0x0000000000ff7806 */ /* 0x000fcc0000000000 */
[----:B0-----:R-:W-:-:S07]  /*3090*/  @!P3 VIMNMX R50, PT, PT, R50, R33, !PT ;  /* 0x000000213232b248 */ /* 0x001fce0007fe0100 */
.L_x_193:
[----:B------:R-:W-:Y:S05]  /*30a0*/  @!P0 BRA `(.L_x_140) ;  /* 0x0000000000d48947 */ /* 0x000fea0003800000 */
.L_x_148:
[----:B------:R-:W-:-:S05]  /*30b0*/  IMAD.WIDE R40, R47, 0x8, R48 ;  /* 0x000000082f287825 */ /* 0x000fca00078e0230 */
[----:B------:R-:W2:Y:S01]  /*30c0*/  LD.E.64.STRONG.GPU R32, desc[UR8][R40.64+-0x100] ;  /* 0xffff000828207980 */ /* 0x000ea2000c10fb00 */
[----:B------:R-:W-:Y:S05]  /*30d0*/  YIELD ;  /* 0x0000000000007946 */ /* 0x000fea0003800000 */
[----:B------:R-:W-:Y:S01]  /*30e0*/  UMOV UR5, 0xffffffff ;  /* 0xffffffff00057882 */ /* 0x000fe20000000000 */
[----:B--2---:R-:W-:Y:S02]  /*30f0*/  ISETP.NE.AND P0, PT, R32, 0x63, PT ;  /* 0x000000632000780c */ /* 0x004fe40003f05270 */
[----:B------:R-:W-:Y:S11]  /*3100*/  BRA.DIV UR5, `(.L_x_141) ;  /* 0x0000001a05c87947 */ /* 0x000ff6000b800000 */
[----:B------:R-:W-:-:S13]  /*3110*/  VOTE.ANY P0, !P0 ;  /* 0x0000000000ff7806 */ /* 0x000fda0004000100 */
.L_x_196:
[----:B------:R-:W-:Y:S05]  /*3120*/  @!P0 BRA `(.L_x_142) ;  /* 0x0000000000308947 */ /* 0x000fea0003800000 */
.L_x_146:
[----:B------:R-:W-:Y:S05]  /*3130*/  YIELD ;  /* 0x0000000000007946 */ /* 0x000fea0003800000 */
[----:B------:R-:W-:Y:S05]  /*3140*/  @P1 BRA `(.L_x_143) ;  /* 0x0000000000081947 */ /* 0x000fea0003800000 */
[----:B------:R0:W-:Y:S06]  /*3150*/  MEMBAR.SC.CTA ;  /* 0x0000000000007992 */ /* 0x0001ec0000000000 */
[----:B0-----:R-:W-:Y:S05]  /*3160*/  BRA `(.L_x_144) ;  /* 0x0000000000087947 */ /* 0x001fea0003800000 */
.L_x_143:
[----:B------:R-:W-:Y:S05]  /*3170*/  NANOSLEEP 0x288 ;  /* 0x000002880000795d */ /* 0x000fea0003800000 */
[----:B------:R-:W-:Y:S01]  /*3180*/  NOP ;  /* 0x0000000000007918 */ /* 0x000fe20000000000 */
.L_x_144:
[----:B------:R-:W2:Y:S01]  /*3190*/  LD.E.64.STRONG.GPU R32, desc[UR8][R40.64+-0x100] ;  /* 0xffff000828207980 */ /* 0x000ea2000c10fb00 */
[----:B------:R-:W-:Y:S01]  /*31a0*/  UMOV UR5, 0xffffffff ;  /* 0xffffffff00057882 */ /* 0x000fe20000000000 */
[----:B--2---:R-:W-:Y:S02]  /*31b0*/  ISETP.NE.AND P0, PT, R32, 0x63, PT ;  /* 0x000000632000780c */ /* 0x004fe40003f05270 */
[----:B------:R-:W-:Y:S11]  /*31c0*/  BRA.DIV UR5, `(.L_x_145) ;  /* 0x0000001a05b87947 */ /* 0x000ff6000b800000 */
[----:B------:R-:W-:-:S13]  /*31d0*/  VOTE.ANY P0, !P0 ;  /* 0x0000000000ff7806 */ /* 0x000fda0004000100 */
.L_x_199:
[----:B------:R-:W-:Y:S05]  /*31e0*/  @P0 BRA `(.L_x_146) ;  /* 0xfffffffc00d00947 */ /* 0x000fea000383ffff */
.L_x_142:
        /* <DEDUP_REMOVED lines=32> */
.L_x_208:
[----:B------:R-:W-:Y:S05]  /*33f0*/  @P0 BRA `(.L_x_148) ;  /* 0xfffffffc002c0947 */ /* 0x000fea000383ffff */
.L_x_140:
        /* <DEDUP_REMOVED lines=15> */
.L_x_130:
        /* <DEDUP_REMOVED lines=32> */
.L_x_129:
[----:B------:R-:W-:Y:S01]  /*36f0*/  BAR.SYNC.DEFER_BLOCKING 0x0 ;  /* 0x0000000000007b1d */ /* 0x000fe20000010000 */
[----:B------:R-:W-:-:S07]  /*3700*/  ISETP.NE.AND P0, PT, R6, RZ, PT ;  /* 0x000000ff0600720c */ /* 0x000fce0003f05270 */
[----:B------:R-:W0:Y:S01]  /*3710*/  S2UR UR5, SR_CTAID.X ;  /* 0x00000000000579c3 */ /* 0x000e220000002500 */
[----:B------:R-:W1:Y:S01]  /*3720*/  LDCU.64 UR6, c[0x0][0x388] ;  /* 0x00007100ff0677ac */ /* 0x000e620008000a00 */
[----:B------:R-:W2:Y:S06]  /*3730*/  S2R R44, SR_TID.X ;  /* 0x00000000002c7919 */ /* 0x000eac0000002100 */
[----:B------:R-:W0:Y:S01]  /*3740*/  LDC R40, c[0x0][0x398] ;  /* 0x0000e600ff287b82 */ /* 0x000e220000000800 */
[----:B------:R2:W-:Y:S04]  /*3750*/  STS.128 [R0], R8 ;  /* 0x0000000800007388 */ /* 0x0005e80000000c00 */
[----:B------:R3:W-:Y:S04]  /*3760*/  STS.128 [R0+0x10], R12 ;  /* 0x0000100c00007388 */ /* 0x0007e80000000c00 */
[----:B------:R-:W-:Y:S04]  /*3770*/  STS.128 [R0+0x20], R16 ;  /* 0x0000201000007388 */ /* 0x000fe80000000c00 */
[----:B------:R-:W-:Y:S01]  /*3780*/  STS.128 [R0+0x30], R20 ;  /* 0x0000301400007388 */ /* 0x000fe20000000c00 */
[----:B0-----:R-:W-:-:S03]  /*3790*/  VIADD R40, R40, UR5 ;  /* 0x0000000528287c36 */ /* 0x001fc60008000000 */
[----:B------:R-:W-:Y:S01]  /*37a0*/  STS.128 [R0+0x40], R24 ;  /* 0x0000401800007388 */ /* 0x000fe20000000c00 */
[----:B--2---:R-:W-:Y:S01]  /*37b0*/  LOP3.LUT R8, R44, 0x1f, RZ, 0xc0, !PT ;  /* 0x0000001f2c087812 */ /* 0x004fe200078ec0ff */
[----:B------:R-:W-:Y:S01]  /*37c0*/  IMAD R40, R40, 0xc00, RZ ;  /* 0x00000c0028287824 */ /* 0x000fe200078e02ff */
[----:B------:R-:W-:Y:S01]  /*37d0*/  LOP3.LUT R44, R44, 0x3e0, RZ, 0xc0, !PT ;  /* 0x000003e02c2c7812 */ /* 0x000fe200078ec0ff */
[----:B------:R-:W-:Y:S01]  /*37e0*/  STS.128 [R0+0x50], R28 ;  /* 0x0000501c00007388 */ /* 0x000fe20000000c00 */
[----:B------:R-:W-:-:S03]  /*37f0*/  NOP ;  /* 0x0000000000007918 */ /* 0x000fc60000000000 */
[----:B------:R-:W-:Y:S01]  /*3800*/  LDS R34, [R2] ;  /* 0x0000000002227984 */ /* 0x000fe20000000800 */
[----:B------:R-:W-:-:S03]  /*3810*/  IMAD R44, R44, 0x18, R8 ;  /* 0x000000182c2c7824 */ /* 0x000fc600078e0208 */
[----:B------:R-:W-:Y:S01]  /*3820*/  LDS R32, [R2+0x80] ;  /* 0x0000800002207984 */ /* 0x000fe20000000800 */
[C---:B---3--:R-:W-:Y:S02]  /*3830*/  VIADD R12, R44.reuse, 0x20 ;  /* 0x000000202c0c7836 */ /* 0x048fe40000000000 */
[----:B------:R-:W-:Y:S01]  /*3840*/  VIADD R14, R44, 0x40 ;  /* 0x000000402c0e7836 */ /* 0x000fe20000000000 */
        /* <DEDUP_REMOVED lines=24> */
[----:B------:R-:W-:-:S05]  /*39d0*/  IADD3 R9, P0, PT, R40, R5, RZ ;  /* 0x0000000528097210 */ /* 0x000fca0007f1e0ff */
[----:B0-----:R-:W-:Y:S01]  /*39e0*/  IMAD.X R2, RZ, RZ, RZ, P0 ;  /* 0x000000ffff027224 */ /* 0x001fe200000e06ff */
[----:B-1----:R-:W-:-:S04]  /*39f0*/  LEA R8, P0, R9, UR6, 0x2 ;  /* 0x0000000609087c11 */ /* 0x002fc8000f8010ff */
[----:B------:R-:W-:Y:S01]  /*3a00*/  LEA.HI.X R9, R9, UR7, R2, 0x2, P0 ;  /* 0x0000000709097c11 */ /* 0x000fe200080f1402 */
[C---:B------:R-:W-:Y:S01]  /*3a10*/  VIADD R2, R44.reuse, 0x80 ;  /* 0x000000802c027836 */ /* 0x040fe20000000000 */
[----:B------:R-:W0:Y:S02]  /*3a20*/  LDS R10, [UR4+0x3000] ;  /* 0x00300004ff0a7984 */ /* 0x000e240008000800 */
        /* <DEDUP_REMOVED lines=14> */
[----:B------:R-:W-:Y:S02]  /*3b10*/  VIADD R5, R44, 0x120 ;  /* 0x000001202c057836 */ /* 0x000fe40000000000 */
[----:B------:R-:W-:Y:S01]  /*3b20*/  @!P6 STG.E desc[UR8][R8.64+0x80], R32 ;  /* 0x000080200800e986 */ /* 0x000fe2000c101908 */
[-C--:B------:R-:W-:Y:S01]  /*3b30*/  ISETP.GE.AND P6, PT, R2, R10.reuse, PT ;  /* 0x0000000a0200720c */ /* 0x080fe20003fc6270 */
[C---:B------:R-:W-:Y:S02]  /*3b40*/  VIADD R2, R44.reuse, 0x140 ;  /* 0x000001402c027836 */ /* 0x040fe40000000000 */
[----:B------:R-:W-:Y:S01]  /*3b50*/  @!P5 STG.E desc[UR8][R8.64+0x100], R6 ;  /* 0x000100060800d986 */ /* 0x000fe2000c101908 */
[----:B------:R-:W-:Y:S01]  /*3b60*/  ISETP.GE.AND P5, PT, R5, R10, PT ;  /* 0x0000000a0500720c */ /* 0x000fe20003fa6270 */
[----:B------:R-:W-:-:S02]  /*3b70*/  VIADD R5, R44, 0x160 ;  /* 0x000001602c057836 */ /* 0x000fc40000000000 */
[----:B------:R-:W-:Y:S01]  /*3b80*/  @!P1 STG.E desc[UR8][R8.64+0x180], R53 ;  /* 0x0001803508009986 */ /* 0x000fe2000c101908 */
[-C--:B------:R-:W-:Y:S01]  /*3b90*/  ISETP.GE.AND P1, PT, R2, R10.reuse, PT ;  /* 0x0000000a0200720c */ /* 0x080fe20003f26270 */
[C---:B------:R-:W-:Y:S02]  /*3ba0*/  VIADD R2, R44.reuse, 0x180 ;  /* 0x000001802c027836 */ /* 0x040fe40000000000 */
[----:B------:R0:W-:Y:S01]  /*3bb0*/  @!P0 STG.E desc[UR8][R8.64+0x200], R51 ;  /* 0x0002003308008986 */ /* 0x0001e2000c101908 */
[-C--:B------:R-:W-:Y:S01]  /*3bc0*/  ISETP.GE.AND P0, PT, R5, R10.reuse, PT ;  /* 0x0000000a0500720c */ /* 0x080fe20003f06270 */
[----:B------:R-:W-:Y:S02]  /*3bd0*/  VIADD R5, R44, 0x1a0 ;  /* 0x000001a02c057836 */ /* 0x000fe40000000000 */
[----:B------:R1:W-:Y:S01]  /*3be0*/  @!P4 STG.E desc[UR8][R8.64+0x280], R49 ;  /* 0x000280310800c986 */ /* 0x0003e2000c101908 */
[----:B------:R-:W-:Y:S01]  /*3bf0*/  ISETP.GE.AND P4, PT, R2, R10, PT ;  /* 0x0000000a0200720c */ /* 0x000fe20003f86270 */
[----:B------:R-:W-:-:S02]  /*3c00*/  VIADD R2, R44, 0x1c0 ;  /* 0x000001c02c027836 */ /* 0x000fc40000000000 */
[----:B------:R1:W-:Y:S01]  /*3c10*/  @!P3 STG.E desc[UR8][R8.64+0x300], R47 ;  /* 0x0003002f0800b986 */ /* 0x0003e2000c101908 */
[-C--:B------:R-:W-:Y:S01]  /*3c20*/  ISETP.GE.AND P3, PT, R5, R10.reuse, PT ;  /* 0x0000000a0500720c */ /* 0x080fe20003f66270 */
[C---:B------:R-:W-:Y:S02]  /*3c30*/  VIADD R5, R44.reuse, 0x1e0 ;  /* 0x000001e02c057836 */ /* 0x040fe40000000000 */
[----:B0-----:R-:W-:Y:S01]  /*3c40*/  VIADD R51, R44, 0x200 ;  /* 0x000002002c337836 */ /* 0x001fe20000000000 */
        /* <DEDUP_REMOVED lines=29> */
.L_x_112:
[----:B------:R-:W-:Y:S01]  /*3e20*/  BSSY B1, `(.L_x_149) ;  /* 0x0000006000017945 */ /* 0x000fe20003800000 */
[----:B------:R-:W-:Y:S01]  /*3e30*/  PLOP3.LUT P0, PT, P0, PT, PT, 0x8, 0x80 ;  /* 0x000000000080781c */ /* 0x000fe2000070e170 */
[----:B------:R-:W-:-:S12]  /*3e40*/  IMAD.MOV.U32 R34, RZ, RZ, -0x1 ;  /* 0xffffffffff227424 */ /* 0x000fd800078e00ff */
[----:B------:R-:W-:Y:S05]  /*3e50*/  WARPSYNC.COLLECTIVE R34, `(.L_x_150) ;  /* 0x0000000022087348 */ /* 0x000fea0003c00000 */
[----:B------:R-:W-:Y:S01]  /*3e60*/  VOTE.ANY P0, P0 ;  /* 0x0000000000ff7806 */ /* 0x000fe20000000100 */
[----:B------:R-:W-:-:S12]  /*3e70*/  ENDCOLLECTIVE ;  /* 0x000000000000791b */ /* 0x000fd80003800000 */
.L_x_150:
[----:B------:R-:W-:Y:S05]  /*3e80*/  BSYNC B1 ;  /* 0x0000000000017941 */ /* 0x000fea0003800000 */
.L_x_149:
[----:B------:R-:W-:Y:S05]  /*3e90*/  BRA `(.L_x_151) ;  /* 0xffffffd000007947 */ /* 0x000fea000383ffff */
.L_x_116:
[----:B------:R-:W-:Y:S01]  /*3ea0*/  BSSY B1, `(.L_x_152) ;  /* 0x0000006000017945 */ /* 0x000fe20003800000 */
[----:B------:R-:W-:Y:S01]  /*3eb0*/  PLOP3.LUT P0, PT, P0, PT, PT, 0x8, 0x80 ;  /* 0x000000000080781c */ /* 0x000fe2000070e170 */
[----:B------:R-:W-:-:S12]  /*3ec0*/  IMAD.MOV.U32 R34, RZ, RZ, -0x1 ;  /* 0xffffffffff227424 */ /* 0x000fd800078e00ff */
[----:B------:R-:W-:Y:S05]  /*3ed0*/  WARPSYNC.COLLECTIVE R34, `(.L_x_153) ;  /* 0x0000000022087348 */ /* 0x000fea0003c00000 */
[----:B------:R-:W-:Y:S01]  /*3ee0*/  VOTE.ANY P0, P0 ;  /* 0x0000000000ff7806 */ /* 0x000fe20000000100 */
[----:B------:R-:W-:-:S12]  /*3ef0*/  ENDCOLLECTIVE ;  /* 0x000000000000791b */ /* 0x000fd80003800000 */
.L_x_153:
[----:B------:R-:W-:Y:S05]  /*3f00*/  BSYNC B1 ;  /* 0x0000000000017941 */ /* 0x000fea0003800000 */
.L_x_152:
[----:B------:R-:W-:Y:S05]  /*3f10*/  BRA `(.L_x_154) ;  /* 0xffffffd000107947 */ /* 0x000fea000383ffff */
.L_x_118:
[----:B------:R-:W0:Y:S01]  /*3f20*/  S2R R43, SR_GEMASK ;  /* 0x00000000002b7919 */ /* 0x000e220000003c00 */
[----:B------:R-:W-:Y:S01]  /*3f30*/  BSSY B1, `(.L_x_155) ;  /* 0x0000006000017945 */ /* 0x000fe20003800000 */
[----:B------:R-:W-:Y:S01]  /*3f40*/  PLOP3.LUT P3, PT, P0, PT, PT, 0x8, 0x80 ;  /* 0x000000000080781c */ /* 0x000fe2000076e170 */
[----:B------:R-:W-:-:S12]  /*3f50*/  IMAD.MOV.U32 R34, RZ, RZ, -0x1 ;  /* 0xffffffffff227424 */ /* 0x000fd800078e00ff */
[----:B0-----:R-:W-:Y:S05]  /*3f60*/  WARPSYNC.COLLECTIVE R34, `(.L_x_156) ;  /* 0x0000000022087348 */ /* 0x001fea0003c00000 */
[----:B------:R-:W-:Y:S01]  /*3f70*/  VOTE.ANY R34, PT, P3 ;  /* 0x0000000000227806 */ /* 0x000fe200018e0100 */
[----:B0-----:R-:W-:Y:S06]  /*3f80*/  ENDCOLLECTIVE ;  /* 0x000000000000791b */ /* 0x001fec0003800000 */
.L_x_156:
[----:B------:R-:W-:Y:S05]  /*3f90*/  BSYNC B1 ;  /* 0x0000000000017941 */ /* 0x000fea0003800000 */
.L_x_155:
[----:B------:R-:W-:Y:S01]  /*3fa0*/  LOP3.LUT R34, R34, 0x80000000, R43, 0xec, !PT ;  /* 0x8000000022227812 */ /* 0x000fe200078eec2b */
[----:B------:R-:W-:Y:S01]  /*3fb0*/  IMAD.MOV.U32 R41, RZ, RZ, R47 ;  /* 0x000000ffff297224 */ /* 0x000fe200078e002f */
[----:B------:R-:W-:Y:S01]  /*3fc0*/  ISETP.NE.AND P0, PT, R32, 0x65, PT ;  /* 0x000000652000780c */ /* 0x000fe20003f05270 */
[----:B------:R-:W-:Y:S02]  /*3fd0*/  IMAD.MOV.U32 R40, RZ, RZ, 0x1 ;  /* 0x00000001ff287424 */ /* 0x000fe400078e00ff */
[----:B------:R-:W-:Y:S02]  /*3fe0*/  VIADD R33, R34, 0xffffffff ;  /* 0xffffffff22217836 */ /* 0x000fe40000000000 */
[C---:B------:R-:W-:Y:S02]  /*3ff0*/  VIADD R42, R30.reuse, 0x2 ;  /* 0x000000021e2a7836 */ /* 0x040fe40000000000 */
[----:B------:R-:W-:Y:S01]  /*4000*/  VIADD R39, R30, 0x4 ;  /* 0x000000041e277836 */ /* 0x000fe20000000000 */
[----:B------:R-:W-:Y:S01]  /*4010*/  LOP3.LUT R32, R34, R33, RZ, 0xc, !PT ;  /* 0x0000002122207212 */ /* 0x000fe200078e0cff */
[----:B------:R-:W-:-:S02]  /*4020*/  IMAD.MOV.U32 R34, RZ, RZ, -0x1 ;  /* 0xffffffffff227424 */ /* 0x000fc400078e00ff */
[----:B------:R-:W-:Y:S01]  /*4030*/  VIADD R44, R30, 0x10 ;  /* 0x000000101e2c7836 */ /* 0x000fe20000000000 */
[----:B------:R0:W1:Y:S06]  /*4040*/  POPC R45, R32 ;  /* 0x00000020002d7309 */ /* 0x00006c0000000000 */
[----:B01----:R-:W-:Y:S05]  /*4050*/  WARPSYNC.COLLECTIVE R34, `(.L_x_157) ;  /* 0x0000000022087348 */ /* 0x003fea0003c00000 */
[----:B-1----:R1:W2:Y:S02]  /*4060*/  SHFL.DOWN P3, R33, R41, R40, R45 ;  /* 0x0800002829217389 */ /* 0x0022a4000006002d */
[----:B012---:R-:W-:Y:S05]  /*4070*/  ENDCOLLECTIVE ;  /* 0x000000000000791b */ /* 0x007fea0003800000 */
.L_x_157:
[----:B------:R-:W-:Y:S01]  /*4080*/  ISETP.GE.AND P1, PT, R30, R45, PT ;  /* 0x0000002d1e00720c */ /* 0x000fe20003f26270 */
[----:B------:R-:W-:Y:S02]  /*4090*/  IMAD.MOV.U32 R40, RZ, RZ, 0x2 ;  /* 0x00000002ff287424 */ /* 0x000fe400078e00ff */
[----:B------:R-:W-:-:S10]  /*40a0*/  IMAD.MOV.U32 R38, RZ, RZ, R33 ;  /* 0x000000ffff267224 */ /* 0x000fd400078e0021 */
[----:B------:R-:W-:Y:S02]  /*40b0*/  @!P1 VIMNMX R47, PT, PT, R38, R47, !PT ;  /* 0x0000002f262f9248 */ /* 0x000fe40007fe0100 */
[----:B------:R-:W-:-:S03]  /*40c0*/  ISETP.GT.AND P1, PT, R42, R45, PT ;  /* 0x0000002d2a00720c */ /* 0x000fc60003f24270 */
[----:B------:R-:W-:-:S10]  /*40d0*/  IMAD.MOV.U32 R41, RZ, RZ, R47 ;  /* 0x000000ffff297224 */ /* 0x000fd400078e002f */
[----:B------:R-:W-:Y:S05]  /*40e0*/  WARPSYNC.COLLECTIVE R34, `(.L_x_158) ;  /* 0x0000000022087348 */ /* 0x000fea0003c00000 */
[----:B------:R0:W1:Y:S02]  /*40f0*/  SHFL.DOWN P3, R33, R41, R40, R45 ;  /* 0x0800002829217389 */ /* 0x000064000006002d */
[----:B01----:R-:W-:Y:S05]  /*4100*/  ENDCOLLECTIVE ;  /* 0x000000000000791b */ /* 0x003fea0003800000 */
.L_x_158:
[----:B------:R-:W-:Y:S02]  /*4110*/  IMAD.MOV.U32 R40, RZ, RZ, 0x4 ;  /* 0x00000004ff287424 */ /* 0x000fe400078e00ff */
[----:B------:R-:W-:-:S05]  /*4120*/  IMAD.MOV.U32 R38, RZ, RZ, R33 ;  /* 0x000000ffff267224 */ /* 0x000fca00078e0021 */
[----:B------:R-:W-:Y:S02]  /*4130*/  @!P1 VIMNMX R47, PT, PT, R47, R38, !PT ;  /* 0x000000262f2f9248 */ /* 0x000fe40007fe0100 */
[----:B------:R-:W-:-:S03]  /*4140*/  ISETP.GT.AND P1, PT, R39, R45, PT ;  /* 0x0000002d2700720c */ /* 0x000fc60003f24270 */
[----:B------:R-:W-:-:S10]  /*4150*/  IMAD.MOV.U32 R41, RZ, RZ, R47 ;  /* 0x000000ffff297224 */ /* 0x000fd400078e002f */
[----:B------:R-:W-:Y:S05]  /*4160*/  WARPSYNC.COLLECTIVE R34, `(.L_x_159) ;  /* 0x0000000022087348 */ /* 0x000fea0003c00000 */
[----:B------:R0:W1:Y:S02]  /*4170*/  SHFL.DOWN P3, R33, R41, R40, R45 ;  /* 0x0800002829217389 */ /* 0x000064000006002d */
[----:B01----:R-:W-:Y:S05]  /*4180*/  ENDCOLLECTIVE ;  /* 0x000000000000791b */ /* 0x003fea0003800000 */
.L_x_159:
[----:B------:R-:W-:Y:S02]  /*4190*/  IMAD.MOV.U32 R40, RZ, RZ, 0x8 ;  /* 0x00000008ff287424 */ /* 0x000fe400078e00ff */
[----:B------:R-:W-:-:S05]  /*41a0*/  IMAD.MOV.U32 R38, RZ, RZ, R33 ;  /* 0x000000ffff267224 */ /* 0x000fca00078e0021 */
[----:B------:R-:W-:Y:S01]  /*41b0*/  @!P1 VIMNMX R47, PT, PT, R47, R38, !PT ;  /* 0x000000262f2f9248 */ /* 0x000fe20007fe0100 */
[----:B------:R-:W-:-:S04]  /*41c0*/  VIADD R38, R30, 0x8 ;  /* 0x000000081e267836 */ /* 0x000fc80000000000 */
[----:B------:R-:W-:Y:S01]  /*41d0*/  IMAD.MOV.U32 R41, RZ, RZ, R47 ;  /* 0x000000ffff297224 */ /* 0x000fe200078e002f */
[----:B------:R-:W-:-:S13]  /*41e0*/  ISETP.GT.AND P1, PT, R38, R45, PT ;  /* 0x0000002d2600720c */ /* 0x000fda0003f24270 */
[----:B------:R-:W-:Y:S05]  /*41f0*/  WARPSYNC.COLLECTIVE R34, `(.L_x_160) ;  /* 0x0000000022087348 */ /* 0x000fea0003c00000 */
[----:B------:R0:W1:Y:S02]  /*4200*/  SHFL.DOWN P3, R33, R41, R40, R45 ;  /* 0x0800002829217389 */ /* 0x000064000006002d */
[----:B01----:R-:W-:Y:S05]  /*4210*/  ENDCOLLECTIVE ;  /* 0x000000000000791b */ /* 0x003fea0003800000 */
.L_x_160:
[----:B------:R-:W-:Y:S01]  /*4220*/  IMAD.MOV.U32 R40, RZ, RZ, 0x10 ;  /* 0x00000010ff287424 */ /* 0x000fe200078e00ff */
[----:B------:R-:W-:Y:S02]  /*4230*/  @!P1 VIMNMX R47, PT, PT, R47, R33, !PT ;  /* 0x000000212f2f9248 */ /* 0x000fe40007fe0100 */
[----:B------:R-:W-:-:S03]  /*4240*/  ISETP.GT.AND P1, PT, R44, R45, PT ;  /* 0x0000002d2c00720c */ /* 0x000fc60003f24270 */
[----:B------:R-:W-:-:S10]  /*4250*/  IMAD.MOV.U32 R41, RZ, RZ, R47 ;  /* 0x000000ffff297224 */ /* 0x000fd400078e002f */
[----:B------:R-:W-:Y:S05]  /*4260*/  WARPSYNC.COLLECTIVE R34, `(.L_x_161) ;  /* 0x0000000022087348 */ /* 0x000fea0003c00000 */
[----:B------:R0:W1:Y:S02]  /*4270*/  SHFL.DOWN P3, R33, R41, R40, R45 ;  /* 0x0800002829217389 */ /* 0x000064000006002d */
[----:B01----:R-:W-:Y:S05]  /*4280*/  ENDCOLLECTIVE ;  /* 0x000000000000791b */ /* 0x003fea0003800000 */
.L_x_161:
[----:B------:R-:W-:Y:S05]  /*4290*/  WARPSYNC.COLLECTIVE R34, `(.L_x_162) ;  /* 0x0000000022087348 */ /* 0x000fea0003c00000 */
[----:B------:R-:W-:Y:S01]  /*42a0*/  VOTE.ALL P0, P0 ;  /* 0x0000000000ff7806 */ /* 0x000fe20000000000 */
[----:B------:R-:W-:-:S12]  /*42b0*/  ENDCOLLECTIVE ;  /* 0x000000000000791b */ /* 0x000fd80003800000 */
.L_x_162:
[----:B------:R-:W-:Y:S02]  /*42c0*/  @!P1 VIMNMX R47, PT, PT, R47, R33, !PT ;  /* 0x000000212f2f9248 */ /* 0x000fe40007fe0100 */
[----:B------:R-:W0:Y:S02]  /*42d0*/  LDC.64 R32, c[0x0][0x390] ;  /* 0x0000e400ff207b82 */ /* 0x000e240000000a00 */
[----:B0-----:R-:W-:-:S05]  /*42e0*/  IADD3 R46, P1, PT, R32, 0x100, RZ ;  /* 0x00000100202e7810 */ /* 0x001fca0007f3e0ff */
[----:B------:R-:W-:Y:S01]  /*42f0*/  IMAD.X R49, RZ, RZ, R33, P1 ;  /* 0x000000ffff317224 */ /* 0x000fe200008e0621 */
[----:B------:R-:W-:Y:S07]  /*4300*/  BRA `(.L_x_163) ;  /* 0xffffffcc00a07947 */ /* 0x000fee000383ffff */
.L_x_120:
[----:B------:R-:W-:Y:S01]  /*4310*/  BSSY B1, `(.L_x_164) ;  /* 0x0000006000017945 */ /* 0x000fe20003800000 */
[----:B------:R-:W-:Y:S01]  /*4320*/  PLOP3.LUT P0, PT, P0, PT, PT, 0x8, 0x80 ;  /* 0x000000000080781c */ /* 0x000fe2000070e170 */
[----:B------:R-:W-:-:S12]  /*4330*/  IMAD.MOV.U32 R34, RZ, RZ, -0x1 ;  /* 0xffffffffff227424 */ /* 0x000fd800078e00ff */
[----:B------:R-:W-:Y:S05]  /*4340*/  WARPSYNC.COLLECTIVE R34, `(.L_x_165) ;  /* 0x0000000022087348 */ /* 0x000fea0003c00000 */
[----:B------:R-:W-:Y:S01]  /*4350*/  VOTE.ANY P0, P0 ;  /* 0x0000000000ff7806 */ /* 0x000fe20000000100 */
[----:B------:R-:W-:-:S12]  /*4360*/  ENDCOLLECTIVE ;  /* 0x000000000000791b */ /* 0x000fd80003800000 */
.L_x_165:
[----:B------:R-:W-:Y:S05]  /*4370*/  BSYNC B1 ;  /* 0x0000000000017941 */ /* 0x000fea0003800000 */
.L_x_164:
[----:B------:R-:W-:Y:S05]  /*4380*/  BRA `(.L_x_166) ;  /* 0xffffffcc00a47947 */ /* 0x000fea000383ffff */
.L_x_124:
[----:B------:R-:W-:Y:S01]  /*4390*/  BSSY B1, `(.L_x_167) ;  /* 0x0000006000017945 */ /* 0x000fe20003800000 */
[----:B------:R-:W-:Y:S01]  /*43a0*/  PLOP3.LUT P0, PT, P0, PT, PT, 0x8, 0x80 ;  /* 0x000000000080781c */ /* 0x000fe2000070e170 */
[----:B------:R-:W-:-:S12]  /*43b0*/  IMAD.MOV.U32 R34, RZ, RZ, -0x1 ;  /* 0xffffffffff227424 */ /* 0x000fd800078e00ff */
[----:B------:R-:W-:Y:S05]  /*43c0*/  WARPSYNC.COLLECTIVE R34, `(.L_x_168) ;  /* 0x0000000022087348 */ /* 0x000fea0003c00000 */
[----:B------:R-:W-:Y:S01]  /*43d0*/  VOTE.ANY P0, P0 ;  /* 0x0000000000ff7806 */ /* 0x000fe20000000100 */
[----:B------:R-:W-:-:S12]  /*43e0*/  ENDCOLLECTIVE ;  /* 0x000000000000791b */ /* 0x000fd80003800000 */
.L_x_168:
[----:B------:R-:W-:Y:S05]  /*43f0*/  BSYNC B1 ;  /* 0x0000000000017941 */ /* 0x000fea0003800000 */
.L_x_167:
[----:B------:R-:W-:Y:S05]  /*4400*/  BRA `(.L_x_169) ;  /* 0xffffffcc00b87947 */ /* 0x000fea000383ffff */
.L_x_126:
[----:B------:R-:W-:Y:S01]  /*4410*/  BSSY B1, `(.L_x_170) ;  /* 0x0000006000017945 */ /* 0x000fe20003800000 */
[----:B------:R-:W-:Y:S01]  /*4420*/  PLOP3.LUT P3, PT, P0, PT, PT, 0x8, 0x80 ;  /* 0x000000000080781c */ /* 0x000fe2000076e170 */
[----:B------:R-:W-:-:S12]  /*4430*/  IMAD.MOV.U32 R34, RZ, RZ, -0x1 ;  /* 0xffffffffff227424 */ /* 0x000fd800078e00ff */
[----:B------:R-:W-:Y:S05]  /*4440*/  WARPSYNC.COLLECTIVE R34, `(.L_x_171) ;  /* 0x0000000022087348 */ /* 0x000fea0003c00000 */
[----:B------:R-:W-:Y:S01]  /*4450*/  VOTE.ANY R34, PT, P3 ;  /* 0x0000000000227806 */ /* 0x000fe200018e0100 */
[----:B------:R-:W-:Y:S06]  /*4460*/  ENDCOLLECTIVE ;  /* 0x000000000000791b */ /* 0x000fec0003800000 */
.L_x_171:
[----:B------:R-:W-:Y:S05]  /*4470*/  BSYNC B1 ;  /* 0x0000000000017941 */ /* 0x000fea0003800000 */
.L_x_170:
[----:B------:R-:W-:Y:S01]  /*4480*/  LOP3.LUT R34, R34, 0x80000000, R43, 0xec, !PT ;  /* 0x8000000022227812 */ /* 0x000fe200078eec2b */
[----:B------:R-:W-:Y:S02]  /*4490*/  IMAD.MOV.U32 R41, RZ, RZ, R48 ;  /* 0x000000ffff297224 */ /* 0x000fe400078e0030 */
[----:B------:R-:W-:Y:S02]  /*44a0*/  IMAD.MOV.U32 R40, RZ, RZ, 0x1 ;  /* 0x00000001ff287424 */ /* 0x000fe400078e00ff */
[----:B------:R-:W-:Y:S02]  /*44b0*/  VIADD R33, R34, 0xffffffff ;  /* 0xffffffff22217836 */ /* 0x000fe40000000000 */
[----:B------:R-:W-:-:S03]  /*44c0*/  VIADD R37, R37, 0xffffffe0 ;  /* 0xffffffe025257836 */ /* 0x000fc60000000000 */
[----:B------:R-:W-:Y:S01]  /*44d0*/  LOP3.LUT R52, R34, R33, RZ, 0xc, !PT ;  /* 0x0000002122347212 */ /* 0x000fe200078e0cff */
[----:B------:R-:W-:-:S03]  /*44e0*/  IMAD.MOV.U32 R34, RZ, RZ, -0x1 ;  /* 0xffffffffff227424 */ /* 0x000fc600078e00ff */
[----:B------:R0:W1:Y:S04]  /*44f0*/  POPC R45, R52 ;  /* 0x00000034002d7309 */ /* 0x0000680000000000 */
[----:B01----:R-:W-:Y:S05]  /*4500*/  WARPSYNC.COLLECTIVE R34, `(.L_x_172) ;  /* 0x0000000022087348 */ /* 0x003fea0003c00000 */
[----:B-1----:R1:W2:Y:S02]  /*4510*/  SHFL.DOWN P3, R33, R41, R40, R45 ;  /* 0x0800002829217389 */ /* 0x0022a4000006002d */
[----:B012---:R-:W-:Y:S05]  /*4520*/  ENDCOLLECTIVE ;  /* 0x000000000000791b */ /* 0x007fea0003800000 */
.L_x_172:
        /* <DEDUP_REMOVED lines=8> */
.L_x_173:
[----:B------:R-:W-:Y:S01]  /*45b0*/  IMAD.MOV.U32 R40, RZ, RZ, 0x4 ;  /* 0x00000004ff287424 */ /* 0x000fe200078e00ff */
[----:B------:R-:W-:Y:S02]  /*45c0*/  @!P0 VIMNMX R48, PT, PT, R48, R33, !PT ;  /* 0x0000002130308248 */ /* 0x000fe40007fe0100 */
[----:B------:R-:W-:-:S03]  /*45d0*/  ISETP.GT.AND P0, PT, R39, R45, PT ;  /* 0x0000002d2700720c */ /* 0x000fc60003f04270 */
[----:B------:R-:W-:-:S10]  /*45e0*/  IMAD.MOV.U32 R41, RZ, RZ, R48 ;  /* 0x000000ffff297224 */ /* 0x000fd400078e0030 */
[----:B------:R-:W-:Y:S05]  /*45f0*/  WARPSYNC.COLLECTIVE R34, `(.L_x_174) ;  /* 0x0000000022087348 */ /* 0x000fea0003c00000 */
[----:B------:R0:W1:Y:S02]  /*4600*/  SHFL.DOWN P3, R33, R41, R40, R45 ;  /* 0x0800002829217389 */ /* 0x000064000006002d */
[----:B01----:R-:W-:Y:S05]  /*4610*/  ENDCOLLECTIVE ;  /* 0x000000000000791b */ /* 0x003fea0003800000 */
.L_x_174:
[----:B------:R-:W-:Y:S01]  /*4620*/  IMAD.MOV.U32 R40, RZ, RZ, 0x8 ;  /* 0x00000008ff287424 */ /* 0x000fe200078e00ff */
[----:B------:R-:W-:Y:S02]  /*4630*/  @!P0 VIMNMX R48, PT, PT, R48, R33, !PT ;  /* 0x0000002130308248 */ /* 0x000fe40007fe0100 */
[----:B------:R-:W-:-:S03]  /*4640*/  ISETP.GT.AND P0, PT, R38, R45, PT ;  /* 0x0000002d2600720c */ /* 0x000fc60003f04270 */
[----:B------:R-:W-:-:S10]  /*4650*/  IMAD.MOV.U32 R41, RZ, RZ, R48 ;  /* 0x000000ffff297224 */ /* 0x000fd400078e0030 */
[----:B------:R-:W-:Y:S05]  /*4660*/  WARPSYNC.COLLECTIVE R34, `(.L_x_175) ;  /* 0x0000000022087348 */ /* 0x000fea0003c00000 */
[----:B------:R0:W1:Y:S02]  /*4670*/  SHFL.DOWN P3, R33, R41, R40, R45 ;  /* 0x0800002829217389 */ /* 0x000064000006002d */
[----:B01----:R-:W-:Y:S05]  /*4680*/  ENDCOLLECTIVE ;  /* 0x000000000000791b */ /* 0x003fea0003800000 */
.L_x_175:
[----:B------:R-:W-:Y:S01]  /*4690*/  IMAD.MOV.U32 R40, RZ, RZ, 0x10 ;  /* 0x00000010ff287424 */ /* 0x000fe200078e00ff */
[----:B------:R-:W-:Y:S02]  /*46a0*/  @!P0 VIMNMX R48, PT, PT, R48, R33, !PT ;  /* 0x0000002130308248 */ /* 0x000fe40007fe0100 */
[----:B------:R-:W-:-:S03]  /*46b0*/  ISETP.GT.AND P0, PT, R44, R45, PT ;  /* 0x0000002d2c00720c */ /* 0x000fc60003f04270 */
[----:B------:R-:W-:-:S10]  /*46c0*/  IMAD.MOV.U32 R41, RZ, RZ, R48 ;  /* 0x000000ffff297224 */ /* 0x000fd400078e0030 */
[----:B------:R-:W-:Y:S05]  /*46d0*/  WARPSYNC.COLLECTIVE R34, `(.L_x_176) ;  /* 0x0000000022087348 */ /* 0x000fea0003c00000 */
[----:B------:R0:W1:Y:S02]  /*46e0*/  SHFL.DOWN P3, R33, R41, R40, R45 ;  /* 0x0800002829217389 */ /* 0x000064000006002d */
[----:B01----:R-:W-:Y:S05]  /*46f0*/  ENDCOLLECTIVE ;  /* 0x000000000000791b */ /* 0x003fea0003800000 */
.L_x_176:
[----:B------:R-:W-:Y:S02]  /*4700*/  @!P0 VIMNMX R48, PT, PT, R48, R33, !PT ;  /* 0x0000002130308248 */ /* 0x000fe40007fe0100 */
[----:B------:R-:W-:Y:S02]  /*4710*/  ISETP.NE.AND P0, PT, R32, 0x65, PT ;  /* 0x000000652000780c */ /* 0x000fe40003f05270 */
[----:B------:R-:W-:-:S11]  /*4720*/  VIMNMX R47, PT, PT, R48, R47, !PT ;  /* 0x0000002f302f7248 */ /* 0x000fd60007fe0100 */
[----:B------:R-:W-:Y:S05]  /*4730*/  WARPSYNC.COLLECTIVE R34, `(.L_x_177) ;  /* 0x0000000022087348 */ /* 0x000fea0003c00000 */
[----:B------:R-:W-:Y:S01]  /*4740*/  VOTE.ALL P0, P0 ;  /* 0x0000000000ff7806 */ /* 0x000fe20000000000 */
[----:B------:R-:W-:-:S12]  /*4750*/  ENDCOLLECTIVE ;  /* 0x000000000000791b */ /* 0x000fd80003800000 */
.L_x_177:
[----:B------:R-:W-:Y:S05]  /*4760*/  BRA `(.L_x_178) ;  /* 0xffffffcc00547947 */ /* 0x000fea000383ffff */
.L_x_133:
[----:B------:R-:W-:Y:S01]  /*4770*/  BSSY B0, `(.L_x_179) ;  /* 0x0000006000007945 */ /* 0x000fe20003800000 */
[----:B------:R-:W-:Y:S01]  /*4780*/  PLOP3.LUT P0, PT, P0, PT, PT, 0x8, 0x80 ;  /* 0x000000000080781c */ /* 0x000fe2000070e170 */
[----:B------:R-:W-:-:S12]  /*4790*/  IMAD.MOV.U32 R34, RZ, RZ, -0x1 ;  /* 0xffffffffff227424 */ /* 0x000fd800078e00ff */
[----:B------:R-:W-:Y:S05]  /*47a0*/  WARPSYNC.COLLECTIVE R34, `(.L_x_180) ;  /* 0x0000000022087348 */ /* 0x000fea0003c00000 */
[----:B------:R-:W-:Y:S01]  /*47b0*/  VOTE.ANY P0, P0 ;  /* 0x0000000000ff7806 */ /* 0x000fe20000000100 */
[----:B------:R-:W-:-:S12]  /*47c0*/  ENDCOLLECTIVE ;  /* 0x000000000000791b */ /* 0x000fd80003800000 */
.L_x_180:
[----:B------:R-:W-:Y:S05]  /*47d0*/  BSYNC B0 ;  /* 0x0000000000007941 */ /* 0x000fea0003800000 */
.L_x_179:
[----:B------:R-:W-:Y:S05]  /*47e0*/  BRA `(.L_x_181) ;  /* 0xffffffe400607947 */ /* 0x000fea000383ffff */
.L_x_137:
[----:B------:R-:W-:Y:S01]  /*47f0*/  BSSY B0, `(.L_x_182) ;  /* 0x0000006000007945 */ /* 0x000fe20003800000 */
[----:B------:R-:W-:Y:S01]  /*4800*/  PLOP3.LUT P0, PT, P0, PT, PT, 0x8, 0x80 ;  /* 0x000000000080781c */ /* 0x000fe2000070e170 */
[----:B------:R-:W-:-:S12]  /*4810*/  IMAD.MOV.U32 R34, RZ, RZ, -0x1 ;  /* 0xffffffffff227424 */ /* 0x000fd800078e00ff */
[----:B------:R-:W-:Y:S05]  /*4820*/  WARPSYNC.COLLECTIVE R34, `(.L_x_183) ;  /* 0x0000000022087348 */ /* 0x000fea0003c00000 */
[----:B------:R-:W-:Y:S01]  /*4830*/  VOTE.ANY P0, P0 ;  /* 0x0000000000ff7806 */ /* 0x000fe20000000100 */
[----:B------:R-:W-:-:S12]  /*4840*/  ENDCOLLECTIVE ;  /* 0x000000000000791b */ /* 0x000fd80003800000 */
.L_x_183:
[----:B------:R-:W-:Y:S05]  /*4850*/  BSYNC B0 ;  /* 0x0000000000007941 */ /* 0x000fea0003800000 */
.L_x_182:
[----:B------:R-:W-:Y:S05]  /*4860*/  BRA `(.L_x_184) ;  /* 0xffffffe400707947 */ /* 0x000fea000383ffff */
.L_x_139:
        /* <DEDUP_REMOVED lines=8> */
.L_x_186:
[----:B------:R-:W-:Y:S05]  /*48f0*/  BSYNC B0 ;  /* 0x0000000000007941 */ /* 0x000fea0003800000 */
.L_x_185:
[----:B------:R-:W-:Y:S01]  /*4900*/  LOP3.LUT R34, R34, 0x80000000, R46, 0xec, !PT ;  /* 0x8000000022227812 */ /* 0x000fe200078eec2e */
[----:B------:R-:W-:Y:S02]  /*4910*/  IMAD.MOV.U32 R41, RZ, RZ, R50 ;  /* 0x000000ffff297224 */ /* 0x000fe400078e0032 */
[----:B------:R-:W-:Y:S02]  /*4920*/  IMAD.MOV.U32 R40, RZ, RZ, 0x1 ;  /* 0x00000001ff287424 */ /* 0x000fe400078e00ff */
[----:B------:R-:W-:Y:S02]  /*4930*/  VIADD R33, R34, 0xffffffff ;  /* 0xffffffff22217836 */ /* 0x000fe40000000000 */
[----:B------:R-:W-:-:S03]  /*4940*/  VIADD R48, R43, 0x2 ;  /* 0x000000022b307836 */ /* 0x000fc60000000000 */
[----:B------:R-:W-:Y:S01]  /*4950*/  LOP3.LUT R32, R34, R33, RZ, 0xc, !PT ;  /* 0x0000002122207212 */ /* 0x000fe200078e0cff */
[----:B------:R-:W-:-:S03]  /*4960*/  IMAD.MOV.U32 R34, RZ, RZ, -0x1 ;  /* 0xffffffffff227424 */ /* 0x000fc600078e00ff */
[----:B------:R0:W1:Y:S02]  /*4970*/  POPC R45, R32 ;  /* 0x00000020002d7309 */ /* 0x0000640000000000 */
[----:B0-----:R-:W-:-:S07]  /*4980*/  VIADD R32, R43, 0x4 ;  /* 0x000000042b207836 */ /* 0x001fce0000000000 */
[----:B-1----:R-:W-:Y:S05]  /*4990*/  WARPSYNC.COLLECTIVE R34, `(.L_x_187) ;  /* 0x0000000022087348 */ /* 0x002fea0003c00000 */
[----:B-1----:R0:W1:Y:S02]  /*49a0*/  SHFL.DOWN P3, R33, R41, R40, R45 ;  /* 0x0800002829217389 */ /* 0x002064000006002d */
[----:B01----:R-:W-:Y:S05]  /*49b0*/  ENDCOLLECTIVE ;  /* 0x000000000000791b */ /* 0x003fea0003800000 */
.L_x_187:
[-C--:B------:R-:W-:Y:S01]  /*49c0*/  ISETP.GT.AND P4, PT, R48, R45.reuse, PT ;  /* 0x0000002d3000720c */ /* 0x080fe20003f84270 */
[----:B------:R-:W-:Y:S01]  /*49d0*/  IMAD.MOV.U32 R40, RZ, RZ, 0x2 ;  /* 0x00000002ff287424 */ /* 0x000fe200078e00ff */
[----:B------:R-:W-:-:S13]  /*49e0*/  ISETP.GE.AND P3, PT, R43, R45, PT ;  /* 0x0000002d2b00720c */ /* 0x000fda0003f66270 */
[----:B------:R-:W-:-:S05]  /*49f0*/  @!P3 VIMNMX R50, PT, PT, R33, R50, !PT ;  /* 0x000000322132b248 */ /* 0x000fca0007fe0100 */
[----:B------:R-:W-:-:S07]  /*4a00*/  IMAD.MOV.U32 R41, RZ, RZ, R50 ;  /* 0x000000ffff297224 */ /* 0x000fce00078e0032 */
[----:B------:R-:W-:Y:S05]  /*4a10*/  WARPSYNC.COLLECTIVE R34, `(.L_x_188) ;  /* 0x0000000022087348 */ /* 0x000fea0003c00000 */
[----:B------:R0:W1:Y:S02]  /*4a20*/  SHFL.DOWN P3, R33, R41, R40, R45 ;  /* 0x0800002829217389 */ /* 0x000064000006002d */
[----:B01----:R-:W-:Y:S05]  /*4a30*/  ENDCOLLECTIVE ;  /* 0x000000000000791b */ /* 0x003fea0003800000 */
.L_x_188:
        /* <DEDUP_REMOVED lines=8> */
.L_x_189:
        /* <DEDUP_REMOVED lines=8> */
.L_x_190:
[----:B------:R-:W-:Y:S01]  /*4b40*/  IMAD.MOV.U32 R40, RZ, RZ, 0x10 ;  /* 0x00000010ff287424 */ /* 0x000fe200078e00ff */
[----:B------:R-:W-:-:S05]  /*4b50*/  @!P4 VIMNMX R50, PT, PT, R50, R33, !PT ;  /* 0x000000213232c248 */ /* 0x000fca0007fe0100 */
[----:B------:R-:W-:-:S07]  /*4b60*/  IMAD.MOV.U32 R41, RZ, RZ, R50 ;  /* 0x000000ffff297224 */ /* 0x000fce00078e0032 */
[----:B------:R-:W-:Y:S05]  /*4b70*/  WARPSYNC.COLLECTIVE R34, `(.L_x_191) ;  /* 0x0000000022087348 */ /* 0x000fea0003c00000 */
[----:B------:R0:W1:Y:S02]  /*4b80*/  SHFL.DOWN P3, R33, R41, R40, R45 ;  /* 0x0800002829217389 */ /* 0x000064000006002d */
[----:B01----:R-:W-:Y:S05]  /*4b90*/  ENDCOLLECTIVE ;  /* 0x000000000000791b */ /* 0x003fea0003800000 */
.L_x_191:
[----:B------:R-:W-:Y:S05]  /*4ba0*/  WARPSYNC.COLLECTIVE R34, `(.L_x_192) ;  /* 0x0000000022087348 */ /* 0x000fea0003c00000 */
[----:B------:R-:W-:Y:S01]  /*4bb0*/  VOTE.ALL P0, P0 ;  /* 0x0000000000ff7806 */ /* 0x000fe20000000000 */
[----:B------:R-:W-:-:S12]  /*4bc0*/  ENDCOLLECTIVE ;  /* 0x000000000000791b */ /* 0x000fd80003800000 */
.L_x_192:
[----:B------:R-:W-:-:S13]  /*4bd0*/  ISETP.GT.AND P3, PT, R32, R45, PT ;  /* 0x0000002d2000720c */ /* 0x000fda0003f64270 */
[----:B------:R-:W-:Y:S02]  /*4be0*/  @!P3 VIMNMX R50, PT, PT, R50, R33, !PT ;  /* 0x000000213232b248 */ /* 0x000fe40007fe0100 */
[----:B------:R-:W0:Y:S02]  /*4bf0*/  LDC.64 R32, c[0x0][0x390] ;  /* 0x0000e400ff207b82 */ /* 0x000e240000000a00 */
[----:B0-----:R-:W-:-:S05]  /*4c00*/  IADD3 R48, P3, PT, R32, 0x100, RZ ;  /* 0x0000010020307810 */ /* 0x001fca0007f7e0ff */
[----:B------:R-:W-:Y:S01]  /*4c10*/  IMAD.X R49, RZ, RZ, R33, P3 ;  /* 0x000000ffff317224 */ /* 0x000fe200018e0621 */
[----:B------:R-:W-:Y:S07]  /*4c20*/  BRA `(.L_x_193) ;  /* 0xffffffe4001c7947 */ /* 0x000fee000383ffff */
.L_x_141:
[----:B------:R-:W-:Y:S01]  /*4c30*/  BSSY B0, `(.L_x_194) ;  /* 0x0000006000007945 */ /* 0x000fe20003800000 */
[----:B------:R-:W-:Y:S01]  /*4c40*/  PLOP3.LUT P0, PT, P0, PT, PT, 0x8, 0x80 ;  /* 0x000000000080781c */ /* 0x000fe2000070e170 */
[----:B------:R-:W-:-:S12]  /*4c50*/  IMAD.MOV.U32 R34, RZ, RZ, -0x1 ;  /* 0xffffffffff227424 */ /* 0x000fd800078e00ff */
[----:B------:R-:W-:Y:S05]  /*4c60*/  WARPSYNC.COLLECTIVE R34, `(.L_x_195) ;  /* 0x0000000022087348 */ /* 0x000fea0003c00000 */
[----:B------:R-:W-:Y:S01]  /*4c70*/  VOTE.ANY P0, P0 ;  /* 0x0000000000ff7806 */ /* 0x000fe20000000100 */
[----:B------:R-:W-:-:S12]  /*4c80*/  ENDCOLLECTIVE ;  /* 0x000000000000791b */ /* 0x000fd80003800000 */
.L_x_195:
[----:B------:R-:W-:Y:S05]  /*4c90*/  BSYNC B0 ;  /* 0x0000000000007941 */ /* 0x000fea0003800000 */
.L_x_194:
[----:B------:R-:W-:Y:S05]  /*4ca0*/  BRA `(.L_x_196) ;  /* 0xffffffe4001c7947 */ /* 0x000fea000383ffff */
.L_x_145:
[----:B------:R-:W-:Y:S01]  /*4cb0*/  BSSY B0, `(.L_x_197) ;  /* 0x0000006000007945 */ /* 0x000fe20003800000 */
[----:B------:R-:W-:Y:S01]  /*4cc0*/  PLOP3.LUT P0, PT, P0, PT, PT, 0x8, 0x80 ;  /* 0x000000000080781c */ /* 0x000fe2000070e170 */
[----:B------:R-:W-:-:S12]  /*4cd0*/  IMAD.MOV.U32 R34, RZ, RZ, -0x1 ;  /* 0xffffffffff227424 */ /* 0x000fd800078e00ff */
[----:B------:R-:W-:Y:S05]  /*4ce0*/  WARPSYNC.COLLECTIVE R34, `(.L_x_198) ;  /* 0x0000000022087348 */ /* 0x000fea0003c00000 */
[----:B------:R-:W-:Y:S01]  /*4cf0*/  VOTE.ANY P0, P0 ;  /* 0x0000000000ff7806 */ /* 0x000fe20000000100 */
[----:B------:R-:W-:-:S12]  /*4d00*/  ENDCOLLECTIVE ;  /* 0x000000000000791b */ /* 0x000fd80003800000 */
.L_x_198:
[----:B------:R-:W-:Y:S05]  /*4d10*/  BSYNC B0 ;  /* 0x0000000000007941 */ /* 0x000fea0003800000 */
.L_x_197:
[----:B------:R-:W-:Y:S05]  /*4d20*/  BRA `(.L_x_199) ;  /* 0xffffffe4002c7947 */ /* 0x000fea000383ffff */
.L_x_147:
[----:B------:R-:W-:Y:S01]  /*4d30*/  BSSY B0, `(.L_x_200) ;  /* 0x0000006000007945 */ /* 0x000fe20003800000 */
[----:B------:R-:W-:Y:S01]  /*4d40*/  PLOP3.LUT P3, PT, P0, PT, PT, 0x8, 0x80 ;  /* 0x000000000080781c */ /* 0x000fe2000076e170 */
[----:B------:R-:W-:-:S12]  /*4d50*/  IMAD.MOV.U32 R34, RZ, RZ, -0x1 ;  /* 0xffffffffff227424 */ /* 0x000fd800078e00ff */
[----:B------:R-:W-:Y:S05]  /*4d60*/  WARPSYNC.COLLECTIVE R34, `(.L_x_201) ;  /* 0x0000000022087348 */ /* 0x000fea0003c00000 */
[----:B------:R-:W-:Y:S01]  /*4d70*/  VOTE.ANY R34, PT, P3 ;  /* 0x0000000000227806 */ /* 0x000fe200018e0100 */
[----:B------:R-:W-:Y:S06]  /*4d80*/  ENDCOLLECTIVE ;  /* 0x000000000000791b */ /* 0x000fec0003800000 */
.L_x_201:
[----:B------:R-:W-:Y:S05]  /*4d90*/  BSYNC B0 ;  /* 0x0000000000007941 */ /* 0x000fea0003800000 */
.L_x_200:
[----:B------:R-:W-:Y:S01]  /*4da0*/  LOP3.LUT R34, R34, 0x80000000, R46, 0xec, !PT ;  /* 0x8000000022227812 */ /* 0x000fe200078eec2e */
[----:B------:R-:W-:Y:S02]  /*4db0*/  IMAD.MOV.U32 R41, RZ, RZ, R51 ;  /* 0x000000ffff297224 */ /* 0x000fe400078e0033 */
[----:B------:R-:W-:Y:S02]  /*4dc0*/  IMAD.MOV.U32 R40, RZ, RZ, 0x1 ;  /* 0x00000001ff287424 */ /* 0x000fe400078e00ff */
[----:B------:R-:W-:Y:S02]  /*4dd0*/  VIADD R33, R34, 0xffffffff ;  /* 0xffffffff22217836 */ /* 0x000fe40000000000 */
[----:B------:R-:W-:-:S03]  /*4de0*/  VIADD R47, R47, 0xffffffe0 ;  /* 0xffffffe02f2f7836 */ /* 0x000fc60000000000 */
[----:B------:R-:W-:-:S04]  /*4df0*/  LOP3.LUT R34, R34, R33, RZ, 0xc, !PT ;  /* 0x0000002122227212 */ /* 0x000fc800078e0cff */
[----:B------:R0:W1:Y:S02]  /*4e00*/  POPC R45, R34 ;  /* 0x00000022002d7309 */ /* 0x0000640000000000 */
[----:B0-----:R-:W-:Y:S01]  /*4e10*/  IMAD.MOV.U32 R34, RZ, RZ, -0x1 ;  /* 0xffffffffff227424 */ /* 0x001fe200078e00ff */
[----:B-1----:R-:W-:-:S13]  /*4e20*/  ISETP.GE.AND P0, PT, R43, R45, PT ;  /* 0x0000002d2b00720c */ /* 0x002fda0003f06270 */
[----:B------:R-:W-:Y:S05]  /*4e30*/  WARPSYNC.COLLECTIVE R34, `(.L_x_202) ;  /* 0x0000000022087348 */ /* 0x000fea0003c00000 */
[----:B------:R0:W1:Y:S02]  /*4e40*/  SHFL.DOWN P3, R33, R41, R40, R45 ;  /* 0x0800002829217389 */ /* 0x000064000006002d */
[----:B01----:R-:W-:Y:S05]  /*4e50*/  ENDCOLLECTIVE ;  /* 0x000000000000791b */ /* 0x003fea0003800000 */
.L_x_202:
        /* <DEDUP_REMOVED lines=8> */
.L_x_203:
        /* <DEDUP_REMOVED lines=8> */
.L_x_204:
        /* <DEDUP_REMOVED lines=8> */
.L_x_205:
[----:B------:R-:W-:Y:S01]  /*4fe0*/  IMAD.MOV.U32 R40, RZ, RZ, 0x10 ;  /* 0x00000010ff287424 */ /* 0x000fe200078e00ff */
[----:B------:R-:W-:-:S05]  /*4ff0*/  @!P0 VIMNMX R51, PT, PT, R51, R33, !PT ;  /* 0x0000002133338248 */ /* 0x000fca0007fe0100 */
[----:B------:R-:W-:-:S07]  /*5000*/  IMAD.MOV.U32 R41, RZ, RZ, R51 ;  /* 0x000000ffff297224 */ /* 0x000fce00078e0033 */
[----:B------:R-:W-:Y:S05]  /*5010*/  WARPSYNC.COLLECTIVE R34, `(.L_x_206) ;  /* 0x0000000022087348 */ /* 0x000fea0003c00000 */
[----:B------:R0:W1:Y:S02]  /*5020*/  SHFL.DOWN P3, R33, R41, R40, R45 ;  /* 0x0800002829217389 */ /* 0x000064000006002d */
[----:B01----:R-:W-:Y:S05]  /*5030*/  ENDCOLLECTIVE ;  /* 0x000000000000791b */ /* 0x003fea0003800000 */
.L_x_206:
[----:B------:R-:W-:-:S05]  /*5040*/  VIADD R34, R43, 0x10 ;  /* 0x000000102b227836 */ /* 0x000fca0000000000 */
[----:B------:R-:W-:Y:S01]  /*5050*/  ISETP.GT.AND P0, PT, R34, R45, PT ;  /* 0x0000002d2200720c */ /* 0x000fe20003f04270 */
[----:B------:R-:W-:-:S12]  /*5060*/  IMAD.MOV.U32 R34, RZ, RZ, -0x1 ;  /* 0xffffffffff227424 */ /* 0x000fd800078e00ff */
[----:B------:R-:W-:Y:S02]  /*5070*/  @!P0 VIMNMX R51, PT, PT, R51, R33, !PT ;  /* 0x0000002133338248 */ /* 0x000fe40007fe0100 */
[----:B------:R-:W-:Y:S02]  /*5080*/  ISETP.NE.AND P0, PT, R32, 0x65, PT ;  /* 0x000000652000780c */ /* 0x000fe40003f05270 */
[----:B------:R-:W-:-:S11]  /*5090*/  VIMNMX R50, PT, PT, R51, R50, !PT ;  /* 0x0000003233327248 */ /* 0x000fd60007fe0100 */
[----:B------:R-:W-:Y:S05]  /*50a0*/  WARPSYNC.COLLECTIVE R34, `(.L_x_207) ;  /* 0x0000000022087348 */ /* 0x000fea0003c00000 */
[----:B------:R-:W-:Y:S01]  /*50b0*/  VOTE.ALL P0, P0 ;  /* 0x0000000000ff7806 */ /* 0x000fe20000000000 */
[----:B------:R-:W-:-:S12]  /*50c0*/  ENDCOLLECTIVE ;  /* 0x000000000000791b */ /* 0x000fd80003800000 */
.L_x_207:
[----:B------:R-:W-:Y:S05]  /*50d0*/  BRA `(.L_x_208) ;  /* 0xffffffe000c47947 */ /* 0x000fea000383ffff */
.L_x_209:
        /* <DEDUP_REMOVED lines=10> */
.L_x_255:


//--------------------- .text._ZN3cub18CUB_300001_SM_10006detail4scan20DeviceScanInitKernelINS0_13ScanTileStateIiLb1EEEEEvT_i --------------------------
	.section	.text._ZN3cub18CUB_300001_SM_10006detail4scan20DeviceScanInitKernelINS0_13ScanTileStateIiLb1EEEEEvT_i,"ax",@progbits
	.align	128
        .global         _ZN3cub18CUB_300001_SM_10006detail4scan20DeviceScanInitKernelINS0_13ScanTileStateIiLb1EEEEEvT_i
        .type           _ZN3cub18CUB_300001_SM_10006detail4scan20DeviceScanInitKernelINS0_13ScanTileStateIiLb1EEEEEvT_i,@function
        .size           _ZN3cub18CUB_300001_SM_10006detail4scan20DeviceScanInitKernelINS0_13ScanTileStateIiLb1EEEEEvT_i,(.L_x_256 - _ZN3cub18CUB_300001_SM_10006detail4scan20DeviceScanInitKernelINS0_13ScanTileStateIiLb1EEEEEvT_i)
        .other          _ZN3cub18CUB_300001_SM_10006detail4scan20DeviceScanInitKernelINS0_13ScanTileStateIiLb1EEEEEvT_i,@"STO_CUDA_ENTRY STV_DEFAULT"
_ZN3cub18CUB_300001_SM_10006detail4scan20DeviceScanInitKernelINS0_13ScanTileStateIiLb1EEEEEvT_i:
.text._ZN3cub18CUB_300001_SM_10006detail4scan20DeviceScanInitKernelINS0_13ScanTileStateIiLb1EEEEEvT_i:
[----:B------:R-:W-:Y:S01]  /*0000*/  LDC R1, c[0x0][0x37c] ;  /* 0x0000df00ff017b82 */ /* 0x000fe20000000800 */
[----:B------:R-:W0:Y:S07]  /*0010*/  S2R R0, SR_TID.X ;  /* 0x0000000000007919 */ /* 0x000e2e0000002100 */
[----:B------:R-:W1:Y:S01]  /*0020*/  S2UR UR6, SR_CTAID.X ;  /* 0x00000000000679c3 */ /* 0x000e620000002500 */
[----:B------:R-:W2:Y:S07]  /*0030*/  LDCU UR4, c[0x0][0x388] ;  /* 0x00007100ff0477ac */ /* 0x000eae0008000800 */
[----:B------:R-:W1:Y:S01]  /*0040*/  LDC R5, c[0x0][0x360] ;  /* 0x0000d800ff057b82 */ /* 0x000e620000000800 */
[----:B0-----:R-:W-:Y:S01]  /*0050*/  ISETP.GT.U32.AND P0, PT, R0, 0x1f, PT ;  /* 0x0000001f0000780c */ /* 0x001fe20003f04070 */
[----:B-1----:R-:W-:-:S03]  /*0060*/  IMAD R5, R5, UR6, R0 ;  /* 0x0000000605057c24 */ /* 0x002fc6000f8e0200 */
[----:B------:R-:W-:Y:S02]  /*0070*/  ISETP.NE.OR P0, PT, RZ, UR6, P0 ;  /* 0x00000006ff007c0c */ /* 0x000fe40008705670 */
[----:B--2---:R-:W-:Y:S01]  /*0080*/  ISETP.GE.AND P1, PT, R5, UR4, PT ;  /* 0x0000000405007c0c */ /* 0x004fe2000bf26270 */
[----:B------:R-:W0:-:S12]  /*0090*/  LDCU.64 UR4, c[0x0][0x358] ;  /* 0x00006b00ff0477ac */ /* 0x000e180008000a00 */
[----:B------:R-:W1:Y:S01]  /*00a0*/  @!P1 LDC.64 R2, c[0x0][0x380] ;  /* 0x0000e000ff029b82 */ /* 0x000e620000000a00 */
[----:B------:R-:W-:Y:S01]  /*00b0*/  @!P1 MOV R4, 0x63 ;  /* 0x0000006300049802 */ /* 0x000fe20000000f00 */
[----:B-1----:R-:W-:-:S04]  /*00c0*/  @!P1 IMAD.WIDE R2, R5, 0x8, R2 ;  /* 0x0000000805029825 */ /* 0x002fc800078e0202 */
[----:B------:R-:W-:-:S05]  /*00d0*/  HFMA2 R5, -RZ, RZ, 0, 0 ;  /* 0x00000000ff057431 */ /* 0x000fca00000001ff */
[----:B0-----:R0:W-:Y:S01]  /*00e0*/  @!P1 STG.E.64 desc[UR4][R2.64+0x100], R4 ;  /* 0x0001000402009986 */ /* 0x0011e2000c101b04 */
[----:B------:R-:W-:Y:S05]  /*00f0*/  @P0 EXIT ;  /* 0x000000000000094d */ /* 0x000fea0003800000 */
[----:B0-----:R-:W0:Y:S02]  /*0100*/  LDC.64 R2, c[0x0][0x380] ;  /* 0x0000e000ff027b82 */ /* 0x001e240000000a00 */
[----:B0-----:R-:W-:-:S05]  /*0110*/  IMAD.WIDE.U32 R2, R0, 0x8, R2 ;  /* 0x0000000800027825 */ /* 0x001fca00078e0002 */
[----:B------:R-:W-:Y:S01]  /*0120*/  STG.E.64 desc[UR4][R2.64], RZ ;  /* 0x000000ff02007986 */ /* 0x000fe2000c101b04 */
[----:B------:R-:W-:Y:S05]  /*0130*/  EXIT ;  /* 0x000000000000794d */ /* 0x000fea0003800000 */
.L_x_210:
        /* <DEDUP_REMOVED lines=12> */
.L_x_256:


//--------------------- .text._ZN3cub18CUB_300001_SM_10006detail9transform16transform_kernelINS2_10policy_hubILb1EN4cuda3std3__45tupleIJN6thrust24THRUST_300001_SM_1000_NS17counting_iteratorIiNSA_11use_defaultESC_SC_EEEEEE10policy1000El11meu_functorNSA_6detail15normal_iteratorINSA_10device_ptrIiEEEEJSD_EEEvT0_iT1_T2_DpNS2_10kernel_argIT3_EE --------------------------
	.section	.text._ZN3cub18CUB_300001_SM_10006detail9transform16transform_kernelINS2_10policy_hubILb1EN4cuda3std3__45tupleIJN6thrust24THRUST_300001_SM_1000_NS17counting_iteratorIiNSA_11use_defaultESC_SC_EEEEEE10policy1000El11meu_functorNSA_6detail15normal_iteratorINSA_10device_ptrIiEEEEJSD_EEEvT0_iT1_T2_DpNS2_10kernel_argIT3_EE,"ax",@progbits
	.align	128
        .global         _ZN3cub18CUB_300001_SM_10006detail9transform16transform_kernelINS2_10policy_hubILb1EN4cuda3std3__45tupleIJN6thrust24THRUST_300001_SM_1000_NS17counting_iteratorIiNSA_11use_defaultESC_SC_EEEEEE10policy1000El11meu_functorNSA_6detail15normal_iteratorINSA_10device_ptrIiEEEEJSD_EEEvT0_iT1_T2_DpNS2_10kernel_argIT3_EE
        .type           _ZN3cub18CUB_300001_SM_10006detail9transform16transform_kernelINS2_10policy_hubILb1EN4cuda3std3__45tupleIJN6thrust24THRUST_300001_SM_1000_NS17counting_iteratorIiNSA_11use_defaultESC_SC_EEEEEE10policy1000El11meu_functorNSA_6detail15normal_iteratorINSA_10device_ptrIiEEEEJSD_EEEvT0_iT1_T2_DpNS2_10kernel_argIT3_EE,@function
        .size           _ZN3cub18CUB_300001_SM_10006detail9transform16transform_kernelINS2_10policy_hubILb1EN4cuda3std3__45tupleIJN6thrust24THRUST_300001_SM_1000_NS17counting_iteratorIiNSA_11use_defaultESC_SC_EEEEEE10policy1000El11meu_functorNSA_6detail15normal_iteratorINSA_10device_ptrIiEEEEJSD_EEEvT0_iT1_T2_DpNS2_10kernel_argIT3_EE,(.L_x_257 - _ZN3cub18CUB_300001_SM_10006detail9transform16transform_kernelINS2_10policy_hubILb1EN4cuda3std3__45tupleIJN6thrust24THRUST_300001_SM_1000_NS17counting_iteratorIiNSA_11use_defaultESC_SC_EEEEEE10policy1000El11meu_functorNSA_6detail15normal_iteratorINSA_10device_ptrIiEEEEJSD_EEEvT0_iT1_T2_DpNS2_10kernel_argIT3_EE)
        .other          _ZN3cub18CUB_300001_SM_10006detail9transform16transform_kernelINS2_10policy_hubILb1EN4cuda3std3__45tupleIJN6thrust24THRUST_300001_SM_1000_NS17counting_iteratorIiNSA_11use_defaultESC_SC_EEEEEE10policy1000El11meu_functorNSA_6detail15normal_iteratorINSA_10device_ptrIiEEEEJSD_EEEvT0_iT1_T2_DpNS2_10kernel_argIT3_EE,@"STO_CUDA_ENTRY STV_DEFAULT"
_ZN3cub18CUB_300001_SM_10006detail9transform16transform_kernelINS2_10policy_hubILb1EN4cuda3std3__45tupleIJN6thrust24THRUST_300001_SM_1000_NS17counting_iteratorIiNSA_11use_defaultESC_SC_EEEEEE10policy1000El11meu_functorNSA_6detail15normal_iteratorINSA_10device_ptrIiEEEEJSD_EEEvT0_iT1_T2_DpNS2_10kernel_argIT3_EE:
.text._ZN3cub18CUB_300001_SM_10006detail9transform16transform_kernelINS2_10policy_hubILb1EN4cuda3std3__45tupleIJN6thrust24THRUST_300001_SM_1000_NS17counting_iteratorIiNSA_11use_defaultESC_SC_EEEEEE10policy1000El11meu_functorNSA_6detail15normal_iteratorINSA_10device_ptrIiEEEEJSD_EEEvT0_iT1_T2_DpNS2_10kernel_argIT3_EE:
[----:B------:R-:W-:Y:S08]  /*0000*/  LDC R1, c[0x0][0x37c] ;  /* 0x0000df00ff017b82 */ /* 0x000ff00000000800 */
[----:B------:R-:W0:Y:S01]  /*0010*/  LDC R13, c[0x0][0x388] ;  /* 0x0000e200ff0d7b82 */ /* 0x000e220000000800 */
[----:B------:R-:W1:Y:S01]  /*0020*/  LDCU.64 UR6, c[0x0][0x380] ;  /* 0x00007000ff0677ac */ /* 0x000e620008000a00 */
[----:B------:R-:W2:Y:S06]  /*0030*/  LDCU UR9, c[0x0][0x3b0] ;  /* 0x00007600ff0977ac */ /* 0x000eac0008000800 */
[----:B------:R-:W3:Y:S01]  /*0040*/  S2UR UR4, SR_CTAID.X ;  /* 0x00000000000479c3 */ /* 0x000ee20000002500 */
[----:B------:R-:W4:Y:S07]  /*0050*/  LDCU UR8, c[0x0][0x3a0] ;  /* 0x00007400ff0877ac */ /* 0x000f2e0008000800 */
[----:B------:R-:W5:Y:S01]  /*0060*/  LDC.64 R14, c[0x0][0x3a8] ;  /* 0x0000ea00ff0e7b82 */ /* 0x000f620000000a00 */
[----:B0-----:R-:W-:-:S05]  /*0070*/  IMAD.SHL.U32 R5, R13, 0x80, RZ ;  /* 0x000000800d057824 */ /* 0x001fca00078e00ff */
[----:B------:R-:W-:Y:S01]  /*0080*/  SHF.R.S32.HI R0, RZ, 0x1f, R5 ;  /* 0x0000001fff007819 */ /* 0x000fe20000011405 */
[----:B---3--:R-:W-:-:S04]  /*0090*/  IMAD.WIDE.U32 R2, R5, UR4, RZ ;  /* 0x0000000405027c25 */ /* 0x008fc8000f8e00ff */
[----:B------:R-:W-:Y:S01]  /*00a0*/  IMAD R9, R0, UR4, RZ ;  /* 0x0000000400097c24 */ /* 0x000fe2000f8e02ff */
[----:B-1----:R-:W-:-:S03]  /*00b0*/  IADD3 R10, P0, PT, -R2, UR6, RZ ;  /* 0x00000006020a7c10 */ /* 0x002fc6000ff1e1ff */
[----:B------:R-:W-:Y:S01]  /*00c0*/  IMAD.IADD R9, R3, 0x1, R9 ;  /* 0x0000000103097824 */ /* 0x000fe200078e0209 */
[----:B-----5:R-:W-:-:S04]  /*00d0*/  LEA R4, P1, R2, R14, 0x2 ;  /* 0x0000000e02047211 */ /* 0x020fc800078210ff */
[----:B------:R-:W-:Y:S01]  /*00e0*/  IADD3.X R7, PT, PT, ~R9, UR7, RZ, P0, !PT ;  /* 0x0000000709077c10 */ /* 0x000fe200087fe5ff */
[----:B------:R-:W0:Y:S01]  /*00f0*/  LDCU.64 UR6, c[0x0][0x358] ;  /* 0x00006b00ff0677ac */ /* 0x000e220008000a00 */
[----:B------:R-:W-:-:S04]  /*0100*/  ISETP.LT.U32.AND P0, PT, R10, R5, PT ;  /* 0x000000050a00720c */ /* 0x000fc80003f01070 */
[----:B------:R-:W-:Y:S02]  /*0110*/  ISETP.LT.AND.EX P0, PT, R7, R0, PT, P0 ;  /* 0x000000000700720c */ /* 0x000fe40003f01300 */
[----:B------:R-:W-:Y:S02]  /*0120*/  SHF.L.U64.HI R0, R2, 0x2, R9 ;  /* 0x0000000202007819 */ /* 0x000fe40000010209 */
[----:B------:R-:W-:-:S04]  /*0130*/  SEL R10, R10, R5, P0 ;  /* 0x000000050a0a7207 */ /* 0x000fc80000000000 */
[----:B------:R-:W-:Y:S01]  /*0140*/  ISETP.NE.AND P0, PT, R5, R10, PT ;  /* 0x0000000a0500720c */ /* 0x000fe20003f05270 */
[----:B------:R-:W-:Y:S02]  /*0150*/  IMAD.X R5, R0, 0x1, R15, P1 ;  /* 0x0000000100057824 */ /* 0x000fe400008e060f */
[----:B--2---:R-:W-:-:S10]  /*0160*/  VIADD R0, R2, UR9 ;  /* 0x0000000902007c36 */ /* 0x004fd40008000000 */
[----:B0---4-:R-:W-:Y:S05]  /*0170*/  @!P0 BRA `(.L_x_211) ;  /* 0x0000000400ec8947 */ /* 0x011fea0003800000 */
[----:B------:R-:W-:-:S13]  /*0180*/  ISETP.GE.AND P0, PT, R13, 0x1, PT ;  /* 0x000000010d00780c */ /* 0x000fda0003f06270 */
[----:B------:R-:W-:Y:S05]  /*0190*/  @!P0 EXIT ;  /* 0x000000000000894d */ /* 0x000fea0003800000 */
[----:B------:R-:W0:Y:S01]  /*01a0*/  S2R R11, SR_TID.X ;  /* 0x00000000000b7919 */ /* 0x000e220000002100 */
[C---:B------:R-:W-:Y:S01]  /*01b0*/  ISETP.GE.U32.AND P0, PT, R13.reuse, 0x4, PT ;  /* 0x000000040d00780c */ /* 0x040fe20003f06070 */
[----:B------:R-:W-:Y:S01]  /*01c0*/  IMAD.MOV.U32 R14, RZ, RZ, RZ ;  /* 0x000000ffff0e7224 */ /* 0x000fe200078e00ff */
[----:B------:R-:W-:-:S11]  /*01d0*/  LOP3.LUT R12, R13, 0x3, RZ, 0xc0, !PT ;  /* 0x000000030d0c7812 */ /* 0x000fd600078ec0ff */
[----:B------:R-:W-:Y:S05]  /*01e0*/  @!P0 BRA `(.L_x_212) ;  /* 0x0000000400408947 */ /* 0x000fea0003800000 */
[----:B------:R-:W1:Y:S01]  /*01f0*/  LDC.64 R6, c[0x0][0x398] ;  /* 0x0000e600ff067b82 */ /* 0x000e620000000a00 */
[----:B------:R-:W-:Y:S01]  /*0200*/  LOP3.LUT R14, R13, 0x7ffffffc, RZ, 0xc0, !PT ;  /* 0x7ffffffc0d0e7812 */ /* 0x000fe200078ec0ff */
[----:B------:R-:W-:Y:S01]  /*0210*/  IMAD.MOV.U32 R13, RZ, RZ, RZ ;  /* 0x000000ffff0d7224 */ /* 0x000fe200078e00ff */
[----:B------:R-:W2:Y:S06]  /*0220*/  LDCU.64 UR10, c[0x0][0x390] ;  /* 0x00007200ff0a77ac */ /* 0x000eac0008000a00 */
.L_x_221:
[C---:B0-----:R-:W-:Y:S01]  /*0230*/  IMAD R17, R13.reuse, 0x80, R11 ;  /* 0x000000800d117824 */ /* 0x041fe200078e020b */
[----:B------:R-:W-:Y:S01]  /*0240*/  BSSY.RECONVERGENT B0, `(.L_x_213) ;  /* 0x0000019000007945 */ /* 0x000fe20003800200 */
[----:B------:R-:W-:Y:S02]  /*0250*/  VIADD R13, R13, 0x4 ;  /* 0x000000040d0d7836 */ /* 0x000fe40000000000 */
[C---:B------:R-:W-:Y:S01]  /*0260*/  VIADD R25, R17.reuse, 0x80 ;  /* 0x0000008011197836 */ /* 0x040fe20000000000 */
[C---:B------:R-:W-:Y:S01]  /*0270*/  ISETP.GE.AND P4, PT, R17.reuse, R10, PT ;  /* 0x0000000a1100720c */ /* 0x040fe20003f86270 */
[----:B------:R-:W-:Y:S01]  /*0280*/  VIADD R19, R17, 0x100 ;  /* 0x0000010011137836 */ /* 0x000fe20000000000 */
[----:B------:R-:W-:Y:S01]  /*0290*/  ISETP.NE.AND P0, PT, R13, R14, PT ;  /* 0x0000000e0d00720c */ /* 0x000fe20003f05270 */
[----:B----4-:R-:W-:Y:S01]  /*02a0*/  VIADD R15, R17, 0x180 ;  /* 0x00000180110f7836 */ /* 0x010fe20000000000 */
[-C--:B------:R-:W-:Y:S01]  /*02b0*/  ISETP.GE.AND P1, PT, R25, R10.reuse, PT ;  /* 0x0000000a1900720c */ /* 0x080fe20003f26270 */
[----:B--23--:R-:W-:Y:S01]  /*02c0*/  IMAD.WIDE R8, R17, 0x4, R4 ;  /* 0x0000000411087825 */ /* 0x00cfe200078e0204 */
[----:B------:R-:W-:-:S02]  /*02d0*/  ISETP.GE.AND P2, PT, R19, R10, PT ;  /* 0x0000000a1300720c */ /* 0x000fc40003f46270 */
[----:B------:R-:W-:-:S05]  /*02e0*/  ISETP.GE.AND P3, PT, R15, R10, PT ;  /* 0x0000000a0f00720c */ /* 0x000fca0003f66270 */
[----:B------:R-:W-:Y:S08]  /*02f0*/  @P4 BRA `(.L_x_214) ;  /* 0x0000000000344947 */ /* 0x000ff00003800000 */
[----:B------:R-:W-:-:S05]  /*0300*/  IMAD.IADD R17, R0, 0x1, R17 ;  /* 0x0000000100117824 */ /* 0x000fca00078e0211 */
[----:B--2---:R-:W-:-:S04]  /*0310*/  IADD3 R20, P4, PT, R17, UR10, RZ ;  /* 0x0000000a11147c10 */ /* 0x004fc8000ff9e0ff */
[----:B------:R-:W-:-:S05]  /*0320*/  LEA.HI.X.SX32 R21, R17, UR11, 0x1, P4 ;  /* 0x0000000b11157c11 */ /* 0x000fca000a0f0eff */
[----:B------:R-:W2:Y:S01]  /*0330*/  LDG.E.U8 R20, desc[UR6][R20.64] ;  /* 0x0000000614147981 */ /* 0x000ea2000c1e1100 */
[----:B-1----:R-:W-:-:S05]  /*0340*/  IMAD.WIDE R16, R17, 0x4, R6 ;  /* 0x0000000411107825 */ /* 0x002fca00078e0206 */
[----:B------:R-:W3:Y:S04]  /*0350*/  LDG.E R18, desc[UR6][R16.64+-0x4] ;  /* 0xfffffc0610127981 */ /* 0x000ee8000c1e1900 */
[----:B------:R-:W4:Y:S01]  /*0360*/  LDG.E R23, desc[UR6][R16.64] ;  /* 0x0000000610177981 */ /* 0x000f22000c1e1900 */
[----:B------:R-:W-:-:S06]  /*0370*/  ULOP3.LUT UR4, UR8, 0xff, URZ, 0xc0, !UPT ;  /* 0x000000ff08047892 */ /* 0x000fcc000f8ec0ff */
[----:B--2---:R-:W-:-:S13]  /*0380*/  ISETP.NE.AND P4, PT, R20, UR4, PT ;  /* 0x0000000414007c0c */ /* 0x004fda000bf85270 */
[C---:B---3--:R-:W-:Y:S02]  /*0390*/  @!P4 VIADD R22, R18.reuse, 0x2 ;  /* 0x000000021216c836 */ /* 0x048fe40000000000 */
[----:B------:R-:W-:-:S05]  /*03a0*/  @P4 VIADD R22, R18, 0xffffffff ;  /* 0xffffffff12164836 */ /* 0x000fca0000000000 */
[----:B----4-:R-:W-:-:S05]  /*03b0*/  VIADDMNMX.RELU R23, R23, 0xffffffff, R22, !PT ;  /* 0xffffffff17177846 */ /* 0x010fca0007801116 */
[----:B------:R0:W-:Y:S02]  /*03c0*/  STG.E desc[UR6][R8.64], R23 ;  /* 0x0000001708007986 */ /* 0x0001e4000c101906 */
.L_x_214:
[----:B--2---:R-:W-:Y:S05]  /*03d0*/  BSYNC.RECONVERGENT B0 ;  /* 0x0000000000007941 */ /* 0x004fea0003800200 */
.L_x_213:
[----:B------:R-:W-:Y:S04]  /*03e0*/  BSSY.RECONVERGENT B0, `(.L_x_215) ;  /* 0x000000f000007945 */ /* 0x000fe80003800200 */
[----:B------:R-:W-:Y:S05]  /*03f0*/  @P1 BRA `(.L_x_216) ;  /* 0x0000000000341947 */ /* 0x000fea0003800000 */
[----:B------:R-:W-:-:S05]  /*0400*/  IMAD.IADD R17, R0, 0x1, R25 ;  /* 0x0000000100117824 */ /* 0x000fca00078e0219 */
[----:B------:R-:W-:-:S04]  /*0410*/  IADD3 R20, P1, PT, R17, UR10, RZ ;  /* 0x0000000a11147c10 */ /* 0x000fc8000ff3e0ff */
[----:B------:R-:W-:-:S05]  /*0420*/  LEA.HI.X.SX32 R21, R17, UR11, 0x1, P1 ;  /* 0x0000000b11157c11 */ /* 0x000fca00088f0eff */
[----:B------:R-:W2:Y:S01]  /*0430*/  LDG.E.U8 R20, desc[UR6][R20.64] ;  /* 0x0000000614147981 */ /* 0x000ea2000c1e1100 */
[----:B-1----:R-:W-:-:S05]  /*0440*/  IMAD.WIDE R16, R17, 0x4, R6 ;  /* 0x0000000411107825 */ /* 0x002fca00078e0206 */
[----:B------:R-:W3:Y:S04]  /*0450*/  LDG.E R18, desc[UR6][R16.64+-0x4] ;  /* 0xfffffc0610127981 */ /* 0x000ee8000c1e1900 */
[----:B0-----:R-:W4:Y:S01]  /*0460*/  LDG.E R23, desc[UR6][R16.64] ;  /* 0x0000000610177981 */ /* 0x001f22000c1e1900 */
[----:B------:R-:W-:-:S06]  /*0470*/  ULOP3.LUT UR4, UR8, 0xff, URZ, 0xc0, !UPT ;  /* 0x000000ff08047892 */ /* 0x000fcc000f8ec0ff */
[----:B--2---:R-:W-:-:S13]  /*0480*/  ISETP.NE.AND P1, PT, R20, UR4, PT ;  /* 0x0000000414007c0c */ /* 0x004fda000bf25270 */
[C---:B---3--:R-:W-:Y:S02]  /*0490*/  @P1 VIADD R22, R18.reuse, 0xffffffff ;  /* 0xffffffff12161836 */ /* 0x048fe40000000000 */
[----:B------:R-:W-:-:S05]  /*04a0*/  @!P1 VIADD R22, R18, 0x2 ;  /* 0x0000000212169836 */ /* 0x000fca0000000000 */
[----:B----4-:R-:W-:-:S05]  /*04b0*/  VIADDMNMX.RELU R23, R23, 0xffffffff, R22, !PT ;  /* 0xffffffff17177846 */ /* 0x010fca0007801116 */
[----:B------:R2:W-:Y:S02]  /*04c0*/  STG.E desc[UR6][R8.64+0x200], R23 ;  /* 0x0002001708007986 */ /* 0x0005e4000c101906 */
.L_x_216:
[----:B------:R-:W-:Y:S05]  /*04d0*/  BSYNC.RECONVERGENT B0 ;  /* 0x0000000000007941 */ /* 0x000fea0003800200 */
.L_x_215:
[----:B------:R-:W-:Y:S04]  /*04e0*/  BSSY.RECONVERGENT B0, `(.L_x_217) ;  /* 0x000000f000007945 */ /* 0x000fe80003800200 */
[----:B------:R-:W-:Y:S05]  /*04f0*/  @P2 BRA `(.L_x_218) ;  /* 0x0000000000342947 */ /* 0x000fea0003800000 */
[----:B------:R-:W-:-:S05]  /*0500*/  IMAD.IADD R19, R0, 0x1, R19 ;  /* 0x0000000100137824 */ /* 0x000fca00078e0213 */
[----:B------:R-:W-:-:S04]  /*0510*/  IADD3 R16, P1, PT, R19, UR10, RZ ;  /* 0x0000000a13107c10 */ /* 0x000fc8000ff3e0ff */
[----:B------:R-:W-:-:S05]  /*0520*/  LEA.HI.X.SX32 R17, R19, UR11, 0x1, P1 ;  /* 0x0000000b13117c11 */ /* 0x000fca00088f0eff */
[----:B------:R-:W3:Y:S01]  /*0530*/  LDG.E.U8 R16, desc[UR6][R16.64] ;  /* 0x0000000610107981 */ /* 0x000ee2000c1e1100 */
[----:B-1----:R-:W-:-:S05]  /*0540*/  IMAD.WIDE R18, R19, 0x4, R6 ;  /* 0x0000000413127825 */ /* 0x002fca00078e0206 */
[----:B------:R-:W4:Y:S04]  /*0550*/  LDG.E R20, desc[UR6][R18.64+-0x4] ;  /* 0xfffffc0612147981 */ /* 0x000f28000c1e1900 */
[----:B------:R-:W5:Y:S01]  /*0560*/  LDG.E R22, desc[UR6][R18.64] ;  /* 0x0000000612167981 */ /* 0x000f62000c1e1900 */
[----:B------:R-:W-:-:S06]  /*0570*/  ULOP3.LUT UR4, UR8, 0xff, URZ, 0xc0, !UPT ;  /* 0x000000ff08047892 */ /* 0x000fcc000f8ec0ff */
[----:B---3--:R-:W-:-:S13]  /*0580*/  ISETP.NE.AND P1, PT, R16, UR4, PT ;  /* 0x0000000410007c0c */ /* 0x008fda000bf25270 */
[C---:B----4-:R-:W-:Y:S02]  /*0590*/  @P1 VIADD R21, R20.reuse, 0xffffffff ;  /* 0xffffffff14151836 */ /* 0x050fe40000000000 */
[----:B------:R-:W-:-:S05]  /*05a0*/  @!P1 VIADD R21, R20, 0x2 ;  /* 0x0000000214159836 */ /* 0x000fca0000000000 */
[----:B-----5:R-:W-:-:S05]  /*05b0*/  VIADDMNMX.RELU R21, R22, 0xffffffff, R21, !PT ;  /* 0xffffffff16157846 */ /* 0x020fca0007801115 */
[----:B------:R3:W-:Y:S02]  /*05c0*/  STG.E desc[UR6][R8.64+0x400], R21 ;  /* 0x0004001508007986 */ /* 0x0007e4000c101906 */
.L_x_218:
[----:B------:R-:W-:Y:S05]  /*05d0*/  BSYNC.RECONVERGENT B0 ;  /* 0x0000000000007941 */ /* 0x000fea0003800200 */
.L_x_217:
[----:B------:R-:W-:Y:S04]  /*05e0*/  BSSY.RECONVERGENT B0, `(.L_x_219) ;  /* 0x000000f000007945 */ /* 0x000fe80003800200 */
[----:B------:R-:W-:Y:S05]  /*05f0*/  @P3 BRA `(.L_x_220) ;  /* 0x0000000000343947 */ /* 0x000fea0003800000 */
[----:B------:R-:W-:-:S05]  /*0600*/  IMAD.IADD R15, R0, 0x1, R15 ;  /* 0x00000001000f7824 */ /* 0x000fca00078e020f */
[----:B------:R-:W-:-:S04]  /*0610*/  IADD3 R16, P1, PT, R15, UR10, RZ ;  /* 0x0000000a0f107c10 */ /* 0x000fc8000ff3e0ff */
[----:B------:R-:W-:-:S05]  /*0620*/  LEA.HI.X.SX32 R17, R15, UR11, 0x1, P1 ;  /* 0x0000000b0f117c11 */ /* 0x000fca00088f0eff */
[----:B------:R-:W4:Y:S01]  /*0630*/  LDG.E.U8 R16, desc[UR6][R16.64] ;  /* 0x0000000610107981 */ /* 0x000f22000c1e1100 */
[----:B-1----:R-:W-:-:S05]  /*0640*/  IMAD.WIDE R18, R15, 0x4, R6 ;  /* 0x000000040f127825 */ /* 0x002fca00078e0206 */
[----:B------:R-:W5:Y:S04]  /*0650*/  LDG.E R15, desc[UR6][R18.64+-0x4] ;  /* 0xfffffc06120f7981 */ /* 0x000f68000c1e1900 */
[----:B---3--:R-:W3:Y:S01]  /*0660*/  LDG.E R21, desc[UR6][R18.64] ;  /* 0x0000000612157981 */ /* 0x008ee2000c1e1900 */
[----:B------:R-:W-:-:S06]  /*0670*/  ULOP3.LUT UR4, UR8, 0xff, URZ, 0xc0, !UPT ;  /* 0x000000ff08047892 */ /* 0x000fcc000f8ec0ff */
[----:B----4-:R-:W-:-:S13]  /*0680*/  ISETP.NE.AND P1, PT, R16, UR4, PT ;  /* 0x0000000410007c0c */ /* 0x010fda000bf25270 */
[C---:B-----5:R-:W-:Y:S02]  /*0690*/  @P1 VIADD R20, R15.reuse, 0xffffffff ;  /* 0xffffffff0f141836 */ /* 0x060fe40000000000 */
[----:B------:R-:W-:-:S05]  /*06a0*/  @!P1 VIADD R20, R15, 0x2 ;  /* 0x000000020f149836 */ /* 0x000fca0000000000 */
[----:B---3--:R-:W-:-:S05]  /*06b0*/  VIADDMNMX.RELU R15, R21, 0xffffffff, R20, !PT ;  /* 0xffffffff150f7846 */ /* 0x008fca0007801114 */
[----:B------:R4:W-:Y:S02]  /*06c0*/  STG.E desc[UR6][R8.64+0x600], R15 ;  /* 0x0006000f08007986 */ /* 0x0009e4000c101906 */
.L_x_220:
[----:B------:R-:W-:Y:S05]  /*06d0*/  BSYNC.RECONVERGENT B0 ;  /* 0x0000000000007941 */ /* 0x000fea0003800200 */
.L_x_219:
[----:B------:R-:W-:Y:S05]  /*06e0*/  @P0 BRA `(.L_x_221) ;  /* 0xfffffff800d00947 */ /* 0x000fea000383ffff */
.L_x_212:
[----:B------:R-:W-:-:S13]  /*06f0*/  ISETP.NE.AND P0, PT, R12, RZ, PT ;  /* 0x000000ff0c00720c */ /* 0x000fda0003f05270 */
[----:B------:R-:W-:Y:S05]  /*0700*/  @!P0 EXIT ;  /* 0x000000000000894d */ /* 0x000fea0003800000 */
[----:B------:R-:W0:Y:S01]  /*0710*/  LDCU UR9, c[0x0][0x3b0] ;  /* 0x00007600ff0977ac */ /* 0x000e220008000800 */
[----:B------:R-:W-:Y:S01]  /*0720*/  IMAD.MOV R12, RZ, RZ, -R12 ;  /* 0x000000ffff0c7224 */ /* 0x000fe200078e0a0c */
[----:B------:R-:W5:Y:S01]  /*0730*/  LDCU.64 UR4, c[0x0][0x398] ;  /* 0x00007300ff0477ac */ /* 0x000f620008000a00 */
[----:B------:R-:W1:Y:S01]  /*0740*/  LDCU.64 UR10, c[0x0][0x390] ;  /* 0x00007200ff0a77ac */ /* 0x000e620008000a00 */
[--C-:B0-----:R-:W-:Y:S01]  /*0750*/  IADD3 R3, PT, PT, R2, UR9, R11.reuse ;  /* 0x0000000902037c10 */ /* 0x101fe2000fffe00b */
[----:B------:R-:W-:Y:S01]  /*0760*/  IMAD R11, R14, 0x80, R11 ;  /* 0x000000800e0b7824 */ /* 0x000fe200078e020b */
[----:B-----5:R-:W-:-:S03]  /*0770*/  UIADD3 UR4, UP0, UPT, UR4, -0x4, URZ ;  /* 0xfffffffc04047890 */ /* 0x020fc6000ff1e0ff */
[----:B------:R-:W-:Y:S01]  /*0780*/  IMAD R13, R14, 0x80, R3 ;  /* 0x000000800e0d7824 */ /* 0x000fe200078e0203 */
[----:B-1----:R-:W-:-:S12]  /*0790*/  UIADD3.X UR5, UPT, UPT, UR5, -0x1, URZ, UP0, !UPT ;  /* 0xffffffff05057890 */ /* 0x002fd800087fe4ff */
.L_x_224:
[----:B------:R-:W-:Y:S01]  /*07a0*/  ISETP.GE.AND P0, PT, R11, R10, PT ;  /* 0x0000000a0b00720c */ /* 0x000fe20003f06270 */
[----:B------:R-:W-:Y:S01]  /*07b0*/  VIADD R12, R12, 0x1 ;  /* 0x000000010c0c7836 */ /* 0x000fe20000000000 */
[----:B------:R-:W-:Y:S04]  /*07c0*/  BSSY.RECONVERGENT B0, `(.L_x_222) ;  /* 0x0000012000007945 */ /* 0x000fe80003800200 */
[----:B------:R-:W-:-:S07]  /*07d0*/  ISETP.NE.AND P1, PT, R12, RZ, PT ;  /* 0x000000ff0c00720c */ /* 0x000fce0003f25270 */
[----:B0-----:R-:W-:Y:S06]  /*07e0*/  @P0 BRA `(.L_x_223) ;  /* 0x00000000003c0947 */ /* 0x001fec0003800000 */
[----:B------:R-:W-:-:S04]  /*07f0*/  IADD3 R6, P0, PT, R13, UR10, RZ ;  /* 0x0000000a0d067c10 */ /* 0x000fc8000ff1e0ff */
[----:B------:R-:W-:Y:S01]  /*0800*/  LEA.HI.X.SX32 R7, R13, UR11, 0x1, P0 ;  /* 0x0000000b0d077c11 */ /* 0x000fe200080f0eff */
[----:B------:R-:W-:-:S04]  /*0810*/  IMAD.U32 R2, RZ, RZ, UR4 ;  /* 0x00000004ff027e24 */ /* 0x000fc8000f8e00ff */
[----:B------:R-:W5:Y:S01]  /*0820*/  LDG.E.U8 R6, desc[UR6][R6.64] ;  /* 0x0000000606067981 */ /* 0x000f62000c1e1100 */
[----:B------:R-:W-:Y:S02]  /*0830*/  IMAD.U32 R3, RZ, RZ, UR5 ;  /* 0x00000005ff037e24 */ /* 0x000fe4000f8e00ff */
[----:B--234-:R-:W-:-:S05]  /*0840*/  IMAD.WIDE R8, R13, 0x4, R2 ;  /* 0x000000040d087825 */ /* 0x01cfca00078e0202 */
[----:B------:R-:W2:Y:S04]  /*0850*/  LDG.E R0, desc[UR6][R8.64] ;  /* 0x0000000608007981 */ /* 0x000ea8000c1e1900 */
[----:B------:R-:W3:Y:S01]  /*0860*/  LDG.E R15, desc[UR6][R8.64+0x4] ;  /* 0x00000406080f7981 */ /* 0x000ee2000c1e1900 */
[----:B------:R-:W-:Y:S01]  /*0870*/  ULOP3.LUT UR9, UR8, 0xff, URZ, 0xc0, !UPT ;  /* 0x000000ff08097892 */ /* 0x000fe2000f8ec0ff */
[----:B------:R-:W-:-:S05]  /*0880*/  IMAD.WIDE R2, R11, 0x4, R4 ;  /* 0x000000040b027825 */ /* 0x000fca00078e0204 */
[----:B-----5:R-:W-:-:S13]  /*0890*/  ISETP.NE.AND P0, PT, R6, UR9, PT ;  /* 0x0000000906007c0c */ /* 0x020fda000bf05270 */
[C---:B--2---:R-:W-:Y:S01]  /*08a0*/  @P0 VIADD R14, R0.reuse, 0xffffffff ;  /* 0xffffffff000e0836 */ /* 0x044fe20000000000 */
[----:B------:R-:W-:-:S04]  /*08b0*/  @!P0 IADD3 R14, PT, PT, R0, 0x2, RZ ;  /* 0x00000002000e8810 */ /* 0x000fc80007ffe0ff */
[----:B---3--:R-:W-:-:S05]  /*08c0*/  VIADDMNMX.RELU R7, R15, 0xffffffff, R14, !PT ;  /* 0xffffffff0f077846 */ /* 0x008fca000780110e */
[----:B------:R0:W-:Y:S02]  /*08d0*/  STG.E desc[UR6][R2.64], R7 ;  /* 0x0000000702007986 */ /* 0x0001e4000c101906 */
.L_x_223:
[----:B------:R-:W-:Y:S05]  /*08e0*/  BSYNC.RECONVERGENT B0 ;  /* 0x0000000000007941 */ /* 0x000fea0003800200 */
.L_x_222:
[----:B------:R-:W-:Y:S02]  /*08f0*/  VIADD R11, R11, 0x80 ;  /* 0x000000800b0b7836 */ /* 0x000fe40000000000 */
[----:B------:R-:W-:Y:S01]  /*0900*/  VIADD R13, R13, 0x80 ;  /* 0x000000800d0d7836 */ /* 0x000fe20000000000 */
[----:B------:R-:W-:Y:S06]  /*0910*/  @P1 BRA `(.L_x_224) ;  /* 0xfffffffc00a01947 */ /* 0x000fec000383ffff */
[----:B------:R-:W-:Y:S05]  /*0920*/  EXIT ;  /* 0x000000000000794d */ /* 0x000fea0003800000 */
.L_x_211:
[----:B------:R-:W-:-:S13]  /*0930*/  ISETP.GE.AND P0, PT, R13, 0x1, PT ;  /* 0x000000010d00780c */ /* 0x000fda0003f06270 */
[----:B------:R-:W-:Y:S05]  /*0940*/  @!P0 EXIT ;  /* 0x000000000000894d */ /* 0x000fea0003800000 */
[----:B------:R-:W0:Y:S01]  /*0950*/  S2R R7, SR_TID.X ;  /* 0x0000000000077919 */ /* 0x000e220000002100 */
[C---:B------:R-:W-:Y:S01]  /*0960*/  ISETP.GE.U32.AND P1, PT, R13.reuse, 0x4, PT ;  /* 0x000000040d00780c */ /* 0x040fe20003f26070 */
[----:B------:R-:W-:Y:S01]  /*0970*/  IMAD.MOV.U32 R6, RZ, RZ, RZ ;  /* 0x000000ffff067224 */ /* 0x000fe200078e00ff */
[----:B------:R-:W-:-:S04]  /*0980*/  LOP3.LUT R18, R13, 0x3, RZ, 0xc0, !PT ;  /* 0x000000030d127812 */ /* 0x000fc800078ec0ff */
[----:B------:R-:W-:-:S07]  /*0990*/  ISETP.NE.AND P0, PT, R18, RZ, PT ;  /* 0x000000ff1200720c */ /* 0x000fce0003f05270 */
[----:B------:R-:W-:Y:S06]  /*09a0*/  @!P1 BRA `(.L_x_225) ;  /* 0x0000000000ec9947 */ /* 0x000fec0003800000 */
[----:B------:R-:W1:Y:S01]  /*09b0*/  LDCU.64 UR4, c[0x0][0x398] ;  /* 0x00007300ff0477ac */ /* 0x000e620008000a00 */
[----:B------:R-:W-:Y:S01]  /*09c0*/  IADD3 R8, P1, PT, R4, 0x400, RZ ;  /* 0x0000040004087810 */ /* 0x000fe20007f3e0ff */
[--C-:B0-----:R-:W-:Y:S01]  /*09d0*/  IMAD.MOV.U32 R15, RZ, RZ, R7.reuse ;  /* 0x000000ffff0f7224 */ /* 0x101fe200078e0007 */
[----:B------:R-:W-:Y:S01]  /*09e0*/  LOP3.LUT R6, R13, 0x7ffffffc, RZ, 0xc0, !PT ;  /* 0x7ffffffc0d067812 */ /* 0x000fe200078ec0ff */
[----:B------:R-:W-:Y:S01]  /*09f0*/  ULOP3.LUT UR10, UR8, 0xff, URZ, 0xc0, !UPT ;  /* 0x000000ff080a7892 */ /* 0x000fe2000f8ec0ff */
[----:B------:R-:W-:Y:S01]  /*0a00*/  IADD3 R17, PT, PT, R2, UR9, R7 ;  /* 0x0000000902117c10 */ /* 0x000fe2000fffe007 */
[----:B------:R-:W-:Y:S02]  /*0a10*/  IMAD.X R9, RZ, RZ, R5, P1 ;  /* 0x000000ffff097224 */ /* 0x000fe400008e0605 */
[----:B------:R-:W-:Y:S01]  /*0a20*/  IMAD.MOV R14, RZ, RZ, -R6 ;  /* 0x000000ffff0e7224 */ /* 0x000fe200078e0a06 */
[----:B-1----:R-:W-:-:S04]  /*0a30*/  UIADD3 UR4, UP0, UPT, UR4, 0x3fc, URZ ;  /* 0x000003fc04047890 */ /* 0x002fc8000ff1e0ff */
[----:B------:R-:W-:-:S12]  /*0a40*/  UIADD3.X UR5, UPT, UPT, URZ, UR5, URZ, UP0, !UPT ;  /* 0x00000005ff057290 */ /* 0x000fd800087fe4ff */
.L_x_226:
[----:B------:R-:W0:Y:S01]  /*0a50*/  LDC.64 R2, c[0x0][0x390] ;  /* 0x0000e400ff027b82 */ /* 0x000e220000000a00 */
[----:B------:R-:W-:Y:S01]  /*0a60*/  SHF.R.S32.HI R10, RZ, 0x1f, R17 ;  /* 0x0000001fff0a7819 */ /* 0x000fe20000011411 */
[----:B------:R-:W-:Y:S01]  /*0a70*/  IMAD.U32 R11, RZ, RZ, UR5 ;  /* 0x00000005ff0b7e24 */ /* 0x000fe2000f8e00ff */
[----:B0-----:R-:W-:-:S04]  /*0a80*/  IADD3 R2, P1, P2, R17, 0x100, R2 ;  /* 0x0000010011027810 */ /* 0x001fc80007a3e002 */
[----:B------:R-:W-:Y:S01]  /*0a90*/  IADD3.X R3, PT, PT, R10, R3, RZ, P1, P2 ;  /* 0x000000030a037210 */ /* 0x000fe20000fe44ff */
[----:B------:R-:W-:-:S04]  /*0aa0*/  IMAD.U32 R10, RZ, RZ, UR4 ;  /* 0x00000004ff0a7e24 */ /* 0x000fc8000f8e00ff */
[----:B------:R-:W2:Y:S01]  /*0ab0*/  LDG.E.U8 R13, desc[UR6][R2.64+-0x100] ;  /* 0xffff0006020d7981 */ /* 0x000ea2000c1e1100 */
[----:B------:R-:W-:-:S05]  /*0ac0*/  IMAD.WIDE R10, R17, 0x4, R10 ;  /* 0x00000004110a7825 */ /* 0x000fca00078e020a */
[----:B------:R-:W3:Y:S04]  /*0ad0*/  LDG.E R12, desc[UR6][R10.64+-0x400] ;  /* 0xfffc00060a0c7981 */ /* 0x000ee8000c1e1900 */
[----:B------:R-:W4:Y:S01]  /*0ae0*/  LDG.E R19, desc[UR6][R10.64+-0x3fc] ;  /* 0xfffc04060a137981 */ /* 0x000f22000c1e1900 */
[----:B--2---:R-:W-:-:S13]  /*0af0*/  ISETP.NE.AND P1, PT, R13, UR10, PT ;  /* 0x0000000a0d007c0c */ /* 0x004fda000bf25270 */
[C---:B---3--:R-:W-:Y:S02]  /*0b00*/  @!P1 VIADD R16, R12.reuse, 0x2 ;  /* 0x000000020c109836 */ /* 0x048fe40000000000 */
[----:B------:R-:W-:Y:S02]  /*0b10*/  @P1 VIADD R16, R12, 0xffffffff ;  /* 0xffffffff0c101836 */ /* 0x000fe40000000000 */
[----:B------:R-:W-:-:S03]  /*0b20*/  IMAD.WIDE R12, R15, 0x4, R8 ;  /* 0x000000040f0c7825 */ /* 0x000fc600078e0208 */
[----:B----4-:R-:W-:-:S05]  /*0b30*/  VIADDMNMX.RELU R19, R19, 0xffffffff, R16, !PT ;  /* 0xffffffff13137846 */ /* 0x010fca0007801110 */
[----:B------:R0:W-:Y:S04]  /*0b40*/  STG.E desc[UR6][R12.64+-0x400], R19 ;  /* 0xfffc00130c007986 */ /* 0x0001e8000c101906 */
[----:B------:R-:W2:Y:S01]  /*0b50*/  LDG.E.U8 R16, desc[UR6][R2.64+-0x80] ;  /* 0xffff800602107981 */ /* 0x000ea2000c1e1100 */
[----:B------:R-:W-:-:S03]  /*0b60*/  ULOP3.LUT UR10, UR8, 0xff, URZ, 0xc0, !UPT ;  /* 0x000000ff080a7892 */ /* 0x000fc6000f8ec0ff */
[----:B------:R-:W3:Y:S03]  /*0b70*/  LDG.E R21, desc[UR6][R10.64+-0x1fc] ;  /* 0xfffe04060a157981 */ /* 0x000ee6000c1e1900 */
[----:B--2---:R-:W-:-:S13]  /*0b80*/  ISETP.NE.AND P1, PT, R16, UR10, PT ;  /* 0x0000000a10007c0c */ /* 0x004fda000bf25270 */
[----:B------:R-:W2:Y:S04]  /*0b90*/  @P1 LDG.E R16, desc[UR6][R10.64+-0x200] ;  /* 0xfffe00060a101981 */ /* 0x000ea8000c1e1900 */
[----:B------:R-:W4:Y:S01]  /*0ba0*/  @!P1 LDG.E R20, desc[UR6][R10.64+-0x200] ;  /* 0xfffe00060a149981 */ /* 0x000f22000c1e1900 */
[----:B--2---:R-:W-:Y:S02]  /*0bb0*/  @P1 VIADD R16, R16, 0xffffffff ;  /* 0xffffffff10101836 */ /* 0x004fe40000000000 */
[----:B----4-:R-:W-:-:S05]  /*0bc0*/  @!P1 VIADD R16, R20, 0x2 ;  /* 0x0000000214109836 */ /* 0x010fca0000000000 */
[----:B---3--:R-:W-:-:S05]  /*0bd0*/  VIADDMNMX.RELU R21, R21, 0xffffffff, R16, !PT ;  /* 0xffffffff15157846 */ /* 0x008fca0007801110 */
[----:B------:R1:W-:Y:S04]  /*0be0*/  STG.E desc[UR6][R12.64+-0x200], R21 ;  /* 0xfffe00150c007986 */ /* 0x0003e8000c101906 */
[----:B------:R-:W2:Y:S04]  /*0bf0*/  LDG.E.U8 R16, desc[UR6][R2.64] ;  /* 0x0000000602107981 */ /* 0x000ea8000c1e1100 */
[----:B0-----:R-:W3:Y:S01]  /*0c00*/  LDG.E R19, desc[UR6][R10.64+0x4] ;  /* 0x000004060a137981 */ /* 0x001ee2000c1e1900 */
[----:B--2---:R-:W-:-:S13]  /*0c10*/  ISETP.NE.AND P1, PT, R16, UR10, PT ;  /* 0x0000000a10007c0c */ /* 0x004fda000bf25270 */
[----:B------:R-:W2:Y:S04]  /*0c20*/  @P1 LDG.E R16, desc[UR6][R10.64] ;  /* 0x000000060a101981 */ /* 0x000ea8000c1e1900 */
[----:B------:R-:W4:Y:S01]  /*0c30*/  @!P1 LDG.E R20, desc[UR6][R10.64] ;  /* 0x000000060a149981 */ /* 0x000f22000c1e1900 */
[----:B--2---:R-:W-:Y:S02]  /*0c40*/  @P1 VIADD R16, R16, 0xffffffff ;  /* 0xffffffff10101836 */ /* 0x004fe40000000000 */
[----:B----4-:R-:W-:-:S05]  /*0c50*/  @!P1 VIADD R16, R20, 0x2 ;  /* 0x0000000214109836 */ /* 0x010fca0000000000 */
[----:B---3--:R-:W-:-:S05]  /*0c60*/  VIADDMNMX.RELU R19, R19, 0xffffffff, R16, !PT ;  /* 0xffffffff13137846 */ /* 0x008fca0007801110 */
[----:B------:R2:W-:Y:S04]  /*0c70*/  STG.E desc[UR6][R12.64], R19 ;  /* 0x000000130c007986 */ /* 0x0005e8000c101906 */
[----:B------:R-:W3:Y:S04]  /*0c80*/  LDG.E.U8 R16, desc[UR6][R2.64+0x80] ;  /* 0x0000800602107981 */ /* 0x000ee8000c1e1100 */
[----:B-1----:R-:W4:Y:S01]  /*0c90*/  LDG.E R21, desc[UR6][R10.64+0x204] ;  /* 0x000204060a157981 */ /* 0x002f22000c1e1900 */
[----:B---3--:R-:W-:-:S13]  /*0ca0*/  ISETP.NE.AND P1, PT, R16, UR10, PT ;  /* 0x0000000a10007c0c */ /* 0x008fda000bf25270 */
[----:B------:R-:W3:Y:S04]  /*0cb0*/  @P1 LDG.E R16, desc[UR6][R10.64+0x200] ;  /* 0x000200060a101981 */ /* 0x000ee8000c1e1900 */
[----:B------:R-:W5:Y:S01]  /*0cc0*/  @!P1 LDG.E R20, desc[UR6][R10.64+0x200] ;  /* 0x000200060a149981 */ /* 0x000f62000c1e1900 */
[----:B------:R-:W-:Y:S02]  /*0cd0*/  VIADD R14, R14, 0x4 ;  /* 0x000000040e0e7836 */ /* 0x000fe40000000000 */
[----:B------:R-:W-:Y:S02]  /*0ce0*/  VIADD R15, R15, 0x200 ;  /* 0x000002000f0f7836 */ /* 0x000fe40000000000 */
[----:B------:R-:W-:Y:S02]  /*0cf0*/  VIADD R17, R17, 0x200 ;  /* 0x0000020011117836 */ /* 0x000fe40000000000 */
[----:B---3--:R-:W-:Y:S01]  /*0d00*/  @P1 VIADD R16, R16, 0xffffffff ;  /* 0xffffffff10101836 */ /* 0x008fe20000000000 */
[----:B-----5:R-:W-:-:S04]  /*0d10*/  @!P1 IADD3 R16, PT, PT, R20, 0x2, RZ ;  /* 0x0000000214109810 */ /* 0x020fc80007ffe0ff */
[----:B----4-:R-:W-:-:S05]  /*0d20*/  VIADDMNMX.RELU R21, R21, 0xffffffff, R16, !PT ;  /* 0xffffffff15157846 */ /* 0x010fca0007801110 */
[----:B------:R2:W-:Y:S01]  /*0d30*/  STG.E desc[UR6][R12.64+0x200], R21 ;  /* 0x000200150c007986 */ /* 0x0005e2000c101906 */
[----:B------:R-:W-:-:S13]  /*0d40*/  ISETP.NE.AND P1, PT, R14, RZ, PT ;  /* 0x000000ff0e00720c */ /* 0x000fda0003f25270 */
[----:B--2---:R-:W-:Y:S05]  /*0d50*/  @P1 BRA `(.L_x_226) ;  /* 0xfffffffc003c1947 */ /* 0x004fea000383ffff */
.L_x_225:
[----:B------:R-:W-:Y:S05]  /*0d60*/  @!P0 EXIT ;  /* 0x000000000000894d */ /* 0x000fea0003800000 */
[----:B------:R-:W1:Y:S01]  /*0d70*/  LDC R2, c[0x0][0x388] ;  /* 0x0000e200ff027b82 */ /* 0x000e620000000800 */
[----:B------:R-:W-:Y:S02]  /*0d80*/  ISETP.NE.AND P0, PT, R18, 0x1, PT ;  /* 0x000000011200780c */ /* 0x000fe40003f05270 */
[----:B-1----:R-:W-:-:S04]  /*0d90*/  LOP3.LUT R2, R2, 0x1, RZ, 0xc0, !PT ;  /* 0x0000000102027812 */ /* 0x002fc800078ec0ff */
[----:B------:R-:W-:-:S07]  /*0da0*/  ISETP.NE.U32.AND P1, PT, R2, 0x1, PT ;  /* 0x000000010200780c */ /* 0x000fce0003f25070 */
[----:B------:R-:W-:Y:S06]  /*0db0*/  @!P0 BRA `(.L_x_227) ;  /* 0x00000000006c8947 */ /* 0x000fec0003800000 */
[----:B------:R-:W1:Y:S01]  /*0dc0*/  LDCU.64 UR4, c[0x0][0x390] ;  /* 0x00007200ff0477ac */ /* 0x000e620008000a00 */
[----:B0-----:R-:W-:Y:S01]  /*0dd0*/  IMAD R13, R6, 0x80, R7 ;  /* 0x00000080060d7824 */ /* 0x001fe200078e0207 */
[----:B------:R-:W0:Y:S03]  /*0de0*/  LDC.64 R8, c[0x0][0x398] ;  /* 0x0000e600ff087b82 */ /* 0x000e260000000a00 */
[----:B------:R-:W-:-:S05]  /*0df0*/  IMAD.IADD R3, R0, 0x1, R13 ;  /* 0x0000000100037824 */ /* 0x000fca00078e020d */
[----:B-1----:R-:W-:-:S04]  /*0e00*/  IADD3 R10, P0, PT, R3, UR4, RZ ;  /* 0x00000004030a7c10 */ /* 0x002fc8000ff1e0ff */
[----:B------:R-:W-:-:S05]  /*0e10*/  LEA.HI.X.SX32 R11, R3, UR5, 0x1, P0 ;  /* 0x00000005030b7c11 */ /* 0x000fca00080f0eff */
[----:B------:R-:W2:Y:S01]  /*0e20*/  LDG.E.U8 R12, desc[UR6][R10.64] ;  /* 0x000000060a0c7981 */ /* 0x000ea2000c1e1100 */
[----:B0-----:R-:W-:-:S05]  /*0e30*/  IMAD.WIDE R8, R3, 0x4, R8 ;  /* 0x0000000403087825 */ /* 0x001fca00078e0208 */
[----:B------:R-:W3:Y:S04]  /*0e40*/  LDG.E R2, desc[UR6][R8.64+-0x4] ;  /* 0xfffffc0608027981 */ /* 0x000ee8000c1e1900 */
[----:B------:R-:W4:Y:S01]  /*0e50*/  LDG.E R15, desc[UR6][R8.64] ;  /* 0x00000006080f7981 */ /* 0x000f22000c1e1900 */
[----:B------:R-:W-:-:S06]  /*0e60*/  ULOP3.LUT UR4, UR8, 0xff, URZ, 0xc0, !UPT ;  /* 0x000000ff08047892 */ /* 0x000fcc000f8ec0ff */
[----:B--2---:R-:W-:-:S13]  /*0e70*/  ISETP.NE.AND P0, PT, R12, UR4, PT ;  /* 0x000000040c007c0c */ /* 0x004fda000bf05270 */
[C---:B---3--:R-:W-:Y:S02]  /*0e80*/  @P0 VIADD R12, R2.reuse, 0xffffffff ;  /* 0xffffffff020c0836 */ /* 0x048fe40000000000 */
[----:B------:R-:W-:Y:S02]  /*0e90*/  @!P0 VIADD R12, R2, 0x2 ;  /* 0x00000002020c8836 */ /* 0x000fe40000000000 */
[----:B------:R-:W-:-:S03]  /*0ea0*/  IMAD.WIDE R2, R13, 0x4, R4 ;  /* 0x000000040d027825 */ /* 0x000fc600078e0204 */
[----:B----4-:R-:W-:-:S05]  /*0eb0*/  VIADDMNMX.RELU R13, R15, 0xffffffff, R12, !PT ;  /* 0xffffffff0f0d7846 */ /* 0x010fca000780110c */
[----:B------:R1:W-:Y:S04]  /*0ec0*/  STG.E desc[UR6][R2.64], R13 ;  /* 0x0000000d02007986 */ /* 0x0003e8000c101906 */
[----:B------:R-:W2:Y:S04]  /*0ed0*/  LDG.E.U8 R10, desc[UR6][R10.64+0x80] ;  /* 0x000080060a0a7981 */ /* 0x000ea8000c1e1100 */
[----:B------:R-:W3:Y:S01]  /*0ee0*/  LDG.E R15, desc[UR6][R8.64+0x200] ;  /* 0x00020006080f7981 */ /* 0x000ee2000c1e1900 */
[----:B--2---:R-:W-:-:S13]  /*0ef0*/  ISETP.NE.AND P0, PT, R10, UR4, PT ;  /* 0x000000040a007c0c */ /* 0x004fda000bf05270 */
[----:B------:R-:W2:Y:S04]  /*0f00*/  @P0 LDG.E R12, desc[UR6][R8.64+0x1fc] ;  /* 0x0001fc06080c0981 */ /* 0x000ea8000c1e1900 */
[----:B------:R-:W4:Y:S01]  /*0f10*/  @!P0 LDG.E R14, desc[UR6][R8.64+0x1fc] ;  /* 0x0001fc06080e8981 */ /* 0x000f22000c1e1900 */
[----:B------:R-:W-:Y:S02]  /*0f20*/  VIADD R6, R6, 0x2 ;  /* 0x0000000206067836 */ /* 0x000fe40000000000 */
[----:B--2---:R-:W-:Y:S02]  /*0f30*/  @P0 VIADD R12, R12, 0xffffffff ;  /* 0xffffffff0c0c0836 */ /* 0x004fe40000000000 */
[----:B----4-:R-:W-:-:S05]  /*0f40*/  @!P0 VIADD R12, R14, 0x2 ;  /* 0x000000020e0c8836 */ /* 0x010fca0000000000 */
[----:B---3--:R-:W-:-:S05]  /*0f50*/  VIADDMNMX.RELU R15, R15, 0xffffffff, R12, !PT ;  /* 0xffffffff0f0f7846 */ /* 0x008fca000780110c */
[----:B------:R1:W-:Y:S02]  /*0f60*/  STG.E desc[UR6][R2.64+0x200], R15 ;  /* 0x0002000f02007986 */ /* 0x0003e4000c101906 */
.L_x_227:
[----:B------:R-:W-:Y:S05]  /*0f70*/  @P1 EXIT ;  /* 0x000000000000194d */ /* 0x000fea0003800000 */
[----:B------:R-:W1:Y:S01]  /*0f80*/  LDCU.64 UR4, c[0x0][0x390] ;  /* 0x00007200ff0477ac */ /* 0x000e620008000a00 */
[----:B0-----:R-:W-:Y:S02]  /*0f90*/  IMAD R11, R6, 0x80, R7 ;  /* 0x00000080060b7824 */ /* 0x001fe400078e0207 */
[----:B------:R-:W0:Y:S02]  /*0fa0*/  LDC.64 R6, c[0x0][0x398] ;  /* 0x0000e600ff067b82 */ /* 0x000e240000000a00 */
[----:B------:R-:W-:-:S05]  /*0fb0*/  IMAD.IADD R9, R0, 0x1, R11 ;  /* 0x0000000100097824 */ /* 0x000fca00078e020b */
[----:B-1----:R-:W-:-:S04]  /*0fc0*/  IADD3 R2, P0, PT, R9, UR4, RZ ;  /* 0x0000000409027c10 */ /* 0x002fc8000ff1e0ff */
[----:B------:R-:W-:-:S05]  /*0fd0*/  LEA.HI.X.SX32 R3, R9, UR5, 0x1, P0 ;  /* 0x0000000509037c11 */ /* 0x000fca00080f0eff */
[----:B------:R-:W2:Y:S01]  /*0fe0*/  LDG.E.U8 R2, desc[UR6][R2.64] ;  /* 0x0000000602027981 */ /* 0x000ea2000c1e1100 */
[----:B0-----:R-:W-:-:S05]  /*0ff0*/  IMAD.WIDE R6, R9, 0x4, R6 ;  /* 0x0000000409067825 */ /* 0x001fca00078e0206 */
[----:B------:R-:W3:Y:S04]  /*1000*/  LDG.E R0, desc[UR6][R6.64+-0x4] ;  /* 0xfffffc0606007981 */ /* 0x000ee8000c1e1900 */
[----:B------:R-:W4:Y:S01]  /*1010*/  LDG.E R9, desc[UR6][R6.64] ;  /* 0x0000000606097981 */ /* 0x000f22000c1e1900 */
[----:B------:R-:W-:Y:S01]  /*1020*/  ULOP3.LUT UR4, UR8, 0xff, URZ, 0xc0, !UPT ;  /* 0x000000ff08047892 */ /* 0x000fe2000f8ec0ff */
[----:B------:R-:W-:-:S05]  /*1030*/  IMAD.WIDE R4, R11, 0x4, R4 ;  /* 0x000000040b047825 */ /* 0x000fca00078e0204 */
[----:B--2---:R-:W-:-:S13]  /*1040*/  ISETP.NE.AND P0, PT, R2, UR4, PT ;  /* 0x0000000402007c0c */ /* 0x004fda000bf05270 */
[C---:B---3--:R-:W-:Y:S02]  /*1050*/  @P0 VIADD R8, R0.reuse, 0xffffffff ;  /* 0xffffffff00080836 */ /* 0x048fe40000000000 */
[----:B------:R-:W-:-:S05]  /*1060*/  @!P0 VIADD R8, R0, 0x2 ;  /* 0x0000000200088836 */ /* 0x000fca0000000000 */
[----:B----4-:R-:W-:-:S05]  /*1070*/  VIADDMNMX.RELU R9, R9, 0xffffffff, R8, !PT ;  /* 0xffffffff09097846 */ /* 0x010fca0007801108 */
[----:B------:R-:W-:Y:S01]  /*1080*/  STG.E desc[UR6][R4.64], R9 ;  /* 0x0000000904007986 */ /* 0x000fe2000c101906 */
[----:B------:R-:W-:Y:S05]  /*1090*/  EXIT ;  /* 0x000000000000794d */ /* 0x000fea0003800000 */
.L_x_228:
        /* <DEDUP_REMOVED lines=14> */
.L_x_257:


//--------------------- .text._ZN3cub18CUB_300001_SM_10006detail9transform16transform_kernelINS2_10policy_hubILb1EN4cuda3std3__45tupleIJN6thrust24THRUST_300001_SM_1000_NS17counting_iteratorIiNSA_11use_defaultESC_SC_EEEEEE10policy1000Ei11meu_functorNSA_6detail15normal_iteratorINSA_10device_ptrIiEEEEJSD_EEEvT0_iT1_T2_DpNS2_10kernel_argIT3_EE --------------------------
	.section	.text._ZN3cub18CUB_300001_SM_10006detail9transform16transform_kernelINS2_10policy_hubILb1EN4cuda3std3__45tupleIJN6thrust24THRUST_300001_SM_1000_NS17counting_iteratorIiNSA_11use_defaultESC_SC_EEEEEE10policy1000Ei11meu_functorNSA_6detail15normal_iteratorINSA_10device_ptrIiEEEEJSD_EEEvT0_iT1_T2_DpNS2_10kernel_argIT3_EE,"ax",@progbits
	.align	128
        .global         _ZN3cub18CUB_300001_SM_10006detail9transform16transform_kernelINS2_10policy_hubILb1EN4cuda3std3__45tupleIJN6thrust24THRUST_300001_SM_1000_NS17counting_iteratorIiNSA_11use_defaultESC_SC_EEEEEE10policy1000Ei11meu_functorNSA_6detail15normal_iteratorINSA_10device_ptrIiEEEEJSD_EEEvT0_iT1_T2_DpNS2_10kernel_argIT3_EE
        .type           _ZN3cub18CUB_300001_SM_10006detail9transform16transform_kernelINS2_10policy_hubILb1EN4cuda3std3__45tupleIJN6thrust24THRUST_300001_SM_1000_NS17counting_iteratorIiNSA_11use_defaultESC_SC_EEEEEE10policy1000Ei11meu_functorNSA_6detail15normal_iteratorINSA_10device_ptrIiEEEEJSD_EEEvT0_iT1_T2_DpNS2_10kernel_argIT3_EE,@function
        .size           _ZN3cub18CUB_300001_SM_10006detail9transform16transform_kernelINS2_10policy_hubILb1EN4cuda3std3__45tupleIJN6thrust24THRUST_300001_SM_1000_NS17counting_iteratorIiNSA_11use_defaultESC_SC_EEEEEE10policy1000Ei11meu_functorNSA_6detail15normal_iteratorINSA_10device_ptrIiEEEEJSD_EEEvT0_iT1_T2_DpNS2_10kernel_argIT3_EE,(.L_x_258 - _ZN3cub18CUB_300001_SM_10006detail9transform16transform_kernelINS2_10policy_hubILb1EN4cuda3std3__45tupleIJN6thrust24THRUST_300001_SM_1000_NS17counting_iteratorIiNSA_11use_defaultESC_SC_EEEEEE10policy1000Ei11meu_functorNSA_6detail15normal_iteratorINSA_10device_ptrIiEEEEJSD_EEEvT0_iT1_T2_DpNS2_10kernel_argIT3_EE)
        .other          _ZN3cub18CUB_300001_SM_10006detail9transform16transform_kernelINS2_10policy_hubILb1EN4cuda3std3__45tupleIJN6thrust24THRUST_300001_SM_1000_NS17counting_iteratorIiNSA_11use_defaultESC_SC_EEEEEE10policy1000Ei11meu_functorNSA_6detail15normal_iteratorINSA_10device_ptrIiEEEEJSD_EEEvT0_iT1_T2_DpNS2_10kernel_argIT3_EE,@"STO_CUDA_ENTRY STV_DEFAULT"
_ZN3cub18CUB_300001_SM_10006detail9transform16transform_kernelINS2_10policy_hubILb1EN4cuda3std3__45tupleIJN6thrust24THRUST_300001_SM_1000_NS17counting_iteratorIiNSA_11use_defaultESC_SC_EEEEEE10policy1000Ei11meu_functorNSA_6detail15normal_iteratorINSA_10device_ptrIiEEEEJSD_EEEvT0_iT1_T2_DpNS2_10kernel_argIT3_EE:
.text._ZN3cub18CUB_300001_SM_10006detail9transform16transform_kernelINS2_10policy_hubILb1EN4cuda3std3__45tupleIJN6thrust24THRUST_300001_SM_1000_NS17counting_iteratorIiNSA_11use_defaultESC_SC_EEEEEE10policy1000Ei11meu_functorNSA_6detail15normal_iteratorINSA_10device_ptrIiEEEEJSD_EEEvT0_iT1_T2_DpNS2_10kernel_argIT3_EE:
[----:B------:R-:W-:Y:S08]  /*0000*/  LDC R1, c[0x0][0x37c] ;  /* 0x0000df00ff017b82 */ /* 0x000ff00000000800 */
[----:B------:R-:W0:Y:S01]  /*0010*/  LDC.64 R6, c[0x0][0x380] ;  /* 0x0000e000ff067b82 */ /* 0x000e220000000a00 */
[----:B------:R-:W1:Y:S01]  /*0020*/  LDCU UR10, c[0x0][0x3a8] ;  /* 0x00007500ff0a77ac */ /* 0x000e620008000800 */
[----:B------:R-:W2:Y:S06]  /*0030*/  LDCU.64 UR6, c[0x0][0x358] ;  /* 0x00006b00ff0677ac */ /* 0x000eac0008000a00 */
[----:B------:R-:W3:Y:S01]  /*0040*/  S2UR UR4, SR_CTAID.X ;  /* 0x00000000000479c3 */ /* 0x000ee20000002500 */
[----:B------:R-:W4:Y:S07]  /*0050*/  LDCU UR9, c[0x0][0x398] ;  /* 0x00007300ff0977ac */ /* 0x000f2e0008000800 */
[----:B------:R-:W5:Y:S01]  /*0060*/  LDC.64 R2, c[0x0][0x3a0] ;  /* 0x0000e800ff027b82 */ /* 0x000f620000000a00 */
[----:B0-----:R-:W-:-:S04]  /*0070*/  IMAD.SHL.U32 R8, R7, 0x80, RZ ;  /* 0x0000008007087824 */ /* 0x001fc800078e00ff */
[----:B---3--:R-:W-:-:S04]  /*0080*/  IMAD R9, R8, UR4, RZ ;  /* 0x0000000408097c24 */ /* 0x008fc8000f8e02ff */
[----:B------:R-:W-:Y:S02]  /*0090*/  IMAD.IADD R5, R6, 0x1, -R9 ;  /* 0x0000000106057824 */ /* 0x000fe400078e0a09 */
[C---:B-1----:R-:W-:Y:S02]  /*00a0*/  VIADD R0, R9.reuse, UR10 ;  /* 0x0000000a09007c36 */ /* 0x042fe40008000000 */
[----:B-----5:R-:W-:Y:S01]  /*00b0*/  IMAD.WIDE R2, R9, 0x4, R2 ;  /* 0x0000000409027825 */ /* 0x020fe200078e0202 */
[CC--:B------:R-:W-:Y:S02]  /*00c0*/  ISETP.GT.AND P0, PT, R8.reuse, R5.reuse, PT ;  /* 0x000000050800720c */ /* 0x0c0fe40003f04270 */
[----:B------:R-:W-:-:S11]  /*00d0*/  VIMNMX R8, PT, PT, R8, R5, PT ;  /* 0x0000000508087248 */ /* 0x000fd60003fe0100 */
[----:B--2-4-:R-:W-:Y:S05]  /*00e0*/  @P0 BRA `(.L_x_229) ;  /* 0x0000000400dc0947 */ /* 0x014fea0003800000 */
        /* <DEDUP_REMOVED lines=9> */
[----:B------:R-:W-:Y:S02]  /*0180*/  IADD3 R4, P1, PT, R2, 0x400, RZ ;  /* 0x0000040002047810 */ /* 0x000fe40007f3e0ff */
[----:B------:R-:W-:Y:S01]  /*0190*/  LOP3.LUT R11, R7, 0x7ffffffc, RZ, 0xc0, !PT ;  /* 0x7ffffffc070b7812 */ /* 0x000fe200078ec0ff */
[--C-:B0-----:R-:W-:Y:S01]  /*01a0*/  IMAD.MOV.U32 R7, RZ, RZ, R6.reuse ;  /* 0x000000ffff077224 */ /* 0x101fe200078e0006 */
[----:B------:R-:W-:Y:S01]  /*01b0*/  IADD3 R17, PT, PT, R9, UR10, R6 ;  /* 0x0000000a09117c10 */ /* 0x000fe2000fffe006 */
[----:B------:R-:W-:Y:S01]  /*01c0*/  IMAD.X R5, RZ, RZ, R3, P1 ;  /* 0x000000ffff057224 */ /* 0x000fe200008e0603 */
[----:B------:R-:W-:Y:S01]  /*01d0*/  ULOP3.LUT UR8, UR9, 0xff, URZ, 0xc0, !UPT ;  /* 0x000000ff09087892 */ /* 0x000fe2000f8ec0ff */
[----:B------:R-:W-:Y:S01]  /*01e0*/  IMAD.MOV R10, RZ, RZ, -R11 ;  /* 0x000000ffff0a7224 */ /* 0x000fe200078e0a0b */
[----:B-1----:R-:W-:-:S04]  /*01f0*/  UIADD3 UR4, UP0, UPT, UR4, 0x3fc, URZ ;  /* 0x000003fc04047890 */ /* 0x002fc8000ff1e0ff */
[----:B------:R-:W-:-:S12]  /*0200*/  UIADD3.X UR5, UPT, UPT, URZ, UR5, URZ, UP0, !UPT ;  /* 0x00000005ff057290 */ /* 0x000fd800087fe4ff */
.L_x_231:
        /* <DEDUP_REMOVED lines=11> */
[C---:B---3--:R-:W-:Y:S01]  /*02c0*/  @!P1 VIADD R16, R14.reuse, 0x2 ;  /* 0x000000020e109836 */ /* 0x048fe20000000000 */
[----:B------:R-:W-:Y:S01]  /*02d0*/  @P1 IADD3 R16, PT, PT, R14, -0x1, RZ ;  /* 0xffffffff0e101810 */ /* 0x000fe20007ffe0ff */
        /* <DEDUP_REMOVED lines=27> */
[----:B------:R-:W-:Y:S01]  /*0490*/  VIADD R10, R10, 0x4 ;  /* 0x000000040a0a7836 */ /* 0x000fe20000000000 */
[----:B------:R-:W-:Y:S01]  /*04a0*/  IADD3 R17, PT, PT, R17, 0x200, RZ ;  /* 0x0000020011117810 */ /* 0x000fe20007ffe0ff */
[----:B------:R-:W-:Y:S02]  /*04b0*/  VIADD R7, R7, 0x200 ;  /* 0x0000020007077836 */ /* 0x000fe40000000000 */
[----:B---3--:R-:W-:Y:S02]  /*04c0*/  @P1 VIADD R16, R16, 0xffffffff ;  /* 0xffffffff10101836 */ /* 0x008fe40000000000 */
[----:B-----5:R-:W-:-:S05]  /*04d0*/  @!P1 VIADD R16, R20, 0x2 ;  /* 0x0000000214109836 */ /* 0x020fca0000000000 */
[----:B----4-:R-:W-:-:S05]  /*04e0*/  VIADDMNMX.RELU R21, R21, 0xffffffff, R16, !PT ;  /* 0xffffffff15157846 */ /* 0x010fca0007801110 */
[----:B------:R2:W-:Y:S01]  /*04f0*/  STG.E desc[UR6][R14.64+0x200], R21 ;  /* 0x000200150e007986 */ /* 0x0005e2000c101906 */
[----:B------:R-:W-:-:S13]  /*0500*/  ISETP.NE.AND P1, PT, R10, RZ, PT ;  /* 0x000000ff0a00720c */ /* 0x000fda0003f25270 */
[----:B--2---:R-:W-:Y:S05]  /*0510*/  @P1 BRA `(.L_x_231) ;  /* 0xfffffffc003c1947 */ /* 0x004fea000383ffff */
.L_x_230:
        /* <DEDUP_REMOVED lines=33> */
.L_x_232:
[----:B------:R-:W-:Y:S05]  /*0730*/  @P1 EXIT ;  /* 0x000000000000194d */ /* 0x000fea0003800000 */
[----:B------:R-:W2:Y:S01]  /*0740*/  LDCU.64 UR4, c[0x0][0x388] ;  /* 0x00007100ff0477ac */ /* 0x000ea20008000a00 */
[----:B0-----:R-:W-:Y:S02]  /*0750*/  IMAD R11, R11, 0x80, R6 ;  /* 0x000000800b0b7824 */ /* 0x001fe400078e0206 */
[----:B-1----:R-:W0:Y:S03]  /*0760*/  LDC.64 R6, c[0x0][0x390] ;  /* 0x0000e400ff067b82 */ /* 0x002e260000000a00 */
[----:B------:R-:W-:-:S04]  /*0770*/  IADD3 R9, PT, PT, R0, R11, RZ ;  /* 0x0000000b00097210 */ /* 0x000fc80007ffe0ff */
[----:B--2---:R-:W-:-:S04]  /*0780*/  IADD3 R4, P0, PT, R9, UR4, RZ ;  /* 0x0000000409047c10 */ /* 0x004fc8000ff1e0ff */
        /* <DEDUP_REMOVED lines=13> */
.L_x_229:
        /* <DEDUP_REMOVED lines=11> */
.L_x_242:
[C---:B0-----:R-:W-:Y:S01]  /*0910*/  IMAD R17, R12.reuse, 0x80, R10 ;  /* 0x000000800c117824 */ /* 0x041fe200078e020a */
[----:B------:R-:W-:Y:S01]  /*0920*/  BSSY.RECONVERGENT B0, `(.L_x_234) ;  /* 0x0000019000007945 */ /* 0x000fe20003800200 */
[----:B------:R-:W-:Y:S02]  /*0930*/  VIADD R12, R12, 0x4 ;  /* 0x000000040c0c7836 */ /* 0x000fe40000000000 */
[C---:B------:R-:W-:Y:S01]  /*0940*/  VIADD R25, R17.reuse, 0x80 ;  /* 0x0000008011197836 */ /* 0x040fe20000000000 */
[CC--:B------:R-:W-:Y:S01]  /*0950*/  ISETP.GE.AND P4, PT, R17.reuse, R8.reuse, PT ;  /* 0x000000081100720c */ /* 0x0c0fe20003f86270 */
[C---:B----4-:R-:W-:Y:S01]  /*0960*/  VIADD R19, R17.reuse, 0x100 ;  /* 0x0000010011137836 */ /* 0x050fe20000000000 */
[C---:B------:R-:W-:Y:S01]  /*0970*/  IADD3 R15, PT, PT, R17.reuse, 0x180, RZ ;  /* 0x00000180110f7810 */ /* 0x040fe20007ffe0ff */
[----:B--23--:R-:W-:Y:S01]  /*0980*/  IMAD.WIDE R6, R17, 0x4, R2 ;  /* 0x0000000411067825 */ /* 0x00cfe200078e0202 */
[----:B------:R-:W-:Y:S02]  /*0990*/  ISETP.NE.AND P0, PT, R12, R13, PT ;  /* 0x0000000d0c00720c */ /* 0x000fe40003f05270 */
[----:B------:R-:W-:-:S02]  /*09a0*/  ISETP.GE.AND P1, PT, R25, R8, PT ;  /* 0x000000081900720c */ /* 0x000fc40003f26270 */
[-C--:B------:R-:W-:Y:S02]  /*09b0*/  ISETP.GE.AND P2, PT, R19, R8.reuse, PT ;  /* 0x000000081300720c */ /* 0x080fe40003f46270 */
[----:B------:R-:W-:-:S03]  /*09c0*/  ISETP.GE.AND P3, PT, R15, R8, PT ;  /* 0x000000080f00720c */ /* 0x000fc60003f66270 */
[----:B------:R-:W-:Y:S10]  /*09d0*/  @P4 BRA `(.L_x_235) ;  /* 0x0000000000344947 */ /* 0x000ff40003800000 */
        /* <DEDUP_REMOVED lines=13> */
.L_x_235:
[----:B--2---:R-:W-:Y:S05]  /*0ab0*/  BSYNC.RECONVERGENT B0 ;  /* 0x0000000000007941 */ /* 0x004fea0003800200 */
.L_x_234:
        /* <DEDUP_REMOVED lines=15> */
.L_x_237:
[----:B------:R-:W-:Y:S05]  /*0bb0*/  BSYNC.RECONVERGENT B0 ;  /* 0x0000000000007941 */ /* 0x000fea0003800200 */
.L_x_236:
        /* <DEDUP_REMOVED lines=11> */
[C---:B----4-:R-:W-:Y:S01]  /*0c70*/  @P1 VIADD R20, R14.reuse, 0xffffffff ;  /* 0xffffffff0e141836 */ /* 0x050fe20000000000 */
[----:B------:R-:W-:-:S04]  /*0c80*/  @!P1 IADD3 R20, PT, PT, R14, 0x2, RZ ;  /* 0x000000020e149810 */ /* 0x000fc80007ffe0ff */
[----:B-----5:R-:W-:-:S05]  /*0c90*/  VIADDMNMX.RELU R21, R21, 0xffffffff, R20, !PT ;  /* 0xffffffff15157846 */ /* 0x020fca0007801114 */
[----:B------:R3:W-:Y:S02]  /*0ca0*/  STG.E desc[UR6][R6.64+0x400], R21 ;  /* 0x0004001506007986 */ /* 0x0007e4000c101906 */
.L_x_239:
[----:B------:R-:W-:Y:S05]  /*0cb0*/  BSYNC.RECONVERGENT B0 ;  /* 0x0000000000007941 */ /* 0x000fea0003800200 */
.L_x_238:
        /* <DEDUP_REMOVED lines=8> */
[----:B------:R-:W2:Y:S01]  /*0d40*/  LDG.E R20, desc[UR6][R16.64] ;  /* 0x0000000610147981 */ /* 0x000ea2000c1e1900 */
[----:B------:R-:W-:-:S06]  /*0d50*/  ULOP3.LUT UR8, UR9, 0xff, URZ, 0xc0, !UPT ;  /* 0x000000ff09087892 */ /* 0x000fcc000f8ec0ff */
[----:B----4-:R-:W-:-:S13]  /*0d60*/  ISETP.NE.AND P1, PT, R14, UR8, PT ;  /* 0x000000080e007c0c */ /* 0x010fda000bf25270 */
[C---:B-----5:R-:W-:Y:S02]  /*0d70*/  @P1 VIADD R19, R18.reuse, 0xffffffff ;  /* 0xffffffff12131836 */ /* 0x060fe40000000000 */
[----:B------:R-:W-:-:S05]  /*0d80*/  @!P1 VIADD R19, R18, 0x2 ;  /* 0x0000000212139836 */ /* 0x000fca0000000000 */
[----:B--2---:R-:W-:-:S05]  /*0d90*/  VIADDMNMX.RELU R19, R20, 0xffffffff, R19, !PT ;  /* 0xffffffff14137846 */ /* 0x004fca0007801113 */
[----:B------:R4:W-:Y:S02]  /*0da0*/  STG.E desc[UR6][R6.64+0x600], R19 ;  /* 0x0006001306007986 */ /* 0x0009e4000c101906 */
.L_x_241:
[----:B------:R-:W-:Y:S05]  /*0db0*/  BSYNC.RECONVERGENT B0 ;  /* 0x0000000000007941 */ /* 0x000fea0003800200 */
.L_x_240:
[----:B------:R-:W-:Y:S05]  /*0dc0*/  @P0 BRA `(.L_x_242) ;  /* 0xfffffff800d00947 */ /* 0x000fea000383ffff */
.L_x_233:
        /* <DEDUP_REMOVED lines=11> */
.L_x_245:
[----:B------:R-:W-:Y:S01]  /*0e80*/  ISETP.GE.AND P0, PT, R9, R8, PT ;  /* 0x000000080900720c */ /* 0x000fe20003f06270 */
[----:B------:R-:W-:Y:S01]  /*0e90*/  VIADD R14, R11, 0x1 ;  /* 0x000000010b0e7836 */ /* 0x000fe20000000000 */
[----:B------:R-:W-:Y:S04]  /*0ea0*/  BSSY.RECONVERGENT B0, `(.L_x_243) ;  /* 0x0000012000007945 */ /* 0x000fe80003800200 */
[----:B------:R-:W-:-:S07]  /*0eb0*/  ISETP.NE.AND P1, PT, R14, RZ, PT ;  /* 0x000000ff0e00720c */ /* 0x000fce0003f25270 */
[----:B0-----:R-:W-:Y:S06]  /*0ec0*/  @P0 BRA `(.L_x_244) ;  /* 0x00000000003c0947 */ /* 0x001fec0003800000 */
[----:B--234-:R-:W-:-:S04]  /*0ed0*/  IADD3 R6, P0, PT, R13, UR10, RZ ;  /* 0x0000000a0d067c10 */ /* 0x01cfc8000ff1e0ff */
[----:B------:R-:W-:Y:S01]  /*0ee0*/  LEA.HI.X.SX32 R7, R13, UR11, 0x1, P0 ;  /* 0x0000000b0d077c11 */ /* 0x000fe200080f0eff */
[----:B------:R-:W-:Y:S01]  /*0ef0*/  IMAD.U32 R5, RZ, RZ, UR5 ;  /* 0x00000005ff057e24 */ /* 0x000fe2000f8e00ff */
[----:B------:R-:W-:-:S03]  /*0f00*/  MOV R4, UR4 ;  /* 0x0000000400047c02 */ /* 0x000fc60008000f00 */
[----:B------:R-:W2:Y:S02]  /*0f10*/  LDG.E.U8 R6, desc[UR6][R6.64] ;  /* 0x0000000606067981 */ /* 0x000ea4000c1e1100 */
[----:B------:R-:W-:-:S05]  /*0f20*/  IMAD.WIDE R10, R13, 0x4, R4 ;  /* 0x000000040d0a7825 */ /* 0x000fca00078e0204 */
        /* <DEDUP_REMOVED lines=8> */
[----:B------:R0:W-:Y:S02]  /*0fb0*/  STG.E desc[UR6][R4.64], R7 ;  /* 0x0000000704007986 */ /* 0x0001e4000c101906 */
.L_x_244:
[----:B------:R-:W-:Y:S05]  /*0fc0*/  BSYNC.RECONVERGENT B0 ;  /* 0x0000000000007941 */ /* 0x000fea0003800200 */
.L_x_243:
[----:B------:R-:W-:Y:S05]  /*0fd0*/  @!P1 EXIT ;  /* 0x000000000000994d */ /* 0x000fea0003800000 */
[----:B------:R-:W-:Y:S02]  /*0fe0*/  VIADD R9, R9, 0x80 ;  /* 0x0000008009097836 */ /* 0x000fe40000000000 */
[----:B------:R-:W-:Y:S02]  /*0ff0*/  VIADD R13, R13, 0x80 ;  /* 0x000000800d0d7836 */ /* 0x000fe40000000000 */
[----:B------:R-:W-:Y:S01]  /*1000*/  IMAD.MOV.U32 R11, RZ, RZ, R14 ;  /* 0x000000ffff0b7224 */ /* 0x000fe200078e000e */
[----:B------:R-:W-:Y:S06]  /*1010*/  BRA `(.L_x_245) ;  /* 0xfffffffc00987947 */ /* 0x000fec000383ffff */
.L_x_246:
        /* <DEDUP_REMOVED lines=14> */
.L_x_258:


//--------------------- .text._ZN3cub18CUB_300001_SM_10006detail8for_each13static_kernelINS2_12policy_hub_t12policy_500_tEmN6thrust24THRUST_300001_SM_1000_NS8cuda_cub20__uninitialized_fill7functorINS7_10device_ptrIcEEcEEEEvT0_T1_ --------------------------
	.section	.text._ZN3cub18CUB_300001_SM_10006detail8for_each13static_kernelINS2_12policy_hub_t12policy_500_tEmN6thrust24THRUST_300001_SM_1000_NS8cuda_cub20__uninitialized_fill7functorINS7_10device_ptrIcEEcEEEEvT0_T1_,"ax",@progbits
	.align	128
        .global         _ZN3cub18CUB_300001_SM_10006detail8for_each13static_kernelINS2_12policy_hub_t12policy_500_tEmN6thrust24THRUST_300001_SM_1000_NS8cuda_cub20__uninitialized_fill7functorINS7_10device_ptrIcEEcEEEEvT0_T1_
        .type           _ZN3cub18CUB_300001_SM_10006detail8for_each13static_kernelINS2_12policy_hub_t12policy_500_tEmN6thrust24THRUST_300001_SM_1000_NS8cuda_cub20__uninitialized_fill7functorINS7_10device_ptrIcEEcEEEEvT0_T1_,@function
        .size           _ZN3cub18CUB_300001_SM_10006detail8for_each13static_kernelINS2_12policy_hub_t12policy_500_tEmN6thrust24THRUST_300001_SM_1000_NS8cuda_cub20__uninitialized_fill7functorINS7_10device_ptrIcEEcEEEEvT0_T1_,(.L_x_259 - _ZN3cub18CUB_300001_SM_10006detail8for_each13static_kernelINS2_12policy_hub_t12policy_500_tEmN6thrust24THRUST_300001_SM_1000_NS8cuda_cub20__uninitialized_fill7functorINS7_10device_ptrIcEEcEEEEvT0_T1_)
        .other          _ZN3cub18CUB_300001_SM_10006detail8for_each13static_kernelINS2_12policy_hub_t12policy_500_tEmN6thrust24THRUST_300001_SM_1000_NS8cuda_cub20__uninitialized_fill7functorINS7_10device_ptrIcEEcEEEEvT0_T1_,@"STO_CUDA_ENTRY STV_DEFAULT"
_ZN3cub18CUB_300001_SM_10006detail8for_each13static_kernelINS2_12policy_hub_t12policy_500_tEmN6thrust24THRUST_300001_SM_1000_NS8cuda_cub20__uninitialized_fill7functorINS7_10device_ptrIcEEcEEEEvT0_T1_:
.text._ZN3cub18CUB_300001_SM_10006detail8for_each13static_kernelINS2_12policy_hub_t12policy_500_tEmN6thrust24THRUST_300001_SM_1000_NS8cuda_cub20__uninitialized_fill7functorINS7_10device_ptrIcEEcEEEEvT0_T1_:
[----:B------:R-:W-:Y:S08]  /*0000*/  LDC R1, c[0x0][0x37c] ;  /* 0x0000df00ff017b82 */ /* 0x000ff00000000800 */
[----:B------:R-:W0:Y:S01]  /*0010*/  S2UR UR4, SR_CTAID.X ;  /* 0x00000000000479c3 */ /* 0x000e220000002500 */
[----:B------:R-:W1:Y:S01]  /*0020*/  LDCU.64 UR6, c[0x0][0x380] ;  /* 0x00007000ff0677ac */ /* 0x000e620008000a00 */
[----:B------:R-:W2:Y:S06]  /*0030*/  LDCU.64 UR8, c[0x0][0x358] ;  /* 0x00006b00ff0877ac */ /* 0x000eac0008000a00 */
[----:B------:R-:W3:Y:S01]  /*0040*/  LDC R5, c[0x0][0x390] ;  /* 0x0000e400ff057b82 */ /* 0x000ee20000000800 */
[----:B0-----:R-:W-:-:S04]  /*0050*/  UIMAD.WIDE.U32 UR4, UR4, 0x200, URZ ;  /* 0x00000200040478a5 */ /* 0x001fc8000f8e00ff */
[----:B-1----:R-:W-:-:S04]  /*0060*/  UIADD3 UR6, UP0, UPT, -UR4, UR6, URZ ;  /* 0x0000000604067290 */ /* 0x002fc8000ff1e1ff */
[----:B------:R-:W-:Y:S01]  /*0070*/  UIADD3.X UR7, UPT, UPT, ~UR5, UR7, URZ, UP0, !UPT ;  /* 0x0000000705077290 */ /* 0x000fe200087fe5ff */
[----:B---3--:R-:W-:Y:S01]  /*0080*/  PRMT R5, R5, 0x7770, RZ ;  /* 0x0000777005057816 */ /* 0x008fe200000000ff */
[----:B------:R-:W-:-:S04]  /*0090*/  UISETP.GE.U32.AND UP0, UPT, UR6, 0x200, UPT ;  /* 0x000002000600788c */ /* 0x000fc8000bf06070 */
[----:B------:R-:W-:-:S09]  /*00a0*/  UISETP.GE.U32.AND.EX UP0, UPT, UR7, URZ, UPT, UP0 ;  /* 0x000000ff0700728c */ /* 0x000fd2000bf06100 */
[----:B--2---:R-:W-:Y:S05]  /*00b0*/  BRA.U !UP0, `(.L_x_247) ;  /* 0x00000001081c7547 */ /* 0x004fea000b800000 */
[----:B------:R-:W0:Y:S01]  /*00c0*/  S2R R3, SR_TID.X ;  /* 0x0000000000037919 */ /* 0x000e220000002100 */
[----:B------:R-:W0:Y:S02]  /*00d0*/  LDC.64 R6, c[0x0][0x388] ;  /* 0x0000e200ff067b82 */ /* 0x000e240000000a00 */
[----:B0-----:R-:W-:-:S04]  /*00e0*/  IADD3 R2, P0, P1, R6, UR4, R3 ;  /* 0x0000000406027c10 */ /* 0x001fc8000f91e003 */
[----:B------:R-:W-:-:S05]  /*00f0*/  IADD3.X R3, PT, PT, R7, UR5, RZ, P0, P1 ;  /* 0x0000000507037c10 */ /* 0x000fca00087e24ff */
[----:B------:R-:W-:Y:S04]  /*0100*/  STG.E.U8 desc[UR8][R2.64], R5 ;  /* 0x0000000502007986 */ /* 0x000fe8000c101108 */
[----:B------:R-:W-:Y:S01]  /*0110*/  STG.E.U8 desc[UR8][R2.64+0x100], R5 ;  /* 0x0001000502007986 */ /* 0x000fe2000c101108 */
[----:B------:R-:W-:Y:S05]  /*0120*/  EXIT ;  /* 0x000000000000794d */ /* 0x000fea0003800000 */
.L_x_247:
[----:B------:R-:W0:Y:S01]  /*0130*/  S2R R3, SR_TID.X ;  /* 0x0000000000037919 */ /* 0x000e220000002100 */
[----:B------:R-:W1:Y:S01]  /*0140*/  LDC.64 R6, c[0x0][0x388] ;  /* 0x0000e200ff067b82 */ /* 0x000e620000000a00 */
[----:B------:R-:W-:Y:S02]  /*0150*/  IMAD.U32 R2, RZ, RZ, UR7 ;  /* 0x00000007ff027e24 */ /* 0x000fe4000f8e00ff */
[C---:B0-----:R-:W-:Y:S01]  /*0160*/  VIADD R0, R3.reuse, 0x100 ;  /* 0x0000010003007836 */ /* 0x041fe20000000000 */
[----:B------:R-:W-:-:S04]  /*0170*/  ISETP.LT.U32.AND P0, PT, R3, UR6, PT ;  /* 0x0000000603007c0c */ /* 0x000fc8000bf01070 */
[----:B------:R-:W-:Y:S01]  /*0180*/  ISETP.LT.U32.AND P1, PT, R0, UR6, PT ;  /* 0x0000000600007c0c */ /* 0x000fe2000bf21070 */
[----:B------:R-:W-:Y:S01]  /*0190*/  IMAD.U32 R0, RZ, RZ, UR7 ;  /* 0x00000007ff007e24 */ /* 0x000fe2000f8e00ff */
[----:B------:R-:W-:Y:S02]  /*01a0*/  ISETP.GT.U32.AND.EX P0, PT, R2, RZ, PT, P0 ;  /* 0x000000ff0200720c */ /* 0x000fe40003f04100 */
[----:B-1----:R-:W-:Y:S02]  /*01b0*/  IADD3 R2, P2, P3, R6, UR4, R3 ;  /* 0x0000000406027c10 */ /* 0x002fe4000fb5e003 */
[----:B------:R-:W-:Y:S02]  /*01c0*/  ISETP.GT.U32.AND.EX P1, PT, R0, RZ, PT, P1 ;  /* 0x000000ff0000720c */ /* 0x000fe40003f24110 */
[----:B------:R-:W-:-:S07]  /*01d0*/  IADD3.X R3, PT, PT, R7, UR5, RZ, P2, P3 ;  /* 0x0000000507037c10 */ /* 0x000fce00097e64ff */
[----:B------:R0:W-:Y:S04]  /*01e0*/  @P0 STG.E.U8 desc[UR8][R2.64], R5 ;  /* 0x0000000502000986 */ /* 0x0001e8000c101108 */
[----:B------:R-:W-:Y:S05]  /*01f0*/  @!P1 EXIT ;  /* 0x000000000000994d */ /* 0x000fea0003800000 */
[----:B------:R-:W-:Y:S01]  /*0200*/  STG.E.U8 desc[UR8][R2.64+0x100], R5 ;  /* 0x0001000502007986 */ /* 0x000fe2000c101108 */
[----:B------:R-:W-:Y:S05]  /*0210*/  EXIT ;  /* 0x000000000000794d */ /* 0x000fea0003800000 */
.L_x_248:
        /* <DEDUP_REMOVED lines=14> */
.L_x_259:


//--------------------- .text._ZN3cub18CUB_300001_SM_10006detail8for_each13static_kernelINS2_12policy_hub_t12policy_500_tElN6thrust24THRUST_300001_SM_1000_NS8cuda_cub6__fill7functorINS7_6detail15normal_iteratorINS7_10device_ptrIiEEEEiEEEEvT0_T1_ --------------------------
	.section	.text._ZN3cub18CUB_300001_SM_10006detail8for_each13static_kernelINS2_12policy_hub_t12policy_500_tElN6thrust24THRUST_300001_SM_1000_NS8cuda_cub6__fill7functorINS7_6detail15normal_iteratorINS7_10device_ptrIiEEEEiEEEEvT0_T1_,"ax",@progbits
	.align	128
        .global         _ZN3cub18CUB_300001_SM_10006detail8for_each13static_kernelINS2_12policy_hub_t12policy_500_tElN6thrust24THRUST_300001_SM_1000_NS8cuda_cub6__fill7functorINS7_6detail15normal_iteratorINS7_10device_ptrIiEEEEiEEEEvT0_T1_
        .type           _ZN3cub18CUB_300001_SM_10006detail8for_each13static_kernelINS2_12policy_hub_t12policy_500_tElN6thrust24THRUST_300001_SM_1000_NS8cuda_cub6__fill7functorINS7_6detail15normal_iteratorINS7_10device_ptrIiEEEEiEEEEvT0_T1_,@function
        .size           _ZN3cub18CUB_300001_SM_10006detail8for_each13static_kernelINS2_12policy_hub_t12policy_500_tElN6thrust24THRUST_300001_SM_1000_NS8cuda_cub6__fill7functorINS7_6detail15normal_iteratorINS7_10device_ptrIiEEEEiEEEEvT0_T1_,(.L_x_260 - _ZN3cub18CUB_300001_SM_10006detail8for_each13static_kernelINS2_12policy_hub_t12policy_500_tElN6thrust24THRUST_300001_SM_1000_NS8cuda_cub6__fill7functorINS7_6detail15normal_iteratorINS7_10device_ptrIiEEEEiEEEEvT0_T1_)
        .other          _ZN3cub18CUB_300001_SM_10006detail8for_each13static_kernelINS2_12policy_hub_t12policy_500_tElN6thrust24THRUST_300001_SM_1000_NS8cuda_cub6__fill7functorINS7_6detail15normal_iteratorINS7_10device_ptrIiEEEEiEEEEvT0_T1_,@"STO_CUDA_ENTRY STV_DEFAULT"
_ZN3cub18CUB_300001_SM_10006detail8for_each13static_kernelINS2_12policy_hub_t12policy_500_tElN6thrust24THRUST_300001_SM_1000_NS8cuda_cub6__fill7functorINS7_6detail15normal_iteratorINS7_10device_ptrIiEEEEiEEEEvT0_T1_:
.text._ZN3cub18CUB_300001_SM_10006detail8for_each13static_kernelINS2_12policy_hub_t12policy_500_tElN6thrust24THRUST_300001_SM_1000_NS8cuda_cub6__fill7functorINS7_6detail15normal_iteratorINS7_10device_ptrIiEEEEiEEEEvT0_T1_:
[----:B------:R-:W-:Y:S08]  /*0000*/  LDC R1, c[0x0][0x37c] ;  /* 0x0000df00ff017b82 */ /* 0x000ff00000000800 */
[----:B------:R-:W0:Y:S01]  /*0010*/  S2UR UR4, SR_CTAID.X ;  /* 0x00000000000479c3 */ /* 0x000e220000002500 */
[----:B------:R-:W1:Y:S01]  /*0020*/  LDCU.64 UR6, c[0x0][0x380] ;  /* 0x00007000ff0677ac */ /* 0x000e620008000a00 */
[----:B------:R-:W2:Y:S01]  /*0030*/  LDCU.64 UR8, c[0x0][0x358] ;  /* 0x00006b00ff0877ac */ /* 0x000ea20008000a00 */
[----:B0-----:R-:W-:-:S04]  /*0040*/  UIMAD.WIDE.U32 UR4, UR4, 0x200, URZ ;  /* 0x00000200040478a5 */ /* 0x001fc8000f8e00ff */
[----:B-1----:R-:W-:-:S04]  /*0050*/  UIADD3 UR6, UP0, UPT, -UR4, UR6, URZ ;  /* 0x0000000604067290 */ /* 0x002fc8000ff1e1ff */
[----:B------:R-:W-:Y:S02]  /*0060*/  UIADD3.X UR7, UPT, UPT, ~UR5, UR7, URZ, UP0, !UPT ;  /* 0x0000000705077290 */ /* 0x000fe400087fe5ff */
[----:B------:R-:W-:-:S04]  /*0070*/  UISETP.GE.U32.AND UP0, UPT, UR6, 0x200, UPT ;  /* 0x000002000600788c */ /* 0x000fc8000bf06070 */
[----:B------:R-:W-:-:S09]  /*0080*/  UISETP.GE.AND.EX UP0, UPT, UR7, URZ, UPT, UP0 ;  /* 0x000000ff0700728c */ /* 0x000fd2000bf06300 */
[----:B--2---:R-:W-:Y:S05]  /*0090*/  BRA.U !UP0, `(.L_x_249) ;  /* 0x0000000108287547 */ /* 0x004fea000b800000 */
[----:B------:R-:W0:Y:S01]  /*00a0*/  S2R R0, SR_TID.X ;  /* 0x0000000000007919 */ /* 0x000e220000002100 */
[----:B------:R-:W1:Y:S01]  /*00b0*/  LDCU.64 UR6, c[0x0][0x388] ;  /* 0x00007100ff0677ac */ /* 0x000e620008000a00 */
[----:B------:R-:W2:Y:S01]  /*00c0*/  LDC R5, c[0x0][0x390] ;  /* 0x0000e400ff057b82 */ /* 0x000ea20000000800 */
[----:B0-----:R-:W-:-:S05]  /*00d0*/  IADD3 R0, P0, PT, R0, UR4, RZ ;  /* 0x0000000400007c10 */ /* 0x001fca000ff1e0ff */
[----:B------:R-:W-:Y:S01]  /*00e0*/  IMAD.X R3, RZ, RZ, UR5, P0 ;  /* 0x00000005ff037e24 */ /* 0x000fe200080e06ff */
[----:B-1----:R-:W-:-:S04]  /*00f0*/  LEA R2, P0, R0, UR6, 0x2 ;  /* 0x0000000600027c11 */ /* 0x002fc8000f8010ff */
[----:B------:R-:W-:-:S05]  /*0100*/  LEA.HI.X R3, R0, UR7, R3, 0x2, P0 ;  /* 0x0000000700037c11 */ /* 0x000fca00080f1403 */
[----:B--2---:R-:W-:Y:S04]  /*0110*/  STG.E desc[UR8][R2.64], R5 ;  /* 0x0000000502007986 */ /* 0x004fe8000c101908 */
[----:B------:R-:W-:Y:S01]  /*0120*/  STG.E desc[UR8][R2.64+0x400], R5 ;  /* 0x0004000502007986 */ /* 0x000fe2000c101908 */
[----:B------:R-:W-:Y:S05]  /*0130*/  EXIT ;  /* 0x000000000000794d */ /* 0x000fea0003800000 */
.L_x_249:
[----:B------:R-:W0:Y:S01]  /*0140*/  S2R R0, SR_TID.X ;  /* 0x0000000000007919 */ /* 0x000e220000002100 */
[----:B------:R-:W-:Y:S01]  /*0150*/  USHF.R.S32.HI UR7, URZ, 0x1f, UR6 ;  /* 0x0000001fff077899 */ /* 0x000fe20008011406 */
[----:B------:R-:W1:Y:S05]  /*0160*/  LDCU.64 UR10, c[0x0][0x388] ;  /* 0x00007100ff0a77ac */ /* 0x000e6a0008000a00 */
[----:B------:R-:W-:Y:S02]  /*0170*/  IMAD.U32 R2, RZ, RZ, UR7 ;  /* 0x00000007ff027e24 */ /* 0x000fe4000f8e00ff */
[----:B------:R-:W-:Y:S01]  /*0180*/  IMAD.U32 R4, RZ, RZ, UR7 ;  /* 0x00000007ff047e24 */ /* 0x000fe2000f8e00ff */
[----:B0-----:R-:W-:-:S04]  /*0190*/  ISETP.LT.U32.AND P0, PT, R0, UR6, PT ;  /* 0x0000000600007c0c */ /* 0x001fc8000bf01070 */
[----:B------:R-:W-:Y:S01]  /*01a0*/  ISETP.GT.AND.EX P0, PT, R2, RZ, PT, P0 ;  /* 0x000000ff0200720c */ /* 0x000fe20003f04300 */
[C---:B------:R-:W-:Y:S01]  /*01b0*/  VIADD R2, R0.reuse, 0x100 ;  /* 0x0000010000027836 */ /* 0x040fe20000000000 */
[----:B------:R-:W-:-:S04]  /*01c0*/  IADD3 R0, P2, PT, R0, UR4, RZ ;  /* 0x0000000400007c10 */ /* 0x000fc8000ff5e0ff */
[----:B------:R-:W-:Y:S01]  /*01d0*/  ISETP.LT.U32.AND P1, PT, R2, UR6, PT ;  /* 0x0000000602007c0c */ /* 0x000fe2000bf21070 */
[----:B------:R-:W-:Y:S01]  /*01e0*/  IMAD.X R3, RZ, RZ, UR5, P2 ;  /* 0x00000005ff037e24 */ /* 0x000fe200090e06ff */
[----:B-1----:R-:W-:Y:S02]  /*01f0*/  LEA R2, P2, R0, UR10, 0x2 ;  /* 0x0000000a00027c11 */ /* 0x002fe4000f8410ff */
[----:B------:R-:W-:Y:S02]  /*0200*/  ISETP.GT.AND.EX P1, PT, R4, RZ, PT, P1 ;  /* 0x000000ff0400720c */ /* 0x000fe40003f24310 */
[----:B------:R-:W-:Y:S01]  /*0210*/  LEA.HI.X R3, R0, UR11, R3, 0x2, P2 ;  /* 0x0000000b00037c11 */ /* 0x000fe200090f1403 */
[----:B------:R-:W0:Y:S04]  /*0220*/  @P0 LDC R5, c[0x0][0x390] ;  /* 0x0000e400ff050b82 */ /* 0x000e280000000800 */
[----:B0-----:R0:W-:Y:S06]  /*0230*/  @P0 STG.E desc[UR8][R2.64], R5 ;  /* 0x0000000502000986 */ /* 0x0011ec000c101908 */
[----:B------:R-:W-:Y:S05]  /*0240*/  @!P1 EXIT ;  /* 0x000000000000994d */ /* 0x000fea0003800000 */
[----:B0-----:R-:W0:Y:S02]  /*0250*/  LDC R5, c[0x0][0x390] ;  /* 0x0000e400ff057b82 */ /* 0x001e240000000800 */
[----:B0-----:R-:W-:Y:S01]  /*0260*/  STG.E desc[UR8][R2.64+0x400], R5 ;  /* 0x0004000502007986 */ /* 0x001fe2000c101908 */
[----:B------:R-:W-:Y:S05]  /*0270*/  EXIT ;  /* 0x000000000000794d */ /* 0x000fea0003800000 */
.L_x_250:
        /* <DEDUP_REMOVED lines=16> */
.L_x_260:


//--------------------- .text._ZN3cub18CUB_300001_SM_10006detail8for_each13static_kernelINS2_12policy_hub_t12policy_500_tEmN6thrust24THRUST_300001_SM_1000_NS8cuda_cub20__uninitialized_fill7functorINS7_10device_ptrIiEEiEEEEvT0_T1_ --------------------------
	.section	.text._ZN3cub18CUB_300001_SM_10006detail8for_each13static_kernelINS2_12policy_hub_t12policy_500_tEmN6thrust24THRUST_300001_SM_1000_NS8cuda_cub20__uninitialized_fill7functorINS7_10device_ptrIiEEiEEEEvT0_T1_,"ax",@progbits
	.align	128
        .global         _ZN3cub18CUB_300001_SM_10006detail8for_each13static_kernelINS2_12policy_hub_t12policy_500_tEmN6thrust24THRUST_300001_SM_1000_NS8cuda_cub20__uninitialized_fill7functorINS7_10device_ptrIiEEiEEEEvT0_T1_
        .type           _ZN3cub18CUB_300001_SM_10006detail8for_each13static_kernelINS2_12policy_hub_t12policy_500_tEmN6thrust24THRUST_300001_SM_1000_NS8cuda_cub20__uninitialized_fill7functorINS7_10device_ptrIiEEiEEEEvT0_T1_,@function
        .size           _ZN3cub18CUB_300001_SM_10006detail8for_each13static_kernelINS2_12policy_hub_t12policy_500_tEmN6thrust24THRUST_300001_SM_1000_NS8cuda_cub20__uninitialized_fill7functorINS7_10device_ptrIiEEiEEEEvT0_T1_,(.L_x_261 - _ZN3cub18CUB_300001_SM_10006detail8for_each13static_kernelINS2_12policy_hub_t12policy_500_tEmN6thrust24THRUST_300001_SM_1000_NS8cuda_cub20__uninitialized_fill7functorINS7_10device_ptrIiEEiEEEEvT0_T1_)
        .other          _ZN3cub18CUB_300001_SM_10006detail8for_each13static_kernelINS2_12policy_hub_t12policy_500_tEmN6thrust24THRUST_300001_SM_1000_NS8cuda_cub20__uninitialized_fill7functorINS7_10device_ptrIiEEiEEEEvT0_T1_,@"STO_CUDA_ENTRY STV_DEFAULT"
_ZN3cub18CUB_300001_SM_10006detail8for_each13static_kernelINS2_12policy_hub_t12policy_500_tEmN6thrust24THRUST_300001_SM_1000_NS8cuda_cub20__uninitialized_fill7functorINS7_10device_ptrIiEEiEEEEvT0_T1_:
.text._ZN3cub18CUB_300001_SM_10006detail8for_each13static_kernelINS2_12policy_hub_t12policy_500_tEmN6thrust24THRUST_300001_SM_1000_NS8cuda_cub20__uninitialized_fill7functorINS7_10device_ptrIiEEiEEEEvT0_T1_:
        /* <DEDUP_REMOVED lines=8> */
[----:B------:R-:W-:-:S09]  /*0080*/  UISETP.GE.U32.AND.EX UP0, UPT, UR7, URZ, UPT, UP0 ;  /* 0x000000ff0700728c */ /* 0x000fd2000bf06100 */
        /* <DEDUP_REMOVED lines=11> */
.L_x_251:
[----:B------:R-:W0:Y:S01]  /*0140*/  S2R R0, SR_TID.X ;  /* 0x0000000000007919 */ /* 0x000e220000002100 */
[----:B------:R-:W-:Y:S01]  /*0150*/  IMAD.U32 R2, RZ, RZ, UR7 ;  /* 0x00000007ff027e24 */ /* 0x000fe2000f8e00ff */
[----:B------:R-:W1:Y:S01]  /*0160*/  LDCU.64 UR10, c[0x0][0x388] ;  /* 0x00007100ff0a77ac */ /* 0x000e620008000a00 */
[----:B------:R-:W-:Y:S01]  /*0170*/  IMAD.U32 R4, RZ, RZ, UR7 ;  /* 0x00000007ff047e24 */ /* 0x000fe2000f8e00ff */
[----:B0-----:R-:W-:-:S04]  /*0180*/  ISETP.LT.U32.AND P0, PT, R0, UR6, PT ;  /* 0x0000000600007c0c */ /* 0x001fc8000bf01070 */
[----:B------:R-:W-:Y:S01]  /*0190*/  ISETP.GT.U32.AND.EX P0, PT, R2, RZ, PT, P0 ;  /* 0x000000ff0200720c */ /* 0x000fe20003f04100 */
[C---:B------:R-:W-:Y:S01]  /*01a0*/  VIADD R2, R0.reuse, 0x100 ;  /* 0x0000010000027836 */ /* 0x040fe20000000000 */
[----:B------:R-:W-:-:S04]  /*01b0*/  IADD3 R0, P2, PT, R0, UR4, RZ ;  /* 0x0000000400007c10 */ /* 0x000fc8000ff5e0ff */
[----:B------:R-:W-:Y:S01]  /*01c0*/  ISETP.LT.U32.AND P1, PT, R2, UR6, PT ;  /* 0x0000000602007c0c */ /* 0x000fe2000bf21070 */
[----:B------:R-:W-:Y:S01]  /*01d0*/  IMAD.X R3, RZ, RZ, UR5, P2 ;  /* 0x00000005ff037e24 */ /* 0x000fe200090e06ff */
[----:B-1----:R-:W-:Y:S02]  /*01e0*/  LEA R2, P2, R0, UR10, 0x2 ;  /* 0x0000000a00027c11 */ /* 0x002fe4000f8410ff */
[----:B------:R-:W-:Y:S02]  /*01f0*/  ISETP.GT.U32.AND.EX P1, PT, R4, RZ, PT, P1 ;  /* 0x000000ff0400720c */ /* 0x000fe40003f24110 */
[----:B------:R-:W-:Y:S01]  /*0200*/  LEA.HI.X R3, R0, UR11, R3, 0x2, P2 ;  /* 0x0000000b00037c11 */ /* 0x000fe200090f1403 */
[----:B------:R-:W0:Y:S04]  /*0210*/  @P0 LDC R5, c[0x0][0x390] ;  /* 0x0000e400ff050b82 */ /* 0x000e280000000800 */
[----:B0-----:R0:W-:Y:S06]  /*0220*/  @P0 STG.E desc[UR8][R2.64], R5 ;  /* 0x0000000502000986 */ /* 0x0011ec000c101908 */
[----:B------:R-:W-:Y:S05]  /*0230*/  @!P1 EXIT ;  /* 0x000000000000994d */ /* 0x000fea0003800000 */
[----:B0-----:R-:W0:Y:S02]  /*0240*/  LDC R5, c[0x0][0x390] ;  /* 0x0000e400ff057b82 */ /* 0x001e240000000800 */
[----:B0-----:R-:W-:Y:S01]  /*0250*/  STG.E desc[UR8][R2.64+0x400], R5 ;  /* 0x0004000502007986 */ /* 0x001fe2000c101908 */
[----:B------:R-:W-:Y:S05]  /*0260*/  EXIT ;  /* 0x000000000000794d */ /* 0x000fea0003800000 */
.L_x_252:
        /* <DEDUP_REMOVED lines=9> */
.L_x_261:


//--------------------- .text._ZN3cub18CUB_300001_SM_10006detail11EmptyKernelIvEEvv --------------------------
	.section	.text._ZN3cub18CUB_300001_SM_10006detail11EmptyKernelIvEEvv,"ax",@progbits
	.align	128
        .global         _ZN3cub18CUB_300001_SM_10006detail11EmptyKernelIvEEvv
        .type           _ZN3cub18CUB_300001_SM_10006detail11EmptyKernelIvEEvv,@function
        .size           _ZN3cub18CUB_300001_SM_10006detail11EmptyKernelIvEEvv,(.L_x_262 - _ZN3cub18CUB_300001_SM_10006detail11EmptyKernelIvEEvv)
        .other          _ZN3cub18CUB_300001_SM_10006detail11EmptyKernelIvEEvv,@"STO_CUDA_ENTRY STV_DEFAULT"
_ZN3cub18CUB_300001_SM_10006detail11EmptyKernelIvEEvv:
.text._ZN3cub18CUB_300001_SM_10006detail11EmptyKernelIvEEvv:
[----:B------:R-:W-:Y:S01]  /*0000*/  LDC R1, c[0x0][0x37c] ;  /* 0x0000df00ff017b82 */ /* 0x000fe20000000800 */
[----:B------:R-:W-:Y:S05]  /*0010*/  EXIT ;  /* 0x000000000000794d */ /* 0x000fea0003800000 */
.L_x_253:
        /* <DEDUP_REMOVED lines=14> */
.L_x_262:


//--------------------- .nv.shared._ZN3cub18CUB_300001_SM_10006detail4scan16DeviceScanKernelINS2_10policy_hubIiiimN4cuda3__47maximumIiEEE10Policy1000EN6thrust24THRUST_300001_SM_1000_NS6detail15normal_iteratorINSC_10device_ptrIiEEEESH_NS0_13ScanTileStateIiLb1EEES8_NS0_8NullTypeEmiLb0ESK_EEvT0_T1_T2_iT3_T4_T5_ --------------------------
	.section	.nv.shared._ZN3cub18CUB_300001_SM_10006detail4scan16DeviceScanKernelINS2_10policy_hubIiiimN4cuda3__47maximumIiEEE10Policy1000EN6thrust24THRUST_300001_SM_1000_NS6detail15normal_iteratorINSC_10device_ptrIiEEEESH_NS0_13ScanTileStateIiLb1EEES8_NS0_8NullTypeEmiLb0ESK_EEvT0_T1_T2_iT3_T4_T5_,"aw",@nobits
	.sectionflags	@""
	.align	16
.nv.shared._ZN3cub18CUB_300001_SM_10006detail4scan16DeviceScanKernelINS2_10policy_hubIiiimN4cuda3__47maximumIiEEE10Policy1000EN6thrust24THRUST_300001_SM_1000_NS6detail15normal_iteratorINSC_10device_ptrIiEEEESH_NS0_13ScanTileStateIiLb1EEES8_NS0_8NullTypeEmiLb0ESK_EEvT0_T1_T2_iT3_T4_T5_:
	.zero		13328


//--------------------- .nv.shared.reserved.0     --------------------------
	.section	.nv.shared.reserved.0,"aw",@nobits
	.weak		__nv_reservedSMEM_offset_0_alias
	.size		__nv_reservedSMEM_offset_0_alias, 0, 64
	.other		__nv_reservedSMEM_offset_0_alias,@"STO_CUDA_RESERVED_SHARED STV_DEFAULT"
__nv_reservedSMEM_offset_0_alias:
	.zero		0
	.zero		64


//--------------------- .nv.global                --------------------------
	.section	.nv.global,"aw",@nobits
.nv.global:
	.type		_ZN34_INTERNAL_4622b00f_4_k_cu_99b2bb8c6thrust24THRUST_300001_SM_1000_NS3seqE,@object
	.size		_ZN34_INTERNAL_4622b00f_4_k_cu_99b2bb8c6thrust24THRUST_300001_SM_1000_NS3seqE,(_ZN34_INTERNAL_4622b00f_4_k_cu_99b2bb8c4cuda3std3__48in_placeE - _ZN34_INTERNAL_4622b00f_4_k_cu_99b2bb8c6thrust24THRUST_300001_SM_1000_NS3seqE)
_ZN34_INTERNAL_4622b00f_4_k_cu_99b2bb8c6thrust24THRUST_300001_SM_1000_NS3seqE:
	.zero		1
	.type		_ZN34_INTERNAL_4622b00f_4_k_cu_99b2bb8c4cuda3std3__48in_placeE,@object
	.size		_ZN34_INTERNAL_4622b00f_4_k_cu_99b2bb8c4cuda3std3__48in_placeE,(_ZN34_INTERNAL_4622b00f_4_k_cu_99b2bb8c4cuda3std6ranges3__45__cpo4sizeE - _ZN34_INTERNAL_4622b00f_4_k_cu_99b2bb8c4cuda3std3__48in_placeE)
_ZN34_INTERNAL_4622b00f_4_k_cu_99b2bb8c4cuda3std3__48in_placeE:
	.zero		1
	.type		_ZN34_INTERNAL_4622b00f_4_k_cu_99b2bb8c4cuda3std6ranges3__45__cpo4sizeE,@object
	.size		_ZN34_INTERNAL_4622b00f_4_k_cu_99b2bb8c4cuda3std6ranges3__45__cpo4sizeE,(_ZN34_INTERNAL_4622b00f_4_k_cu_99b2bb8c6thrust24THRUST_300001_SM_1000_NS12placeholders2_3E - _ZN34_INTERNAL_4622b00f_4_k_cu_99b2bb8c4cuda3std6ranges3__45__cpo4sizeE)
_ZN34_INTERNAL_4622b00f_4_k_cu_99b2bb8c4cuda3std6ranges3__45__cpo4sizeE:
	.zero		1
	.type		_ZN34_INTERNAL_4622b00f_4_k_cu_99b2bb8c6thrust24THRUST_300001_SM_1000_NS12placeholders2_3E,@object
	.size		_ZN34_INTERNAL_4622b00f_4_k_cu_99b2bb8c6thrust24THRUST_300001_SM_1000_NS12placeholders2_3E,(_ZN34_INTERNAL_4622b00f_4_k_cu_99b2bb8c4cuda3std3__45__cpo6cbeginE - _ZN34_INTERNAL_4622b00f_4_k_cu_99b2bb8c6thrust24THRUST_300001_SM_1000_NS12placeholders2_3E)
_ZN34_INTERNAL_4622b00f_4_k_cu_99b2bb8c6thrust24THRUST_300001_SM_1000_NS12placeholders2_3E:
	.zero		1
	.type		_ZN34_INTERNAL_4622b00f_4_k_cu_99b2bb8c4cuda3std3__45__cpo6cbeginE,@object
	.size		_ZN34_INTERNAL_4622b00f_4_k_cu_99b2bb8c4cuda3std3__45__cpo6cbeginE,(_ZN34_INTERNAL_4622b00f_4_k_cu_99b2bb8c4cuda3std6ranges3__45__cpo6cbeginE - _ZN34_INTERNAL_4622b00f_4_k_cu_99b2bb8c4cuda3std3__45__cpo6cbeginE)
_ZN34_INTERNAL_4622b00f_4_k_cu_99b2bb8c4cuda3std3__45__cpo6cbeginE:
	.zero		1
	.type		_ZN34_INTERNAL_4622b00f_4_k_cu_99b2bb8c4cuda3std6ranges3__45__cpo6cbeginE,@object
	.size		_ZN34_INTERNAL_4622b00f_4_k_cu_99b2bb8c4cuda3std6ranges3__45__cpo6cbeginE,(_ZN34_INTERNAL_4622b00f_4_k_cu_99b2bb8c6thrust24THRUST_300001_SM_1000_NS12placeholders2_7E - _ZN34_INTERNAL_4622b00f_4_k_cu_99b2bb8c4cuda3std6ranges3__45__cpo6cbeginE)
_ZN34_INTERNAL_4622b00f_4_k_cu_99b2bb8c4cuda3std6ranges3__45__cpo6cbeginE:
	.zero		1
	.type		_ZN34_INTERNAL_4622b00f_4_k_cu_99b2bb8c6thrust24THRUST_300001_SM_1000_NS12placeholders2_7E,@object
	.size		_ZN34_INTERNAL_4622b00f_4_k_cu_99b2bb8c6thrust24THRUST_300001_SM_1000_NS12placeholders2_7E,(_ZN34_INTERNAL_4622b00f_4_k_cu_99b2bb8c4cuda3std3__45__cpo7crbeginE - _ZN34_INTERNAL_4622b00f_4_k_cu_99b2bb8c6thrust24THRUST_300001_SM_1000_NS12placeholders2_7E)
_ZN34_INTERNAL_4622b00f_4_k_cu_99b2bb8c6thrust24THRUST_300001_SM_1000_NS12placeholders2_7E:
	.zero		1
	.type		_ZN34_INTERNAL_4622b00f_4_k_cu_99b2bb8c4cuda3std3__45__cpo7crbeginE,@object
	.size		_ZN34_INTERNAL_4622b00f_4_k_cu_99b2bb8c4cuda3std3__45__cpo7crbeginE,(_ZN34_INTERNAL_4622b00f_4_k_cu_99b2bb8c4cuda3std6ranges3__45__cpo4nextE - _ZN34_INTERNAL_4622b00f_4_k_cu_99b2bb8c4cuda3std3__45__cpo7crbeginE)
_ZN34_INTERNAL_4622b00f_4_k_cu_99b2bb8c4cuda3std3__45__cpo7crbeginE:
	.zero		1
	.type		_ZN34_INTERNAL_4622b00f_4_k_cu_99b2bb8c4cuda3std6ranges3__45__cpo4nextE,@object
	.size		_ZN34_INTERNAL_4622b00f_4_k_cu_99b2bb8c4cuda3std6ranges3__45__cpo4nextE,(_ZN34_INTERNAL_4622b00f_4_k_cu_99b2bb8c4cuda3std6ranges3__45__cpo4swapE - _ZN34_INTERNAL_4622b00f_4_k_cu_99b2bb8c4cuda3std6ranges3__45__cpo4nextE)
_ZN34_INTERNAL_4622b00f_4_k_cu_99b2bb8c4cuda3std6ranges3__45__cpo4nextE:
	.zero		1
	.type		_ZN34_INTERNAL_4622b00f_4_k_cu_99b2bb8c4cuda3std6ranges3__45__cpo4swapE,@object
	.size		_ZN34_INTERNAL_4622b00f_4_k_cu_99b2bb8c4cuda3std6ranges3__45__cpo4swapE,(_ZN34_INTERNAL_4622b00f_4_k_cu_99b2bb8c6thrust24THRUST_300001_SM_1000_NS8cuda_cub10par_nosyncE - _ZN34_INTERNAL_4622b00f_4_k_cu_99b2bb8c4cuda3std6ranges3__45__cpo4swapE)
_ZN34_INTERNAL_4622b00f_4_k_cu_99b2bb8c4cuda3std6ranges3__45__cpo4swapE:
	.zero		1
	.type		_ZN34_INTERNAL_4622b00f_4_k_cu_99b2bb8c6thrust24THRUST_300001_SM_1000_NS8cuda_cub10par_nosyncE,@object
	.size		_ZN34_INTERNAL_4622b00f_4_k_cu_99b2bb8c6thrust24THRUST_300001_SM_1000_NS8cuda_cub10par_nosyncE,(_ZN34_INTERNAL_4622b00f_4_k_cu_99b2bb8c6thrust24THRUST_300001_SM_1000_NS12placeholders2_9E - _ZN34_INTERNAL_4622b00f_4_k_cu_99b2bb8c6thrust24THRUST_300001_SM_1000_NS8cuda_cub10par_nosyncE)
_ZN34_INTERNAL_4622b00f_4_k_cu_99b2bb8c6thrust24THRUST_300001_SM_1000_NS8cuda_cub10par_nosyncE:
	.zero		1
	.type		_ZN34_INTERNAL_4622b00f_4_k_cu_99b2bb8c6thrust24THRUST_300001_SM_1000_NS12placeholders2_9E,@object
	.size		_ZN34_INTERNAL_4622b00f_4_k_cu_99b2bb8c6thrust24THRUST_300001_SM_1000_NS12placeholders2_9E,(_ZN34_INTERNAL_4622b00f_4_k_cu_99b2bb8c4cuda3std3__436_GLOBAL__N__4622b00f_4_k_cu_99b2bb8c6ignoreE - _ZN34_INTERNAL_4622b00f_4_k_cu_99b2bb8c6thrust24THRUST_300001_SM_1000_NS12placeholders2_9E)
_ZN34_INTERNAL_4622b00f_4_k_cu_99b2bb8c6thrust24THRUST_300001_SM_1000_NS12placeholders2_9E:
	.zero		1
	.type		_ZN34_INTERNAL_4622b00f_4_k_cu_99b2bb8c4cuda3std3__436_GLOBAL__N__4622b00f_4_k_cu_99b2bb8c6ignoreE,@object
	.size		_ZN34_INTERNAL_4622b00f_4_k_cu_99b2bb8c4cuda3std3__436_GLOBAL__N__4622b00f_4_k_cu_99b2bb8c6ignoreE,(_ZN34_INTERNAL_4622b00f_4_k_cu_99b2bb8c4cuda3std6ranges3__45__cpo4dataE - _ZN34_INTERNAL_4622b00f_4_k_cu_99b2bb8c4cuda3std3__436_GLOBAL__N__4622b00f_4_k_cu_99b2bb8c6ignoreE)
_ZN34_INTERNAL_4622b00f_4_k_cu_99b2bb8c4cuda3std3__436_GLOBAL__N__4622b00f_4_k_cu_99b2bb8c6ignoreE:
	.zero		1
	.type		_ZN34_INTERNAL_4622b00f_4_k_cu_99b2bb8c4cuda3std6ranges3__45__cpo4dataE,@object
	.size		_ZN34_INTERNAL_4622b00f_4_k_cu_99b2bb8c4cuda3std6ranges3__45__cpo4dataE,(_ZN34_INTERNAL_4622b00f_4_k_cu_99b2bb8c6thrust24THRUST_300001_SM_1000_NS12placeholders2_1E - _ZN34_INTERNAL_4622b00f_4_k_cu_99b2bb8c4cuda3std6ranges3__45__cpo4dataE)
_ZN34_INTERNAL_4622b00f_4_k_cu_99b2bb8c4cuda3std6ranges3__45__cpo4dataE:
	.zero		1
	.type		_ZN34_INTERNAL_4622b00f_4_k_cu_99b2bb8c6thrust24THRUST_300001_SM_1000_NS12placeholders2_1E,@object
	.size		_ZN34_INTERNAL_4622b00f_4_k_cu_99b2bb8c6thrust24THRUST_300001_SM_1000_NS12placeholders2_1E,(_ZN34_INTERNAL_4622b00f_4_k_cu_99b2bb8c4cuda3std3__45__cpo5beginE - _ZN34_INTERNAL_4622b00f_4_k_cu_99b2bb8c6thrust24THRUST_300001_SM_1000_NS12placeholders2_1E)
_ZN34_INTERNAL_4622b00f_4_k_cu_99b2bb8c6thrust24THRUST_300001_SM_1000_NS12placeholders2_1E:
	.zero		1
	.type		_ZN34_INTERNAL_4622b00f_4_k_cu_99b2bb8c4cuda3std3__45__cpo5beginE,@object
	.size		_ZN34_INTERNAL_4622b00f_4_k_cu_99b2bb8c4cuda3std3__45__cpo5beginE,(_ZN34_INTERNAL_4622b00f_4_k_cu_99b2bb8c4cuda3std6ranges3__45__cpo5beginE - _ZN34_INTERNAL_4622b00f_4_k_cu_99b2bb8c4cuda3std3__45__cpo5beginE)
_ZN34_INTERNAL_4622b00f_4_k_cu_99b2bb8c4cuda3std3__45__cpo5beginE:
	.zero		1
	.type		_ZN34_INTERNAL_4622b00f_4_k_cu_99b2bb8c4cuda3std6ranges3__45__cpo5beginE,@object
	.size		_ZN34_INTERNAL_4622b00f_4_k_cu_99b2bb8c4cuda3std6ranges3__45__cpo5beginE,(_ZN34_INTERNAL_4622b00f_4_k_cu_99b2bb8c6thrust24THRUST_300001_SM_1000_NS12placeholders2_5E - _ZN34_INTERNAL_4622b00f_4_k_cu_99b2bb8c4cuda3std6ranges3__45__cpo5beginE)
_ZN34_INTERNAL_4622b00f_4_k_cu_99b2bb8c4cuda3std6ranges3__45__cpo5beginE:
	.zero		1
	.type		_ZN34_INTERNAL_4622b00f_4_k_cu_99b2bb8c6thrust24THRUST_300001_SM_1000_NS12placeholders2_5E,@object
	.size		_ZN34_INTERNAL_4622b00f_4_k_cu_99b2bb8c6thrust24THRUST_300001_SM_1000_NS12placeholders2_5E,(_ZN34_INTERNAL_4622b00f_4_k_cu_99b2bb8c4cuda3std3__45__cpo6rbeginE - _ZN34_INTERNAL_4622b00f_4_k_cu_99b2bb8c6thrust24THRUST_300001_SM_1000_NS12placeholders2_5E)
_ZN34_INTERNAL_4622b00f_4_k_cu_99b2bb8c6thrust24THRUST_300001_SM_1000_NS12placeholders2_5E:
	.zero		1
	.type		_ZN34_INTERNAL_4622b00f_4_k_cu_99b2bb8c4cuda3std3__45__cpo6rbeginE,@object
	.size		_ZN34_INTERNAL_4622b00f_4_k_cu_99b2bb8c4cuda3std3__45__cpo6rbeginE,(_ZN34_INTERNAL_4622b00f_4_k_cu_99b2bb8c4cuda3std6ranges3__45__cpo7advanceE - _ZN34_INTERNAL_4622b00f_4_k_cu_99b2bb8c4cuda3std3__45__cpo6rbeginE)
_ZN34_INTERNAL_4622b00f_4_k_cu_99b2bb8c4cuda3std3__45__cpo6rbeginE:
	.zero		1
	.type		_ZN34_INTERNAL_4622b00f_4_k_cu_99b2bb8c4cuda3std6ranges3__45__cpo7advanceE,@object
	.size		_ZN34_INTERNAL_4622b00f_4_k_cu_99b2bb8c4cuda3std6ranges3__45__cpo7advanceE,(_ZN34_INTERNAL_4622b00f_4_k_cu_99b2bb8c4cuda3std3__47nulloptE - _ZN34_INTERNAL_4622b00f_4_k_cu_99b2bb8c4cuda3std6ranges3__45__cpo7advanceE)
_ZN34_INTERNAL_4622b00f_4_k_cu_99b2bb8c4cuda3std6ranges3__45__cpo7advanceE:
	.zero		1
	.type		_ZN34_INTERNAL_4622b00f_4_k_cu_99b2bb8c4cuda3std3__47nulloptE,@object
	.size		_ZN34_INTERNAL_4622b00f_4_k_cu_99b2bb8c4cuda3std3__47nulloptE,(_ZN34_INTERNAL_4622b00f_4_k_cu_99b2bb8c4cuda3std6ranges3__45__cpo8distanceE - _ZN34_INTERNAL_4622b00f_4_k_cu_99b2bb8c4cuda3std3__47nulloptE)
_ZN34_INTERNAL_4622b00f_4_k_cu_99b2bb8c4cuda3std3__47nulloptE:
	.zero		1
	.type		_ZN34_INTERNAL_4622b00f_4_k_cu_99b2bb8c4cuda3std6ranges3__45__cpo8distanceE,@object
	.size		_ZN34_INTERNAL_4622b00f_4_k_cu_99b2bb8c4cuda3std6ranges3__45__cpo8distanceE,(_ZN34_INTERNAL_4622b00f_4_k_cu_99b2bb8c6thrust24THRUST_300001_SM_1000_NS12placeholders3_10E - _ZN34_INTERNAL_4622b00f_4_k_cu_99b2bb8c4cuda3std6ranges3__45__cpo8distanceE)
_ZN34_INTERNAL_4622b00f_4_k_cu_99b2bb8c4cuda3std6ranges3__45__cpo8distanceE:
	.zero		1
	.type		_ZN34_INTERNAL_4622b00f_4_k_cu_99b2bb8c6thrust24THRUST_300001_SM_1000_NS12placeholders3_10E,@object
	.size		_ZN34_INTERNAL_4622b00f_4_k_cu_99b2bb8c6thrust24THRUST_300001_SM_1000_NS12placeholders3_10E,(_ZN34_INTERNAL_4622b00f_4_k_cu_99b2bb8c4cuda3std3__419piecewise_constructE - _ZN34_INTERNAL_4622b00f_4_k_cu_99b2bb8c6thrust24THRUST_300001_SM_1000_NS12placeholders3_10E)
_ZN34_INTERNAL_4622b00f_4_k_cu_99b2bb8c6thrust24THRUST_300001_SM_1000_NS12placeholders3_10E:
	.zero		1
	.type		_ZN34_INTERNAL_4622b00f_4_k_cu_99b2bb8c4cuda3std3__419piecewise_constructE,@object
	.size		_ZN34_INTERNAL_4622b00f_4_k_cu_99b2bb8c4cuda3std3__419piecewise_constructE,(_ZN34_INTERNAL_4622b00f_4_k_cu_99b2bb8c4cuda3std6ranges3__45__cpo5cdataE - _ZN34_INTERNAL_4622b00f_4_k_cu_99b2bb8c4cuda3std3__419piecewise_constructE)
_ZN34_INTERNAL_4622b00f_4_k_cu_99b2bb8c4cuda3std3__419piecewise_constructE:
	.zero		1
	.type		_ZN34_INTERNAL_4622b00f_4_k_cu_99b2bb8c4cuda3std6ranges3__45__cpo5cdataE,@object
	.size		_ZN34_INTERNAL_4622b00f_4_k_cu_99b2bb8c4cuda3std6ranges3__45__cpo5cdataE,(_ZN34_INTERNAL_4622b00f_4_k_cu_99b2bb8c6thrust24THRUST_300001_SM_1000_NS12placeholders2_2E - _ZN34_INTERNAL_4622b00f_4_k_cu_99b2bb8c4cuda3std6ranges3__45__cpo5cdataE)
_ZN34_INTERNAL_4622b00f_4_k_cu_99b2bb8c4cuda3std6ranges3__45__cpo5cdataE:
	.zero		1
	.type		_ZN34_INTERNAL_4622b00f_4_k_cu_99b2bb8c6thrust24THRUST_300001_SM_1000_NS12placeholders2_2E,@object
	.size		_ZN34_INTERNAL_4622b00f_4_k_cu_99b2bb8c6thrust24THRUST_300001_SM_1000_NS12placeholders2_2E,(_ZN34_INTERNAL_4622b00f_4_k_cu_99b2bb8c4cuda3std3__45__cpo3endE - _ZN34_INTERNAL_4622b00f_4_k_cu_99b2bb8c6thrust24THRUST_300001_SM_1000_NS12placeholders2_2E)
_ZN34_INTERNAL_4622b00f_4_k_cu_99b2bb8c6thrust24THRUST_300001_SM_1000_NS12placeholders2_2E:
	.zero		1
	.type		_ZN34_INTERNAL_4622b00f_4_k_cu_99b2bb8c4cuda3std3__45__cpo3endE,@object
	.size		_ZN34_INTERNAL_4622b00f_4_k_cu_99b2bb8c4cuda3std3__45__cpo3endE,(_ZN34_INTERNAL_4622b00f_4_k_cu_99b2bb8c4cuda3std6ranges3__45__cpo3endE - _ZN34_INTERNAL_4622b00f_4_k_cu_99b2bb8c4cuda3std3__45__cpo3endE)
_ZN34_INTERNAL_4622b00f_4_k_cu_99b2bb8c4cuda3std3__45__cpo3endE:
	.zero		1
	.type		_ZN34_INTERNAL_4622b00f_4_k_cu_99b2bb8c4cuda3std6ranges3__45__cpo3endE,@object
	.size		_ZN34_INTERNAL_4622b00f_4_k_cu_99b2bb8c4cuda3std6ranges3__45__cpo3endE,(_ZN34_INTERNAL_4622b00f_4_k_cu_99b2bb8c6thrust24THRUST_300001_SM_1000_NS12placeholders2_6E - _ZN34_INTERNAL_4622b00f_4_k_cu_99b2bb8c4cuda3std6ranges3__45__cpo3endE)
_ZN34_INTERNAL_4622b00f_4_k_cu_99b2bb8c4cuda3std6ranges3__45__cpo3endE:
	.zero		1
	.type		_ZN34_INTERNAL_4622b00f_4_k_cu_99b2bb8c6thrust24THRUST_300001_SM_1000_NS12placeholders2_6E,@object
	.size		_ZN34_INTERNAL_4622b00f_4_k_cu_99b2bb8c6thrust24THRUST_300001_SM_1000_NS12placeholders2_6E,(_ZN34_INTERNAL_4622b00f_4_k_cu_99b2bb8c4cuda3std3__45__cpo4rendE - _ZN34_INTERNAL_4622b00f_4_k_cu_99b2bb8c6thrust24THRUST_300001_SM_1000_NS12placeholders2_6E)
_ZN34_INTERNAL_4622b00f_4_k_cu_99b2bb8c6thrust24THRUST_300001_SM_1000_NS12placeholders2_6E:
	.zero		1
	.type		_ZN34_INTERNAL_4622b00f_4_k_cu_99b2bb8c4cuda3std3__45__cpo4rendE,@object
	.size		_ZN34_INTERNAL_4622b00f_4_k_cu_99b2bb8c4cuda3std3__45__cpo4rendE,(_ZN34_INTERNAL_4622b00f_4_k_cu_99b2bb8c4cuda3std6ranges3__45__cpo9iter_swapE - _ZN34_INTERNAL_4622b00f_4_k_cu_99b2bb8c4cuda3std3__45__cpo4rendE)
_ZN34_INTERNAL_4622b00f_4_k_cu_99b2bb8c4cuda3std3__45__cpo4rendE:
	.zero		1
	.type		_ZN34_INTERNAL_4622b00f_4_k_cu_99b2bb8c4cuda3std6ranges3__45__cpo9iter_swapE,@object
	.size		_ZN34_INTERNAL_4622b00f_4_k_cu_99b2bb8c4cuda3std6ranges3__45__cpo9iter_swapE,(_ZN34_INTERNAL_4622b00f_4_k_cu_99b2bb8c4cuda3std3__48unexpectE - _ZN34_INTERNAL_4622b00f_4_k_cu_99b2bb8c4cuda3std6ranges3__45__cpo9iter_swapE)
_ZN34_INTERNAL_4622b00f_4_k_cu_99b2bb8c4cuda3std6ranges3__45__cpo9iter_swapE:
	.zero		1
	.type		_ZN34_INTERNAL_4622b00f_4_k_cu_99b2bb8c4cuda3std3__48unexpectE,@object
	.size		_ZN34_INTERNAL_4622b00f_4_k_cu_99b2bb8c4cuda3std3__48unexpectE,(_ZN34_INTERNAL_4622b00f_4_k_cu_99b2bb8c6thrust24THRUST_300001_SM_1000_NS8cuda_cub3parE - _ZN34_INTERNAL_4622b00f_4_k_cu_99b2bb8c4cuda3std3__48unexpectE)
_ZN34_INTERNAL_4622b00f_4_k_cu_99b2bb8c4cuda3std3__48unexpectE:
	.zero		1
	.type		_ZN34_INTERNAL_4622b00f_4_k_cu_99b2bb8c6thrust24THRUST_300001_SM_1000_NS8cuda_cub3parE,@object
	.size		_ZN34_INTERNAL_4622b00f_4_k_cu_99b2bb8c6thrust24THRUST_300001_SM_1000_NS8cuda_cub3parE,(_ZN34_INTERNAL_4622b00f_4_k_cu_99b2bb8c6thrust24THRUST_300001_SM_1000_NS12placeholders2_4E - _ZN34_INTERNAL_4622b00f_4_k_cu_99b2bb8c6thrust24THRUST_300001_SM_1000_NS8cuda_cub3parE)
_ZN34_INTERNAL_4622b00f_4_k_cu_99b2bb8c6thrust24THRUST_300001_SM_1000_NS8cuda_cub3parE:
	.zero		1
	.type		_ZN34_INTERNAL_4622b00f_4_k_cu_99b2bb8c6thrust24THRUST_300001_SM_1000_NS12placeholders2_4E,@object
	.size		_ZN34_INTERNAL_4622b00f_4_k_cu_99b2bb8c6thrust24THRUST_300001_SM_1000_NS12placeholders2_4E,(_ZN34_INTERNAL_4622b00f_4_k_cu_99b2bb8c4cuda3std3__45__cpo4cendE - _ZN34_INTERNAL_4622b00f_4_k_cu_99b2bb8c6thrust24THRUST_300001_SM_1000_NS12placeholders2_4E)
_ZN34_INTERNAL_4622b00f_4_k_cu_99b2bb8c6thrust24THRUST_300001_SM_1000_NS12placeholders2_4E:
	.zero		1
	.type		_ZN34_INTERNAL_4622b00f_4_k_cu_99b2bb8c4cuda3std3__45__cpo4cendE,@object
	.size		_ZN34_INTERNAL_4622b00f_4_k_cu_99b2bb8c4cuda3std3__45__cpo4cendE,(_ZN34_INTERNAL_4622b00f_4_k_cu_99b2bb8c4cuda3std6ranges3__45__cpo4cendE - _ZN34_INTERNAL_4622b00f_4_k_cu_99b2bb8c4cuda3std3__45__cpo4cendE)
_ZN34_INTERNAL_4622b00f_4_k_cu_99b2bb8c4cuda3std3__45__cpo4cendE:
	.zero		1
	.type		_ZN34_INTERNAL_4622b00f_4_k_cu_99b2bb8c4cuda3std6ranges3__45__cpo4cendE,@object
	.size		_ZN34_INTERNAL_4622b00f_4_k_cu_99b2bb8c4cuda3std6ranges3__45__cpo4cendE,(_ZN34_INTERNAL_4622b00f_4_k_cu_99b2bb8c4cuda3std3__420unreachable_sentinelE - _ZN34_INTERNAL_4622b00f_4_k_cu_99b2bb8c4cuda3std6ranges3__45__cpo4cendE)
_ZN34_INTERNAL_4622b00f_4_k_cu_99b2bb8c4cuda3std6ranges3__45__cpo4cendE:
	.zero		1
	.type		_ZN34_INTERNAL_4622b00f_4_k_cu_99b2bb8c4cuda3std3__420unreachable_sentinelE,@object
	.size		_ZN34_INTERNAL_4622b00f_4_k_cu_99b2bb8c4cuda3std3__420unreachable_sentinelE,(_ZN34_INTERNAL_4622b00f_4_k_cu_99b2bb8c4cuda3std6ranges3__45__cpo5ssizeE - _ZN34_INTERNAL_4622b00f_4_k_cu_99b2bb8c4cuda3std3__420unreachable_sentinelE)
_ZN34_INTERNAL_4622b00f_4_k_cu_99b2bb8c4cuda3std3__420unreachable_sentinelE:
	.zero		1
	.type		_ZN34_INTERNAL_4622b00f_4_k_cu_99b2bb8c4cuda3std6ranges3__45__cpo5ssizeE,@object
	.size		_ZN34_INTERNAL_4622b00f_4_k_cu_99b2bb8c4cuda3std6ranges3__45__cpo5ssizeE,(_ZN34_INTERNAL_4622b00f_4_k_cu_99b2bb8c6thrust24THRUST_300001_SM_1000_NS12placeholders2_8E - _ZN34_INTERNAL_4622b00f_4_k_cu_99b2bb8c4cuda3std6ranges3__45__cpo5ssizeE)
_ZN34_INTERNAL_4622b00f_4_k_cu_99b2bb8c4cuda3std6ranges3__45__cpo5ssizeE:
	.zero		1
	.type		_ZN34_INTERNAL_4622b00f_4_k_cu_99b2bb8c6thrust24THRUST_300001_SM_1000_NS12placeholders2_8E,@object
	.size		_ZN34_INTERNAL_4622b00f_4_k_cu_99b2bb8c6thrust24THRUST_300001_SM_1000_NS12placeholders2_8E,(_ZN34_INTERNAL_4622b00f_4_k_cu_99b2bb8c4cuda3std3__45__cpo5crendE - _ZN34_INTERNAL_4622b00f_4_k_cu_99b2bb8c6thrust24THRUST_300001_SM_1000_NS12placeholders2_8E)
_ZN34_INTERNAL_4622b00f_4_k_cu_99b2bb8c6thrust24THRUST_300001_SM_1000_NS12placeholders2_8E:
	.zero		1
	.type		_ZN34_INTERNAL_4622b00f_4_k_cu_99b2bb8c4cuda3std3__45__cpo5crendE,@object
	.size		_ZN34_INTERNAL_4622b00f_4_k_cu_99b2bb8c4cuda3std3__45__cpo5crendE,(_ZN34_INTERNAL_4622b00f_4_k_cu_99b2bb8c4cuda3std6ranges3__45__cpo4prevE - _ZN34_INTERNAL_4622b00f_4_k_cu_99b2bb8c4cuda3std3__45__cpo5crendE)
_ZN34_INTERNAL_4622b00f_4_k_cu_99b2bb8c4cuda3std3__45__cpo5crendE:
	.zero		1
	.type		_ZN34_INTERNAL_4622b00f_4_k_cu_99b2bb8c4cuda3std6ranges3__45__cpo4prevE,@object
	.size		_ZN34_INTERNAL_4622b00f_4_k_cu_99b2bb8c4cuda3std6ranges3__45__cpo4prevE,(_ZN34_INTERNAL_4622b00f_4_k_cu_99b2bb8c4cuda3std6ranges3__45__cpo9iter_moveE - _ZN34_INTERNAL_4622b00f_4_k_cu_99b2bb8c4cuda3std6ranges3__45__cpo4prevE)
_ZN34_INTERNAL_4622b00f_4_k_cu_99b2bb8c4cuda3std6ranges3__45__cpo4prevE:
	.zero		1
	.type		_ZN34_INTERNAL_4622b00f_4_k_cu_99b2bb8c4cuda3std6ranges3__45__cpo9iter_moveE,@object
	.size		_ZN34_INTERNAL_4622b00f_4_k_cu_99b2bb8c4cuda3std6ranges3__45__cpo9iter_moveE,(_ZN34_INTERNAL_4622b00f_4_k_cu_99b2bb8c6thrust24THRUST_300001_SM_1000_NS6system6detail10sequential3seqE - _ZN34_INTERNAL_4622b00f_4_k_cu_99b2bb8c4cuda3std6ranges3__45__cpo9iter_moveE)
_ZN34_INTERNAL_4622b00f_4_k_cu_99b2bb8c4cuda3std6ranges3__45__cpo9iter_moveE:
	.zero		1
	.type		_ZN34_INTERNAL_4622b00f_4_k_cu_99b2bb8c6thrust24THRUST_300001_SM_1000_NS6system6detail10sequential3seqE,@object
	.size		_ZN34_INTERNAL_4622b00f_4_k_cu_99b2bb8c6thrust24THRUST_300001_SM_1000_NS6system6detail10sequential3seqE,(.L_31 - _ZN34_INTERNAL_4622b00f_4_k_cu_99b2bb8c6thrust24THRUST_300001_SM_1000_NS6system6detail10sequential3seqE)
_ZN34_INTERNAL_4622b00f_4_k_cu_99b2bb8c6thrust24THRUST_300001_SM_1000_NS6system6detail10sequential3seqE:
	.zero		1
.L_31:


//--------------------- .nv.shared._ZN3cub18CUB_300001_SM_10006detail4scan16DeviceScanKernelINS2_10policy_hubIiiijN4cuda3__47maximumIiEEE10Policy1000EN6thrust24THRUST_300001_SM_1000_NS6detail15normal_iteratorINSC_10device_ptrIiEEEESH_NS0_13ScanTileStateIiLb1EEES8_NS0_8NullTypeEjiLb0ESK_EEvT0_T1_T2_iT3_T4_T5_ --------------------------
	.section	.nv.shared._ZN3cub18CUB_300001_SM_10006detail4scan16DeviceScanKernelINS2_10policy_hubIiiijN4cuda3__47maximumIiEEE10Policy1000EN6thrust24THRUST_300001_SM_1000_NS6detail15normal_iteratorINSC_10device_ptrIiEEEESH_NS0_13ScanTileStateIiLb1EEES8_NS0_8NullTypeEjiLb0ESK_EEvT0_T1_T2_iT3_T4_T5_,"aw",@nobits
	.sectionflags	@""
	.align	16
.nv.shared._ZN3cub18CUB_300001_SM_10006detail4scan16DeviceScanKernelINS2_10policy_hubIiiijN4cuda3__47maximumIiEEE10Policy1000EN6thrust24THRUST_300001_SM_1000_NS6detail15normal_iteratorINSC_10device_ptrIiEEEESH_NS0_13ScanTileStateIiLb1EEES8_NS0_8NullTypeEjiLb0ESK_EEvT0_T1_T2_iT3_T4_T5_:
	.zero		13328


//--------------------- .nv.constant0._ZN3cub18CUB_300001_SM_10006detail4scan16DeviceScanKernelINS2_10policy_hubIiiimN4cuda3__47maximumIiEEE10Policy1000EN6thrust24THRUST_300001_SM_1000_NS6detail15normal_iteratorINSC_10device_ptrIiEEEESH_NS0_13ScanTileStateIiLb1EEES8_NS0_8NullTypeEmiLb0ESK_EEvT0_T1_T2_iT3_T4_T5_ --------------------------
	.section	.nv.constant0._ZN3cub18CUB_300001_SM_10006detail4scan16DeviceScanKernelINS2_10policy_hubIiiimN4cuda3__47maximumIiEEE10Policy1000EN6thrust24THRUST_300001_SM_1000_NS6detail15normal_iteratorINSC_10device_ptrIiEEEESH_NS0_13ScanTileStateIiLb1EEES8_NS0_8NullTypeEmiLb0ESK_EEvT0_T1_T2_iT3_T4_T5_,"a",@progbits
	.sectionflags	@""
	.align	4
.nv.constant0._ZN3cub18CUB_300001_SM_10006detail4scan16DeviceScanKernelINS2_10policy_hubIiiimN4cuda3__47maximumIiEEE10Policy1000EN6thrust24THRUST_300001_SM_1000_NS6detail15normal_iteratorINSC_10device_ptrIiEEEESH_NS0_13ScanTileStateIiLb1EEES8_NS0_8NullTypeEmiLb0ESK_EEvT0_T1_T2_iT3_T4_T5_:
	.zero		936


//--------------------- .nv.constant0._ZN3cub18CUB_300001_SM_10006detail4scan16DeviceScanKernelINS2_10policy_hubIiiijN4cuda3__47maximumIiEEE10Policy1000EN6thrust24THRUST_300001_SM_1000_NS6detail15normal_iteratorINSC_10device_ptrIiEEEESH_NS0_13ScanTileStateIiLb1EEES8_NS0_8NullTypeEjiLb0ESK_EEvT0_T1_T2_iT3_T4_T5_ --------------------------
	.section	.nv.constant0._ZN3cub18CUB_300001_SM_10006detail4scan16DeviceScanKernelINS2_10policy_hubIiiijN4cuda3__47maximumIiEEE10Policy1000EN6thrust24THRUST_300001_SM_1000_NS6detail15normal_iteratorINSC_10device_ptrIiEEEESH_NS0_13ScanTileStateIiLb1EEES8_NS0_8NullTypeEjiLb0ESK_EEvT0_T1_T2_iT3_T4_T5_,"a",@progbits
	.sectionflags	@""
	.align	4
.nv.constant0._ZN3cub18CUB_300001_SM_10006detail4scan16DeviceScanKernelINS2_10policy_hubIiiijN4cuda3__47maximumIiEEE10Policy1000EN6thrust24THRUST_300001_SM_1000_NS6detail15normal_iteratorINSC_10device_ptrIiEEEESH_NS0_13ScanTileStateIiLb1EEES8_NS0_8NullTypeEjiLb0ESK_EEvT0_T1_T2_iT3_T4_T5_:
	.zero		932


//--------------------- .nv.constant0._ZN3cub18CUB_300001_SM_10006detail4scan20DeviceScanInitKernelINS0_13ScanTileStateIiLb1EEEEEvT_i --------------------------
	.section	.nv.constant0._ZN3cub18CUB_300001_SM_10006detail4scan20DeviceScanInitKernelINS0_13ScanTileStateIiLb1EEEEEvT_i,"a",@progbits
	.sectionflags	@""
	.align	4
.nv.constant0._ZN3cub18CUB_300001_SM_10006detail4scan20DeviceScanInitKernelINS0_13ScanTileStateIiLb1EEEEEvT_i:
	.zero		908


//--------------------- .nv.constant0._ZN3cub18CUB_300001_SM_10006detail9transform16transform_kernelINS2_10policy_hubILb1EN4cuda3std3__45tupleIJN6thrust24THRUST_300001_SM_1000_NS17counting_iteratorIiNSA_11use_defaultESC_SC_EEEEEE10policy1000El11meu_functorNSA_6detail15normal_iteratorINSA_10device_ptrIiEEEEJSD_EEEvT0_iT1_T2_DpNS2_10kernel_argIT3_EE --------------------------
	.section	.nv.constant0._ZN3cub18CUB_300001_SM_10006detail9transform16transform_kernelINS2_10policy_hubILb1EN4cuda3std3__45tupleIJN6thrust24THRUST_300001_SM_1000_NS17counting_iteratorIiNSA_11use_defaultESC_SC_EEEEEE10policy1000El11meu_functorNSA_6detail15normal_iteratorINSA_10device_ptrIiEEEEJSD_EEEvT0_iT1_T2_DpNS2_10kernel_argIT3_EE,"a",@progbits
	.sectionflags	@""
	.align	4
.nv.constant0._ZN3cub18CUB_300001_SM_10006detail9transform16transform_kernelINS2_10policy_hubILb1EN4cuda3std3__45tupleIJN6thrust24THRUST_300001_SM_1000_NS17counting_iteratorIiNSA_11use_defaultESC_SC_EEEEEE10policy1000El11meu_functorNSA_6detail15normal_iteratorINSA_10device_ptrIiEEEEJSD_EEEvT0_iT1_T2_DpNS2_10kernel_argIT3_EE:
	.zero		960


//--------------------- .nv.constant0._ZN3cub18CUB_300001_SM_10006detail9transform16transform_kernelINS2_10policy_hubILb1EN4cuda3std3__45tupleIJN6thrust24THRUST_300001_SM_1000_NS17counting_iteratorIiNSA_11use_defaultESC_SC_EEEEEE10policy1000Ei11meu_functorNSA_6detail15normal_iteratorINSA_10device_ptrIiEEEEJSD_EEEvT0_iT1_T2_DpNS2_10kernel_argIT3_EE --------------------------
	.section	.nv.constant0._ZN3cub18CUB_300001_SM_10006detail9transform16transform_kernelINS2_10policy_hubILb1EN4cuda3std3__45tupleIJN6thrust24THRUST_300001_SM_1000_NS17counting_iteratorIiNSA_11use_defaultESC_SC_EEEEEE10policy1000Ei11meu_functorNSA_6detail15normal_iteratorINSA_10device_ptrIiEEEEJSD_EEEvT0_iT1_T2_DpNS2_10kernel_argIT3_EE,"a",@progbits
	.sectionflags	@""
	.align	4
.nv.constant0._ZN3cub18CUB_300001_SM_10006detail9transform16transform_kernelINS2_10policy_hubILb1EN4cuda3std3__45tupleIJN6thrust24THRUST_300001_SM_1000_NS17counting_iteratorIiNSA_11use_defaultESC_SC_EEEEEE10policy1000Ei11meu_functorNSA_6detail15normal_iteratorINSA_10device_ptrIiEEEEJSD_EEEvT0_iT1_T2_DpNS2_10kernel_argIT3_EE:
	.zero		952


//--------------------- .nv.constant0._ZN3cub18CUB_300001_SM_10006detail8for_each13static_kernelINS2_12policy_hub_t12policy_500_tEmN6thrust24THRUST_300001_SM_1000_NS8cuda_cub20__uninitialized_fill7functorINS7_10device_ptrIcEEcEEEEvT0_T1_ --------------------------
	.section	.nv.constant0._ZN3cub18CUB_300001_SM_10006detail8for_each13static_kernelINS2_12policy_hub_t12policy_500_tEmN6thrust24THRUST_300001_SM_1000_NS8cuda_cub20__uninitialized_fill7functorINS7_10device_ptrIcEEcEEEEvT0_T1_,"a",@progbits
	.sectionflags	@""
	.align	4
.nv.constant0._ZN3cub18CUB_300001_SM_10006detail8for_each13static_kernelINS2_12policy_hub_t12policy_500_tEmN6thrust24THRUST_300001_SM_1000_NS8cuda_cub20__uninitialized_fill7functorINS7_10device_ptrIcEEcEEEEvT0_T1_:
	.zero		920


//--------------------- .nv.constant0._ZN3cub18CUB_300001_SM_10006detail8for_each13static_kernelINS2_12policy_hub_t12policy_500_tElN6thrust24THRUST_300001_SM_1000_NS8cuda_cub6__fill7functorINS7_6detail15normal_iteratorINS7_10device_ptrIiEEEEiEEEEvT0_T1_ --------------------------
	.section	.nv.constant0._ZN3cub18CUB_300001_SM_10006detail8for_each13static_kernelINS2_12policy_hub_t12policy_500_tElN6thrust24THRUST_300001_SM_1000_NS8cuda_cub6__fill7functorINS7_6detail15normal_iteratorINS7_10device_ptrIiEEEEiEEEEvT0_T1_,"a",@progbits
	.sectionflags	@""
	.align	4
.nv.constant0._ZN3cub18CUB_300001_SM_10006detail8for_each13static_kernelINS2_12policy_hub_t12policy_500_tElN6thrust24THRUST_300001_SM_1000_NS8cuda_cub6__fill7functorINS7_6detail15normal_iteratorINS7_10device_ptrIiEEEEiEEEEvT0_T1_:
	.zero		920


//--------------------- .nv.constant0._ZN3cub18CUB_300001_SM_10006detail8for_each13static_kernelINS2_12policy_hub_t12policy_500_tEmN6thrust24THRUST_300001_SM_1000_NS8cuda_cub20__uninitialized_fill7functorINS7_10device_ptrIiEEiEEEEvT0_T1_ --------------------------
	.section	.nv.constant0._ZN3cub18CUB_300001_SM_10006detail8for_each13static_kernelINS2_12policy_hub_t12policy_500_tEmN6thrust24THRUST_300001_SM_1000_NS8cuda_cub20__uninitialized_fill7functorINS7_10device_ptrIiEEiEEEEvT0_T1_,"a",@progbits
	.sectionflags	@""
	.align	4
.nv.constant0._ZN3cub18CUB_300001_SM_10006detail8for_each13static_kernelINS2_12policy_hub_t12policy_500_tEmN6thrust24THRUST_300001_SM_1000_NS8cuda_cub20__uninitialized_fill7functorINS7_10device_ptrIiEEiEEEEvT0_T1_:
	.zero		920


//--------------------- .nv.constant0._ZN3cub18CUB_300001_SM_10006detail11EmptyKernelIvEEvv --------------------------
	.section	.nv.constant0._ZN3cub18CUB_300001_SM_10006detail11EmptyKernelIvEEvv,"a",@progbits
	.sectionflags	@""
	.align	4
.nv.constant0._ZN3cub18CUB_300001_SM_10006detail11EmptyKernelIvEEvv:
	.zero		896


//--------------------- SYMBOLS --------------------------

	.type		.nv.reservedSmem.offset0,@object
	.size		.nv.reservedSmem.offset0,0x4
	.type		.nv.reservedSmem.cap,@object
	.size		.nv.reservedSmem.cap,0x4
